// auto-generated by cutlass_sweep.gemm — config: {"arch": "sm_100", "cluster_m": 2, "cluster_n": 2, "dtype": "nvfp4", "dtype_b": "nvfp4", "layout": "nt", "stages": 0, "tile_k": 64, "tile_m": 256, "tile_n": 64}
#include "cutlass/cutlass.h"
#include "cutlass/gemm/collective/collective_builder.hpp"
#include "cutlass/gemm/device/gemm_universal_adapter.h"
#include "cutlass/gemm/kernel/gemm_universal.hpp"
#include "cutlass/epilogue/collective/collective_builder.hpp"

using ElemA = cutlass::nv_float4_t<cutlass::float_e2m1_t>;
using ElemB = cutlass::nv_float4_t<cutlass::float_e2m1_t>;
using ElemCD = cutlass::bfloat16_t;
using Acc  = float;
using TileShape    = cute::Shape<cute::_256, cute::_64, cute::_64>;
using ClusterShape = cute::Shape<cute::_2, cute::_2, cute::_1>;

using CollectiveEpilogue = typename cutlass::epilogue::collective::CollectiveBuilder<
    cutlass::arch::Sm100, cutlass::arch::OpClassTensorOp,
    TileShape, ClusterShape,
    cutlass::epilogue::collective::EpilogueTileAuto,
    Acc, Acc,
    ElemCD, cutlass::layout::RowMajor, 128 / cutlass::sizeof_bits<ElemCD>::value,
    ElemCD, cutlass::layout::RowMajor, 128 / cutlass::sizeof_bits<ElemCD>::value,
    cutlass::epilogue::collective::EpilogueScheduleAuto
  >::CollectiveOp;

using CollectiveMainloop = typename cutlass::gemm::collective::CollectiveBuilder<
    cutlass::arch::Sm100, cutlass::arch::OpClassBlockScaledTensorOp,
    ElemA, cutlass::layout::RowMajor, 32,
    ElemB, cutlass::layout::ColumnMajor, 32,
    Acc,
    TileShape, ClusterShape,
    cutlass::gemm::collective::StageCountAutoCarveout<static_cast<int>(sizeof(typename CollectiveEpilogue::SharedStorage))>,
    cutlass::gemm::collective::KernelScheduleAuto
  >::CollectiveOp;

using GemmKernel = cutlass::gemm::kernel::GemmUniversal<
    cute::Shape<int,int,int,int>,
    CollectiveMainloop,
    CollectiveEpilogue
>;
using Gemm = cutlass::gemm::device::GemmUniversalAdapter<GemmKernel>;

// Force the device kernel symbol into the cubin without needing a host main.
auto* _anchor = &cutlass::device_kernel<GemmKernel>;


// ===== COMPILED SASS (sm_100a) =====

	.target	sm_100a

	.elftype	@"ET_EXEC"


//--------------------- .note.nv.tkinfo           --------------------------
	.section	.note.nv.tkinfo,"",@"SHT_NOTE"
	.sectionflags	@"SHF_NOTE_NV_TKINFO"
	.tkinfo
        /*0018*/ 	.word	0x00000002
        /*0030*/ 	.string	""
        /*0030*/ 	.string	"ptxas"
        /*0030*/ 	.string	"Cuda compilation tools, release 13.0, V13.0.88"
        /*0030*/ 	.string	"Build cuda_13.0.r13.0/compiler.36424714_0"
        /*0030*/ 	.string	"-arch sm_100a -m 64 "



//--------------------- .note.nv.cuinfo           --------------------------
	.section	.note.nv.cuinfo,"",@"SHT_NOTE"
	.sectionflags	@"SHF_NOTE_NV_CUINFO"
        /*0018*/ 	.short	0x0002
        /*001a*/ 	.short	0x0064
        /*001c*/ 	.short	0x0082
	.zero		2


//--------------------- .nv.info                  --------------------------
	.section	.nv.info,"",@"SHT_CUDA_INFO"
	.align	4


	//----- nvinfo : EIATTR_REGCOUNT
	.align		4
        /*0000*/ 	.byte	0x04, 0x2f
        /*0002*/ 	.short	(.L_19 - .L_18)
	.align		4
.L_18:
        /*0004*/ 	.word	index@(_ZN7cutlass13device_kernelINS_4gemm6kernel13GemmUniversalIN4cute5tupleIJiiiiEEENS1_10collective13CollectiveMmaINS1_46MainloopSm100TmaUmmaWarpSpecializedBlockScaledILi33ELi2ELi2ENS5_IJNS4_1CILi2EEESB_NSA_ILi1EEEEEEEENS5_IJNSA_ILi256EEENSA_ILi64EEESG_EEENS5_IJNS_12float_e2m1_tENS_13float_ue4m3_tEEEENS5_IJNS5_IJlSC_lEEENS4_6LayoutINS5_IJNS5_IJNS5_IJNSA_ILi32EEENSA_ILi4EEEEEEiEEENS5_IJNS5_IJNSA_ILi16EEESO_EEEiEEENS5_IJSC_iEEEEEENS5_IJST_NS5_IJNS5_IJNSA_ILi0EEESC_EEENSA_ILi512EEEEEENS5_IJSW_iEEEEEEEEEEESK_S13_NS4_8TiledMMAINS4_8MMA_AtomIJNS4_23SM100_MMA_MXF4_2x1SM_SSISI_SI_fSJ_Li256ELi64ELi16ELNS4_4UMMA5MajorE0ELS18_0ELNS17_7ScaleInE0ELS19_0EEEEEENSM_INS5_IJSC_SC_SC_EEENS5_IJSW_SW_SW_EEEEENS5_IJNS4_10UnderscoreES1F_S1F_EEEEENS5_IJNS4_28SM100_TMA_2SM_LOAD_MULTICASTES1I_EEENS5_IJNS4_14ComposedLayoutINS4_7SwizzleILi1ELi4ELi3EEENS4_18smem_ptr_flag_bitsILi4EEENSM_INS5_IJNSA_ILi8EEESG_EEENS5_IJSG_SC_EEEEEEENSM_INS5_IJNS5_IJNS5_IJSP_SC_EEESS_EEESC_NS5_IJSC_SC_EEEEEENS5_IJNS5_IJNS5_IJSS_SY_EEESX_EEESW_NS5_IJSO_SY_EEEEEEEEEEEvNS4_8identityENS5_IJNS4_18SM100_TMA_2SM_LOADES1I_EEES23_vS24_EENS_8epilogue10collective18CollectiveEpilogueINS28_23Sm100TmaWarpSpecializedILi3ELi2ELi32ELb1ELb0EEEJNS5_IJNSA_ILi128EEESG_SG_EEENS5_IJNSM_IS2D_SC_EENSM_ISN_SC_EEEEENS_10bfloat16_tESL_S2I_SL_NS28_6fusion15FusionCallbacksIS2C_NS2J_17LinearCombinationIS2I_fS2I_fLNS_15FloatRoundStyleE2EEES2E_S2H_JEEENS4_5SM1004TMEM4LOAD26SM100_TMEM_LOAD_32dp32b32xENS4_13SM90_TMA_LOADENS1K_INS1L_ILi2ELi4ELi3EEENS1N_ILi16EEENSM_INS5_IJS1P_SN_EEENS5_IJSN_SC_EEEEEEENS4_39AutoVectorizingCopyWithAssumedAlignmentILi128EEENS4_14SM90_TMA_STOREES2Z_S31_S31_EEEvvEEEEvNT_6ParamsE)
        /*0008*/ 	.word	0x0000007a


	//----- nvinfo : EIATTR_FRAME_SIZE
	.align		4
.L_19:
        /*000c*/ 	.byte	0x04, 0x11
        /*000e*/ 	.short	(.L_21 - .L_20)
	.align		4
.L_20:
        /*0010*/ 	.word	index@($__internal_2_$__cuda_sm10x_tcgen05_guardrail_trap_unallocated_columns_being_dealloced)
        /*0014*/ 	.word	0x00000000


	//----- nvinfo : EIATTR_FRAME_SIZE
	.align		4
.L_21:
        /*0018*/ 	.byte	0x04, 0x11
        /*001a*/ 	.short	(.L_23 - .L_22)
	.align		4
.L_22:
        /*001c*/ 	.word	index@($__internal_1_$__cuda_sm10x_tcgen05_guardrail_trap_phase_invalid_during_alloc)
        /*0020*/ 	.word	0x00000000


	//----- nvinfo : EIATTR_FRAME_SIZE
	.align		4
.L_23:
        /*0024*/ 	.byte	0x04, 0x11
        /*0026*/ 	.short	(.L_25 - .L_24)
	.align		4
.L_24:
        /*0028*/ 	.word	index@($__internal_0_$__cuda_sm10x_tcgen05_guardrail_trap_col_being_dealloced_not_returned_by_alloc)
        /*002c*/ 	.word	0x00000000


	//----- nvinfo : EIATTR_FRAME_SIZE
	.align		4
.L_25:
        /*0030*/ 	.byte	0x04, 0x11
        /*0032*/ 	.short	(.L_27 - .L_26)
	.align		4
.L_26:
        /*0034*/ 	.word	index@(_ZN7cutlass13device_kernelINS_4gemm6kernel13GemmUniversalIN4cute5tupleIJiiiiEEENS1_10collective13CollectiveMmaINS1_46MainloopSm100TmaUmmaWarpSpecializedBlockScaledILi33ELi2ELi2ENS5_IJNS4_1CILi2EEESB_NSA_ILi1EEEEEEEENS5_IJNSA_ILi256EEENSA_ILi64EEESG_EEENS5_IJNS_12float_e2m1_tENS_13float_ue4m3_tEEEENS5_IJNS5_IJlSC_lEEENS4_6LayoutINS5_IJNS5_IJNS5_IJNSA_ILi32EEENSA_ILi4EEEEEEiEEENS5_IJNS5_IJNSA_ILi16EEESO_EEEiEEENS5_IJSC_iEEEEEENS5_IJST_NS5_IJNS5_IJNSA_ILi0EEESC_EEENSA_ILi512EEEEEENS5_IJSW_iEEEEEEEEEEESK_S13_NS4_8TiledMMAINS4_8MMA_AtomIJNS4_23SM100_MMA_MXF4_2x1SM_SSISI_SI_fSJ_Li256ELi64ELi16ELNS4_4UMMA5MajorE0ELS18_0ELNS17_7ScaleInE0ELS19_0EEEEEENSM_INS5_IJSC_SC_SC_EEENS5_IJSW_SW_SW_EEEEENS5_IJNS4_10UnderscoreES1F_S1F_EEEEENS5_IJNS4_28SM100_TMA_2SM_LOAD_MULTICASTES1I_EEENS5_IJNS4_14ComposedLayoutINS4_7SwizzleILi1ELi4ELi3EEENS4_18smem_ptr_flag_bitsILi4EEENSM_INS5_IJNSA_ILi8EEESG_EEENS5_IJSG_SC_EEEEEEENSM_INS5_IJNS5_IJNS5_IJSP_SC_EEESS_EEESC_NS5_IJSC_SC_EEEEEENS5_IJNS5_IJNS5_IJSS_SY_EEESX_EEESW_NS5_IJSO_SY_EEEEEEEEEEEvNS4_8identityENS5_IJNS4_18SM100_TMA_2SM_LOADES1I_EEES23_vS24_EENS_8epilogue10collective18CollectiveEpilogueINS28_23Sm100TmaWarpSpecializedILi3ELi2ELi32ELb1ELb0EEEJNS5_IJNSA_ILi128EEESG_SG_EEENS5_IJNSM_IS2D_SC_EENSM_ISN_SC_EEEEENS_10bfloat16_tESL_S2I_SL_NS28_6fusion15FusionCallbacksIS2C_NS2J_17LinearCombinationIS2I_fS2I_fLNS_15FloatRoundStyleE2EEES2E_S2H_JEEENS4_5SM1004TMEM4LOAD26SM100_TMEM_LOAD_32dp32b32xENS4_13SM90_TMA_LOADENS1K_INS1L_ILi2ELi4ELi3EEENS1N_ILi16EEENSM_INS5_IJS1P_SN_EEENS5_IJSN_SC_EEEEEEENS4_39AutoVectorizingCopyWithAssumedAlignmentILi128EEENS4_14SM90_TMA_STOREES2Z_S31_S31_EEEvvEEEEvNT_6ParamsE)
        /*0038*/ 	.word	0x00000000


	//----- nvinfo : EIATTR_MIN_STACK_SIZE
	.align		4
.L_27:
        /*003c*/ 	.byte	0x04, 0x12
        /*003e*/ 	.short	(.L_29 - .L_28)
	.align		4
.L_28:
        /*0040*/ 	.word	index@(_ZN7cutlass13device_kernelINS_4gemm6kernel13GemmUniversalIN4cute5tupleIJiiiiEEENS1_10collective13CollectiveMmaINS1_46MainloopSm100TmaUmmaWarpSpecializedBlockScaledILi33ELi2ELi2ENS5_IJNS4_1CILi2EEESB_NSA_ILi1EEEEEEEENS5_IJNSA_ILi256EEENSA_ILi64EEESG_EEENS5_IJNS_12float_e2m1_tENS_13float_ue4m3_tEEEENS5_IJNS5_IJlSC_lEEENS4_6LayoutINS5_IJNS5_IJNS5_IJNSA_ILi32EEENSA_ILi4EEEEEEiEEENS5_IJNS5_IJNSA_ILi16EEESO_EEEiEEENS5_IJSC_iEEEEEENS5_IJST_NS5_IJNS5_IJNSA_ILi0EEESC_EEENSA_ILi512EEEEEENS5_IJSW_iEEEEEEEEEEESK_S13_NS4_8TiledMMAINS4_8MMA_AtomIJNS4_23SM100_MMA_MXF4_2x1SM_SSISI_SI_fSJ_Li256ELi64ELi16ELNS4_4UMMA5MajorE0ELS18_0ELNS17_7ScaleInE0ELS19_0EEEEEENSM_INS5_IJSC_SC_SC_EEENS5_IJSW_SW_SW_EEEEENS5_IJNS4_10UnderscoreES1F_S1F_EEEEENS5_IJNS4_28SM100_TMA_2SM_LOAD_MULTICASTES1I_EEENS5_IJNS4_14ComposedLayoutINS4_7SwizzleILi1ELi4ELi3EEENS4_18smem_ptr_flag_bitsILi4EEENSM_INS5_IJNSA_ILi8EEESG_EEENS5_IJSG_SC_EEEEEEENSM_INS5_IJNS5_IJNS5_IJSP_SC_EEESS_EEESC_NS5_IJSC_SC_EEEEEENS5_IJNS5_IJNS5_IJSS_SY_EEESX_EEESW_NS5_IJSO_SY_EEEEEEEEEEEvNS4_8identityENS5_IJNS4_18SM100_TMA_2SM_LOADES1I_EEES23_vS24_EENS_8epilogue10collective18CollectiveEpilogueINS28_23Sm100TmaWarpSpecializedILi3ELi2ELi32ELb1ELb0EEEJNS5_IJNSA_ILi128EEESG_SG_EEENS5_IJNSM_IS2D_SC_EENSM_ISN_SC_EEEEENS_10bfloat16_tESL_S2I_SL_NS28_6fusion15FusionCallbacksIS2C_NS2J_17LinearCombinationIS2I_fS2I_fLNS_15FloatRoundStyleE2EEES2E_S2H_JEEENS4_5SM1004TMEM4LOAD26SM100_TMEM_LOAD_32dp32b32xENS4_13SM90_TMA_LOADENS1K_INS1L_ILi2ELi4ELi3EEENS1N_ILi16EEENSM_INS5_IJS1P_SN_EEENS5_IJSN_SC_EEEEEEENS4_39AutoVectorizingCopyWithAssumedAlignmentILi128EEENS4_14SM90_TMA_STOREES2Z_S31_S31_EEEvvEEEEvNT_6ParamsE)
        /*0044*/ 	.word	0x00000000
.L_29:


//--------------------- .nv.compat                --------------------------
	.section	.nv.compat,"",@"SHT_CUDA_COMPAT_INFO"
	.align	4
        /*0000*/ 	.byte	0x02, 0x09, 0x01, 0x00, 0x02, 0x02, 0x02, 0x00, 0x02, 0x05, 0x05, 0x00, 0x03, 0x07, 0x01, 0x01
        /*0010*/ 	.byte	0x02, 0x03, 0x01, 0x00, 0x02, 0x06, 0x01, 0x00, 0x04, 0x0b, 0x08, 0x00, 0x09, 0x00, 0x00, 0x00
        /*0020*/ 	.byte	0x00, 0x00, 0x00, 0x00


//--------------------- .nv.info._ZN7cutlass13device_kernelINS_4gemm6kernel13GemmUniversalIN4cute5tupleIJiiiiEEENS1_10collective13CollectiveMmaINS1_46MainloopSm100TmaUmmaWarpSpecializedBlockScaledILi33ELi2ELi2ENS5_IJNS4_1CILi2EEESB_NSA_ILi1EEEEEEEENS5_IJNSA_ILi256EEENSA_ILi64EEESG_EEENS5_IJNS_12float_e2m1_tENS_13float_ue4m3_tEEEENS5_IJNS5_IJlSC_lEEENS4_6LayoutINS5_IJNS5_IJNS5_IJNSA_ILi32EEENSA_ILi4EEEEEEiEEENS5_IJNS5_IJNSA_ILi16EEESO_EEEiEEENS5_IJSC_iEEEEEENS5_IJST_NS5_IJNS5_IJNSA_ILi0EEESC_EEENSA_ILi512EEEEEENS5_IJSW_iEEEEEEEEEEESK_S13_NS4_8TiledMMAINS4_8MMA_AtomIJNS4_23SM100_MMA_MXF4_2x1SM_SSISI_SI_fSJ_Li256ELi64ELi16ELNS4_4UMMA5MajorE0ELS18_0ELNS17_7ScaleInE0ELS19_0EEEEEENSM_INS5_IJSC_SC_SC_EEENS5_IJSW_SW_SW_EEEEENS5_IJNS4_10UnderscoreES1F_S1F_EEEEENS5_IJNS4_28SM100_TMA_2SM_LOAD_MULTICASTES1I_EEENS5_IJNS4_14ComposedLayoutINS4_7SwizzleILi1ELi4ELi3EEENS4_18smem_ptr_flag_bitsILi4EEENSM_INS5_IJNSA_ILi8EEESG_EEENS5_IJSG_SC_EEEEEEENSM_INS5_IJNS5_IJNS5_IJSP_SC_EEESS_EEESC_NS5_IJSC_SC_EEEEEENS5_IJNS5_IJNS5_IJSS_SY_EEESX_EEESW_NS5_IJSO_SY_EEEEEEEEEEEvNS4_8identityENS5_IJNS4_18SM100_TMA_2SM_LOADES1I_EEES23_vS24_EENS_8epilogue10collective18CollectiveEpilogueINS28_23Sm100TmaWarpSpecializedILi3ELi2ELi32ELb1ELb0EEEJNS5_IJNSA_ILi128EEESG_SG_EEENS5_IJNSM_IS2D_SC_EENSM_ISN_SC_EEEEENS_10bfloat16_tESL_S2I_SL_NS28_6fusion15FusionCallbacksIS2C_NS2J_17LinearCombinationIS2I_fS2I_fLNS_15FloatRoundStyleE2EEES2E_S2H_JEEENS4_5SM1004TMEM4LOAD26SM100_TMEM_LOAD_32dp32b32xENS4_13SM90_TMA_LOADENS1K_INS1L_ILi2ELi4ELi3EEENS1N_ILi16EEENSM_INS5_IJS1P_SN_EEENS5_IJSN_SC_EEEEEEENS4_39AutoVectorizingCopyWithAssumedAlignmentILi128EEENS4_14SM90_TMA_STOREES2Z_S31_S31_EEEvvEEEEvNT_6ParamsE --------------------------
	.section	.nv.info._ZN7cutlass13device_kernelINS_4gemm6kernel13GemmUniversalIN4cute5tupleIJiiiiEEENS1_10collective13CollectiveMmaINS1_46MainloopSm100TmaUmmaWarpSpecializedBlockScaledILi33ELi2ELi2ENS5_IJNS4_1CILi2EEESB_NSA_ILi1EEEEEEEENS5_IJNSA_ILi256EEENSA_ILi64EEESG_EEENS5_IJNS_12float_e2m1_tENS_13float_ue4m3_tEEEENS5_IJNS5_IJlSC_lEEENS4_6LayoutINS5_IJNS5_IJNS5_IJNSA_ILi32EEENSA_ILi4EEEEEEiEEENS5_IJNS5_IJNSA_ILi16EEESO_EEEiEEENS5_IJSC_iEEEEEENS5_IJST_NS5_IJNS5_IJNSA_ILi0EEESC_EEENSA_ILi512EEEEEENS5_IJSW_iEEEEEEEEEEESK_S13_NS4_8TiledMMAINS4_8MMA_AtomIJNS4_23SM100_MMA_MXF4_2x1SM_SSISI_SI_fSJ_Li256ELi64ELi16ELNS4_4UMMA5MajorE0ELS18_0ELNS17_7ScaleInE0ELS19_0EEEEEENSM_INS5_IJSC_SC_SC_EEENS5_IJSW_SW_SW_EEEEENS5_IJNS4_10UnderscoreES1F_S1F_EEEEENS5_IJNS4_28SM100_TMA_2SM_LOAD_MULTICASTES1I_EEENS5_IJNS4_14ComposedLayoutINS4_7SwizzleILi1ELi4ELi3EEENS4_18smem_ptr_flag_bitsILi4EEENSM_INS5_IJNSA_ILi8EEESG_EEENS5_IJSG_SC_EEEEEEENSM_INS5_IJNS5_IJNS5_IJSP_SC_EEESS_EEESC_NS5_IJSC_SC_EEEEEENS5_IJNS5_IJNS5_IJSS_SY_EEESX_EEESW_NS5_IJSO_SY_EEEEEEEEEEEvNS4_8identityENS5_IJNS4_18SM100_TMA_2SM_LOADES1I_EEES23_vS24_EENS_8epilogue10collective18CollectiveEpilogueINS28_23Sm100TmaWarpSpecializedILi3ELi2ELi32ELb1ELb0EEEJNS5_IJNSA_ILi128EEESG_SG_EEENS5_IJNSM_IS2D_SC_EENSM_ISN_SC_EEEEENS_10bfloat16_tESL_S2I_SL_NS28_6fusion15FusionCallbacksIS2C_NS2J_17LinearCombinationIS2I_fS2I_fLNS_15FloatRoundStyleE2EEES2E_S2H_JEEENS4_5SM1004TMEM4LOAD26SM100_TMEM_LOAD_32dp32b32xENS4_13SM90_TMA_LOADENS1K_INS1L_ILi2ELi4ELi3EEENS1N_ILi16EEENSM_INS5_IJS1P_SN_EEENS5_IJSN_SC_EEEEEEENS4_39AutoVectorizingCopyWithAssumedAlignmentILi128EEENS4_14SM90_TMA_STOREES2Z_S31_S31_EEEvvEEEEvNT_6ParamsE,"",@"SHT_CUDA_INFO"
	.sectionflags	@""
	.align	4


	//----- nvinfo : EIATTR_CUDA_API_VERSION
	.align		4
        /*0000*/ 	.byte	0x04, 0x37
        /*0002*/ 	.short	(.L_31 - .L_30)
.L_30:
        /*0004*/ 	.word	0x00000082


	//----- nvinfo : EIATTR_KPARAM_INFO
	.align		4
.L_31:
        /*0008*/ 	.byte	0x04, 0x17
        /*000a*/ 	.short	(.L_33 - .L_32)
.L_32:
        /*000c*/ 	.word	0x00000000
        /*0010*/ 	.short	0x0000
        /*0012*/ 	.short	0x0000
        /*0014*/ 	.byte	0x00, 0xf0, 0x01, 0x30


	//----- nvinfo : EIATTR_AT_ENTRY_FRAGMENTS
	.align		4
.L_33:
        /*0018*/ 	.byte	0x04, 0x4f
        /*001a*/ 	.short	(.L_35 - .L_34)


	//   ....[0]....
.L_34:
        /*001c*/ 	.word	0x00000007


	//----- nvinfo : EIATTR_RESERVED_SMEM_USED
	.align		4
.L_35:
        /*0020*/ 	.byte	0x01, 0x41
	.zero		2


	//----- nvinfo : EIATTR_SPARSE_MMA_MASK
	.align		4
        /*0024*/ 	.byte	0x03, 0x50
        /*0026*/ 	.short	0x0000


	//----- nvinfo : EIATTR_TCGEN05_2CTA_USED
	.align		4
        /*0028*/ 	.byte	0x01, 0x52
	.zero		2


	//----- nvinfo : EIATTR_MAXREG_COUNT
	.align		4
        /*002c*/ 	.byte	0x03, 0x1b
        /*002e*/ 	.short	0x00ff


	//----- nvinfo : EIATTR_NUM_BARRIERS
	.align		4
        /*0030*/ 	.byte	0x02, 0x4c
        /*0032*/ 	.byte	0x07
	.zero		1


	//----- nvinfo : EIATTR_EXTERNS
	.align		4
        /*0034*/ 	.byte	0x04, 0x0f
        /*0036*/ 	.short	(.L_37 - .L_36)


	//   ....[0]....
	.align		4
.L_36:
        /*0038*/ 	.word	index@(__assertfail)


	//----- nvinfo : EIATTR_MERCURY_ISA_VERSION
	.align		4
.L_37:
        /*003c*/ 	.byte	0x03, 0x5f
        /*003e*/ 	.short	0x0101


	//----- nvinfo : EIATTR_INT_WARP_WIDE_INSTR_OFFSETS
	.align		4
        /*0040*/ 	.byte	0x04, 0x31
        /*0042*/ 	.short	(.L_39 - .L_38)


	//   ....[0]....
.L_38:
        /*0044*/ 	.word	0x00001140


	//   ....[1]....
        /*0048*/ 	.word	0x000011e0


	//   ....[2]....
        /*004c*/ 	.word	0x00005fa0


	//   ....[3]....
        /*0050*/ 	.word	0x00005fc0


	//   ....[4]....
        /*0054*/ 	.word	0x00005ff0


	//   ....[5]....
        /*0058*/ 	.word	0x00006bc0


	//   ....[6]....
        /*005c*/ 	.word	0x00006c40


	//   ....[7]....
        /*0060*/ 	.word	0x00006d40


	//   ....[8]....
        /*0064*/ 	.word	0x00006e50


	//----- nvinfo : EIATTR_COOP_GROUP_MASK_REGIDS
	.align		4
.L_39:
        /*0068*/ 	.byte	0x04, 0x29
        /*006a*/ 	.short	(.L_41 - .L_40)


	//   ....[0]....
.L_40:
        /*006c*/ 	.word	0xffffffff


	//   ....[1]....
        /*0070*/ 	.word	0xffffffff


	//   ....[2]....
        /*0074*/ 	.word	0xffffffff


	//   ....[3]....
        /*0078*/ 	.word	0xffffffff


	//   ....[4]....
        /*007c*/ 	.word	0xffffffff


	//   ....[5]....
        /*0080*/ 	.word	0xffffffff


	//   ....[6]....
        /*0084*/ 	.word	0xffffffff


	//   ....[7]....
        /*0088*/ 	.word	0xffffffff


	//   ....[8]....
        /*008c*/ 	.word	0xffffffff


	//   ....[9]....
        /*0090*/ 	.word	0xffffffff


	//   ....[10]....
        /*0094*/ 	.word	0xffffffff


	//   ....[11]....
        /*0098*/ 	.word	0xffffffff


	//   ....[12]....
        /*009c*/ 	.word	0xffffffff


	//   ....[13]....
        /*00a0*/ 	.word	0xffffffff


	//----- nvinfo : EIATTR_COOP_GROUP_INSTR_OFFSETS
	.align		4
.L_41:
        /*00a4*/ 	.byte	0x04, 0x28
        /*00a6*/ 	.short	(.L_43 - .L_42)


	//   ....[0]....
.L_42:
        /*00a8*/ 	.word	0x000000b0


	//   ....[1]....
        /*00ac*/ 	.word	0x00000580


	//   ....[2]....
        /*00b0*/ 	.word	0x00000b10


	//   ....[3]....
        /*00b4*/ 	.word	0x00000c80


	//   ....[4]....
        /*00b8*/ 	.word	0x00000d70


	//   ....[5]....
        /*00bc*/ 	.word	0x00000ed0


	//   ....[6]....
        /*00c0*/ 	.word	0x00001020


	//   ....[7]....
        /*00c4*/ 	.word	0x00001260


	//   ....[8]....
        /*00c8*/ 	.word	0x000029e0


	//   ....[9]....
        /*00cc*/ 	.word	0x000048f0


	//   ....[10]....
        /*00d0*/ 	.word	0x00004dc0


	//   ....[11]....
        /*00d4*/ 	.word	0x00004df0


	//   ....[12]....
        /*00d8*/ 	.word	0x00005ea0


	//   ....[13]....
        /*00dc*/ 	.word	0x000060b0


	//----- nvinfo : EIATTR_VRC_CTA_INIT_COUNT
	.align		4
.L_43:
        /*00e0*/ 	.byte	0x02, 0x4a
        /*00e2*/ 	.byte	0x80
	.zero		1


	//----- nvinfo : EIATTR_SYSCALL_OFFSETS
	.align		4
        /*00e4*/ 	.byte	0x04, 0x46
        /*00e6*/ 	.short	(.L_45 - .L_44)


	//   ....[0]....
.L_44:
        /*00e8*/ 	.word	0x00007b30


	//   ....[1]....
        /*00ec*/ 	.word	0x00007c20


	//   ....[2]....
        /*00f0*/ 	.word	0x000084c0


	//   ....[3]....
        /*00f4*/ 	.word	0x00009190


	//----- nvinfo : EIATTR_MBARRIER_INSTR_OFFSETS
	.align		4
.L_45:
        /*00f8*/ 	.byte	0x04, 0x39
        /*00fa*/ 	.short	(.L_47 - .L_46)


	//   ....[0]....
.L_46:
        /*00fc*/ 	.word	0x000006d0
        /*0100*/ 	.word	0x000000ff
        /*0104*/ 	.word	0x00000000
        /*0108*/ 	.short	0x0100
        /*010a*/ 	.byte	0x04
	.zero		1


	//   ....[1]....
        /*010c*/ 	.word	0x000006e0
        /*0110*/ 	.word	0x000000ff
        /*0114*/ 	.word	0x00000108
        /*0118*/ 	.short	0x0100
        /*011a*/ 	.byte	0x04
	.zero		1


	//   ....[2]....
        /*011c*/ 	.word	0x000006f0
        /*0120*/ 	.word	0x000000ff
        /*0124*/ 	.word	0x00000008
        /*0128*/ 	.short	0x0100
        /*012a*/ 	.byte	0x04
	.zero		1


	//   ....[3]....
        /*012c*/ 	.word	0x00000700
        /*0130*/ 	.word	0x000000ff
        /*0134*/ 	.word	0x00000110
        /*0138*/ 	.short	0x0100
        /*013a*/ 	.byte	0x04
	.zero		1


	//   ....[4]....
        /*013c*/ 	.word	0x00000710
        /*0140*/ 	.word	0x000000ff
        /*0144*/ 	.word	0x00000010
        /*0148*/ 	.short	0x0100
        /*014a*/ 	.byte	0x04
	.zero		1


	//   ....[5]....
        /*014c*/ 	.word	0x00000720
        /*0150*/ 	.word	0x000000ff
        /*0154*/ 	.word	0x00000118
        /*0158*/ 	.short	0x0100
        /*015a*/ 	.byte	0x04
	.zero		1


	//   ....[6]....
        /*015c*/ 	.word	0x00000730
        /*0160*/ 	.word	0x000000ff
        /*0164*/ 	.word	0x00000018
        /*0168*/ 	.short	0x0100
        /*016a*/ 	.byte	0x04
	.zero		1


	//   ....[7]....
        /*016c*/ 	.word	0x00000740
        /*0170*/ 	.word	0x000000ff
        /*0174*/ 	.word	0x00000120
        /*0178*/ 	.short	0x0100
        /*017a*/ 	.byte	0x04
	.zero		1


	//   ....[8]....
        /*017c*/ 	.word	0x00000750
        /*0180*/ 	.word	0x000000ff
        /*0184*/ 	.word	0x00000020
        /*0188*/ 	.short	0x0100
        /*018a*/ 	.byte	0x04
	.zero		1


	//   ....[9]....
        /*018c*/ 	.word	0x00000760
        /*0190*/ 	.word	0x000000ff
        /*0194*/ 	.word	0x00000128
        /*0198*/ 	.short	0x0100
        /*019a*/ 	.byte	0x04
	.zero		1


	//   ....[10]....
        /*019c*/ 	.word	0x00000770
        /*01a0*/ 	.word	0x000000ff
        /*01a4*/ 	.word	0x00000028
        /*01a8*/ 	.short	0x0100
        /*01aa*/ 	.byte	0x04
	.zero		1


	//   ....[11]....
        /*01ac*/ 	.word	0x00000780
        /*01b0*/ 	.word	0x000000ff
        /*01b4*/ 	.word	0x00000130
        /*01b8*/ 	.short	0x0100
        /*01ba*/ 	.byte	0x04
	.zero		1


	//   ....[12]....
        /*01bc*/ 	.word	0x00000790
        /*01c0*/ 	.word	0x000000ff
        /*01c4*/ 	.word	0x00000030
        /*01c8*/ 	.short	0x0100
        /*01ca*/ 	.byte	0x04
	.zero		1


	//   ....[13]....
        /*01cc*/ 	.word	0x000007a0
        /*01d0*/ 	.word	0x000000ff
        /*01d4*/ 	.word	0x00000138
        /*01d8*/ 	.short	0x0100
        /*01da*/ 	.byte	0x04
	.zero		1


	//   ....[14]....
        /*01dc*/ 	.word	0x000007b0
        /*01e0*/ 	.word	0x000000ff
        /*01e4*/ 	.word	0x00000038
        /*01e8*/ 	.short	0x0100
        /*01ea*/ 	.byte	0x04
	.zero		1


	//   ....[15]....
        /*01ec*/ 	.word	0x000007c0
        /*01f0*/ 	.word	0x000000ff
        /*01f4*/ 	.word	0x00000140
        /*01f8*/ 	.short	0x0100
        /*01fa*/ 	.byte	0x04
	.zero		1


	//   ....[16]....
        /*01fc*/ 	.word	0x000007d0
        /*0200*/ 	.word	0x000000ff
        /*0204*/ 	.word	0x00000040
        /*0208*/ 	.short	0x0100
        /*020a*/ 	.byte	0x04
	.zero		1


	//   ....[17]....
        /*020c*/ 	.word	0x000007e0
        /*0210*/ 	.word	0x000000ff
        /*0214*/ 	.word	0x00000148
        /*0218*/ 	.short	0x0100
        /*021a*/ 	.byte	0x04
	.zero		1


	//   ....[18]....
        /*021c*/ 	.word	0x000007f0
        /*0220*/ 	.word	0x000000ff
        /*0224*/ 	.word	0x00000048
        /*0228*/ 	.short	0x0100
        /*022a*/ 	.byte	0x04
	.zero		1


	//   ....[19]....
        /*022c*/ 	.word	0x00000800
        /*0230*/ 	.word	0x000000ff
        /*0234*/ 	.word	0x00000150
        /*0238*/ 	.short	0x0100
        /*023a*/ 	.byte	0x04
	.zero		1


	//   ....[20]....
        /*023c*/ 	.word	0x00000810
        /*0240*/ 	.word	0x000000ff
        /*0244*/ 	.word	0x00000050
        /*0248*/ 	.short	0x0100
        /*024a*/ 	.byte	0x04
	.zero		1


	//   ....[21]....
        /*024c*/ 	.word	0x00000820
        /*0250*/ 	.word	0x000000ff
        /*0254*/ 	.word	0x00000158
        /*0258*/ 	.short	0x0100
        /*025a*/ 	.byte	0x04
	.zero		1


	//   ....[22]....
        /*025c*/ 	.word	0x00000830
        /*0260*/ 	.word	0x000000ff
        /*0264*/ 	.word	0x00000058
        /*0268*/ 	.short	0x0100
        /*026a*/ 	.byte	0x04
	.zero		1


	//   ....[23]....
        /*026c*/ 	.word	0x00000840
        /*0270*/ 	.word	0x000000ff
        /*0274*/ 	.word	0x00000160
        /*0278*/ 	.short	0x0100
        /*027a*/ 	.byte	0x04
	.zero		1


	//   ....[24]....
        /*027c*/ 	.word	0x00000850
        /*0280*/ 	.word	0x000000ff
        /*0284*/ 	.word	0x00000060
        /*0288*/ 	.short	0x0100
        /*028a*/ 	.byte	0x04
	.zero		1


	//   ....[25]....
        /*028c*/ 	.word	0x00000860
        /*0290*/ 	.word	0x000000ff
        /*0294*/ 	.word	0x00000168
        /*0298*/ 	.short	0x0100
        /*029a*/ 	.byte	0x04
	.zero		1


	//   ....[26]....
        /*029c*/ 	.word	0x00000870
        /*02a0*/ 	.word	0x000000ff
        /*02a4*/ 	.word	0x00000068
        /*02a8*/ 	.short	0x0100
        /*02aa*/ 	.byte	0x04
	.zero		1


	//   ....[27]....
        /*02ac*/ 	.word	0x00000880
        /*02b0*/ 	.word	0x000000ff
        /*02b4*/ 	.word	0x00000170
        /*02b8*/ 	.short	0x0100
        /*02ba*/ 	.byte	0x04
	.zero		1


	//   ....[28]....
        /*02bc*/ 	.word	0x00000890
        /*02c0*/ 	.word	0x000000ff
        /*02c4*/ 	.word	0x00000070
        /*02c8*/ 	.short	0x0100
        /*02ca*/ 	.byte	0x04
	.zero		1


	//   ....[29]....
        /*02cc*/ 	.word	0x000008a0
        /*02d0*/ 	.word	0x000000ff
        /*02d4*/ 	.word	0x00000178
        /*02d8*/ 	.short	0x0100
        /*02da*/ 	.byte	0x04
	.zero		1


	//   ....[30]....
        /*02dc*/ 	.word	0x000008b0
        /*02e0*/ 	.word	0x000000ff
        /*02e4*/ 	.word	0x00000078
        /*02e8*/ 	.short	0x0100
        /*02ea*/ 	.byte	0x04
	.zero		1


	//   ....[31]....
        /*02ec*/ 	.word	0x000008c0
        /*02f0*/ 	.word	0x000000ff
        /*02f4*/ 	.word	0x00000180
        /*02f8*/ 	.short	0x0100
        /*02fa*/ 	.byte	0x04
	.zero		1


	//   ....[32]....
        /*02fc*/ 	.word	0x000008d0
        /*0300*/ 	.word	0x000000ff
        /*0304*/ 	.word	0x00000080
        /*0308*/ 	.short	0x0100
        /*030a*/ 	.byte	0x04
	.zero		1


	//   ....[33]....
        /*030c*/ 	.word	0x000008e0
        /*0310*/ 	.word	0x000000ff
        /*0314*/ 	.word	0x00000188
        /*0318*/ 	.short	0x0100
        /*031a*/ 	.byte	0x04
	.zero		1


	//   ....[34]....
        /*031c*/ 	.word	0x000008f0
        /*0320*/ 	.word	0x000000ff
        /*0324*/ 	.word	0x00000088
        /*0328*/ 	.short	0x0100
        /*032a*/ 	.byte	0x04
	.zero		1


	//   ....[35]....
        /*032c*/ 	.word	0x00000900
        /*0330*/ 	.word	0x000000ff
        /*0334*/ 	.word	0x00000190
        /*0338*/ 	.short	0x0100
        /*033a*/ 	.byte	0x04
	.zero		1


	//   ....[36]....
        /*033c*/ 	.word	0x00000910
        /*0340*/ 	.word	0x000000ff
        /*0344*/ 	.word	0x00000090
        /*0348*/ 	.short	0x0100
        /*034a*/ 	.byte	0x04
	.zero		1


	//   ....[37]....
        /*034c*/ 	.word	0x00000920
        /*0350*/ 	.word	0x000000ff
        /*0354*/ 	.word	0x00000198
        /*0358*/ 	.short	0x0100
        /*035a*/ 	.byte	0x04
	.zero		1


	//   ....[38]....
        /*035c*/ 	.word	0x00000930
        /*0360*/ 	.word	0x000000ff
        /*0364*/ 	.word	0x00000098
        /*0368*/ 	.short	0x0100
        /*036a*/ 	.byte	0x04
	.zero		1


	//   ....[39]....
        /*036c*/ 	.word	0x00000940
        /*0370*/ 	.word	0x000000ff
        /*0374*/ 	.word	0x000001a0
        /*0378*/ 	.short	0x0100
        /*037a*/ 	.byte	0x04
	.zero		1


	//   ....[40]....
        /*037c*/ 	.word	0x00000950
        /*0380*/ 	.word	0x000000ff
        /*0384*/ 	.word	0x000000a0
        /*0388*/ 	.short	0x0100
        /*038a*/ 	.byte	0x04
	.zero		1


	//   ....[41]....
        /*038c*/ 	.word	0x00000960
        /*0390*/ 	.word	0x000000ff
        /*0394*/ 	.word	0x000001a8
        /*0398*/ 	.short	0x0100
        /*039a*/ 	.byte	0x04
	.zero		1


	//   ....[42]....
        /*039c*/ 	.word	0x00000970
        /*03a0*/ 	.word	0x000000ff
        /*03a4*/ 	.word	0x000000a8
        /*03a8*/ 	.short	0x0100
        /*03aa*/ 	.byte	0x04
	.zero		1


	//   ....[43]....
        /*03ac*/ 	.word	0x00000980
        /*03b0*/ 	.word	0x000000ff
        /*03b4*/ 	.word	0x000001b0
        /*03b8*/ 	.short	0x0100
        /*03ba*/ 	.byte	0x04
	.zero		1


	//   ....[44]....
        /*03bc*/ 	.word	0x00000990
        /*03c0*/ 	.word	0x000000ff
        /*03c4*/ 	.word	0x000000b0
        /*03c8*/ 	.short	0x0100
        /*03ca*/ 	.byte	0x04
	.zero		1


	//   ....[45]....
        /*03cc*/ 	.word	0x000009a0
        /*03d0*/ 	.word	0x000000ff
        /*03d4*/ 	.word	0x000001b8
        /*03d8*/ 	.short	0x0100
        /*03da*/ 	.byte	0x04
	.zero		1


	//   ....[46]....
        /*03dc*/ 	.word	0x000009b0
        /*03e0*/ 	.word	0x000000ff
        /*03e4*/ 	.word	0x000000b8
        /*03e8*/ 	.short	0x0100
        /*03ea*/ 	.byte	0x04
	.zero		1


	//   ....[47]....
        /*03ec*/ 	.word	0x000009c0
        /*03f0*/ 	.word	0x000000ff
        /*03f4*/ 	.word	0x000001c0
        /*03f8*/ 	.short	0x0100
        /*03fa*/ 	.byte	0x04
	.zero		1


	//   ....[48]....
        /*03fc*/ 	.word	0x000009d0
        /*0400*/ 	.word	0x000000ff
        /*0404*/ 	.word	0x000000c0
        /*0408*/ 	.short	0x0100
        /*040a*/ 	.byte	0x04
	.zero		1


	//   ....[49]....
        /*040c*/ 	.word	0x000009e0
        /*0410*/ 	.word	0x000000ff
        /*0414*/ 	.word	0x000001c8
        /*0418*/ 	.short	0x0100
        /*041a*/ 	.byte	0x04
	.zero		1


	//   ....[50]....
        /*041c*/ 	.word	0x000009f0
        /*0420*/ 	.word	0x000000ff
        /*0424*/ 	.word	0x000000c8
        /*0428*/ 	.short	0x0100
        /*042a*/ 	.byte	0x04
	.zero		1


	//   ....[51]....
        /*042c*/ 	.word	0x00000a00
        /*0430*/ 	.word	0x000000ff
        /*0434*/ 	.word	0x000001d0
        /*0438*/ 	.short	0x0100
        /*043a*/ 	.byte	0x04
	.zero		1


	//   ....[52]....
        /*043c*/ 	.word	0x00000a10
        /*0440*/ 	.word	0x000000ff
        /*0444*/ 	.word	0x000000d0
        /*0448*/ 	.short	0x0100
        /*044a*/ 	.byte	0x04
	.zero		1


	//   ....[53]....
        /*044c*/ 	.word	0x00000a20
        /*0450*/ 	.word	0x000000ff
        /*0454*/ 	.word	0x000001d8
        /*0458*/ 	.short	0x0100
        /*045a*/ 	.byte	0x04
	.zero		1


	//   ....[54]....
        /*045c*/ 	.word	0x00000a30
        /*0460*/ 	.word	0x000000ff
        /*0464*/ 	.word	0x000000d8
        /*0468*/ 	.short	0x0100
        /*046a*/ 	.byte	0x04
	.zero		1


	//   ....[55]....
        /*046c*/ 	.word	0x00000a40
        /*0470*/ 	.word	0x000000ff
        /*0474*/ 	.word	0x000001e0
        /*0478*/ 	.short	0x0100
        /*047a*/ 	.byte	0x04
	.zero		1


	//   ....[56]....
        /*047c*/ 	.word	0x00000a50
        /*0480*/ 	.word	0x000000ff
        /*0484*/ 	.word	0x000000e0
        /*0488*/ 	.short	0x0100
        /*048a*/ 	.byte	0x04
	.zero		1


	//   ....[57]....
        /*048c*/ 	.word	0x00000a60
        /*0490*/ 	.word	0x000000ff
        /*0494*/ 	.word	0x000001e8
        /*0498*/ 	.short	0x0100
        /*049a*/ 	.byte	0x04
	.zero		1


	//   ....[58]....
        /*049c*/ 	.word	0x00000a70
        /*04a0*/ 	.word	0x000000ff
        /*04a4*/ 	.word	0x000000e8
        /*04a8*/ 	.short	0x0100
        /*04aa*/ 	.byte	0x04
	.zero		1


	//   ....[59]....
        /*04ac*/ 	.word	0x00000a80
        /*04b0*/ 	.word	0x000000ff
        /*04b4*/ 	.word	0x000001f0
        /*04b8*/ 	.short	0x0100
        /*04ba*/ 	.byte	0x04
	.zero		1


	//   ....[60]....
        /*04bc*/ 	.word	0x00000a90
        /*04c0*/ 	.word	0x000000ff
        /*04c4*/ 	.word	0x000000f0
        /*04c8*/ 	.short	0x0100
        /*04ca*/ 	.byte	0x04
	.zero		1


	//   ....[61]....
        /*04cc*/ 	.word	0x00000aa0
        /*04d0*/ 	.word	0x000000ff
        /*04d4*/ 	.word	0x000001f8
        /*04d8*/ 	.short	0x0100
        /*04da*/ 	.byte	0x04
	.zero		1


	//   ....[62]....
        /*04dc*/ 	.word	0x00000ab0
        /*04e0*/ 	.word	0x000000ff
        /*04e4*/ 	.word	0x000000f8
        /*04e8*/ 	.short	0x0100
        /*04ea*/ 	.byte	0x04
	.zero		1


	//   ....[63]....
        /*04ec*/ 	.word	0x00000ac0
        /*04f0*/ 	.word	0x000000ff
        /*04f4*/ 	.word	0x00000200
        /*04f8*/ 	.short	0x0100
        /*04fa*/ 	.byte	0x04
	.zero		1


	//   ....[64]....
        /*04fc*/ 	.word	0x00000ad0
        /*0500*/ 	.word	0x000000ff
        /*0504*/ 	.word	0x00000100
        /*0508*/ 	.short	0x0100
        /*050a*/ 	.byte	0x04
	.zero		1


	//   ....[65]....
        /*050c*/ 	.word	0x00000ae0
        /*0510*/ 	.word	0x000000ff
        /*0514*/ 	.word	0x00000208
        /*0518*/ 	.short	0x0100
        /*051a*/ 	.byte	0x04
	.zero		1


	//   ....[66]....
        /*051c*/ 	.word	0x00000c10
        /*0520*/ 	.word	0x000000ff
        /*0524*/ 	.word	0x00000210
        /*0528*/ 	.short	0x0100
        /*052a*/ 	.byte	0x04
	.zero		1


	//   ....[67]....
        /*052c*/ 	.word	0x00000c20
        /*0530*/ 	.word	0x000000ff
        /*0534*/ 	.word	0x00000228
        /*0538*/ 	.short	0x0100
        /*053a*/ 	.byte	0x04
	.zero		1


	//   ....[68]....
        /*053c*/ 	.word	0x00000c30
        /*0540*/ 	.word	0x000000ff
        /*0544*/ 	.word	0x00000218
        /*0548*/ 	.short	0x0100
        /*054a*/ 	.byte	0x04
	.zero		1


	//   ....[69]....
        /*054c*/ 	.word	0x00000c40
        /*0550*/ 	.word	0x000000ff
        /*0554*/ 	.word	0x00000230
        /*0558*/ 	.short	0x0100
        /*055a*/ 	.byte	0x04
	.zero		1


	//   ....[70]....
        /*055c*/ 	.word	0x00000c50
        /*0560*/ 	.word	0x000000ff
        /*0564*/ 	.word	0x00000220
        /*0568*/ 	.short	0x0100
        /*056a*/ 	.byte	0x04
	.zero		1


	//   ....[71]....
        /*056c*/ 	.word	0x00000c60
        /*0570*/ 	.word	0x000000ff
        /*0574*/ 	.word	0x00000238
        /*0578*/ 	.short	0x0100
        /*057a*/ 	.byte	0x04
	.zero		1


	//   ....[72]....
        /*057c*/ 	.word	0x00000d40
        /*0580*/ 	.word	0x000000ff
        /*0584*/ 	.word	0x00000240
        /*0588*/ 	.short	0x0100
        /*058a*/ 	.byte	0x06
	.zero		1


	//   ....[73]....
        /*058c*/ 	.word	0x00000d50
        /*0590*/ 	.word	0x000000ff
        /*0594*/ 	.word	0x00000248
        /*0598*/ 	.short	0x0100
        /*059a*/ 	.byte	0x06
	.zero		1


	//   ....[74]....
        /*059c*/ 	.word	0x00000e80
        /*05a0*/ 	.word	0x000000ff
        /*05a4*/ 	.word	0x00000250
        /*05a8*/ 	.short	0x0100
        /*05aa*/ 	.byte	0x06
	.zero		1


	//   ....[75]....
        /*05ac*/ 	.word	0x00000e90
        /*05b0*/ 	.word	0x000000ff
        /*05b4*/ 	.word	0x00000260
        /*05b8*/ 	.short	0x0100
        /*05ba*/ 	.byte	0x06
	.zero		1


	//   ....[76]....
        /*05bc*/ 	.word	0x00000ea0
        /*05c0*/ 	.word	0x000000ff
        /*05c4*/ 	.word	0x00000258
        /*05c8*/ 	.short	0x0100
        /*05ca*/ 	.byte	0x06
	.zero		1


	//   ....[77]....
        /*05cc*/ 	.word	0x00000eb0
        /*05d0*/ 	.word	0x000000ff
        /*05d4*/ 	.word	0x00000268
        /*05d8*/ 	.short	0x0100
        /*05da*/ 	.byte	0x06
	.zero		1


	//   ....[78]....
        /*05dc*/ 	.word	0x00000fd0
        /*05e0*/ 	.word	0x000000ff
        /*05e4*/ 	.word	0x00000270
        /*05e8*/ 	.short	0x0100
        /*05ea*/ 	.byte	0x04
	.zero		1


	//   ....[79]....
        /*05ec*/ 	.word	0x00000fe0
        /*05f0*/ 	.word	0x000000ff
        /*05f4*/ 	.word	0x00000280
        /*05f8*/ 	.short	0x0100
        /*05fa*/ 	.byte	0x04
	.zero		1


	//   ....[80]....
        /*05fc*/ 	.word	0x00000ff0
        /*0600*/ 	.word	0x000000ff
        /*0604*/ 	.word	0x00000278
        /*0608*/ 	.short	0x0100
        /*060a*/ 	.byte	0x04
	.zero		1


	//   ....[81]....
        /*060c*/ 	.word	0x00001000
        /*0610*/ 	.word	0x000000ff
        /*0614*/ 	.word	0x00000288
        /*0618*/ 	.short	0x0100
        /*061a*/ 	.byte	0x04
	.zero		1


	//   ....[82]....
        /*061c*/ 	.word	0x000010f0
        /*0620*/ 	.word	0x000000ff
        /*0624*/ 	.word	0x00000290
        /*0628*/ 	.short	0x0100
        /*062a*/ 	.byte	0x04
	.zero		1


	//   ....[83]....
        /*062c*/ 	.word	0x00001100
        /*0630*/ 	.word	0x000000ff
        /*0634*/ 	.word	0x000002a0
        /*0638*/ 	.short	0x0100
        /*063a*/ 	.byte	0x04
	.zero		1


	//   ....[84]....
        /*063c*/ 	.word	0x00001110
        /*0640*/ 	.word	0x000000ff
        /*0644*/ 	.word	0x00000298
        /*0648*/ 	.short	0x0100
        /*064a*/ 	.byte	0x04
	.zero		1


	//   ....[85]....
        /*064c*/ 	.word	0x00001120
        /*0650*/ 	.word	0x000000ff
        /*0654*/ 	.word	0x000002a8
        /*0658*/ 	.short	0x0100
        /*065a*/ 	.byte	0x04
	.zero		1


	//   ....[86]....
        /*065c*/ 	.word	0x00001220
        /*0660*/ 	.word	0x000000ff
        /*0664*/ 	.word	0x000002b0
        /*0668*/ 	.short	0x0100
        /*066a*/ 	.byte	0x06
	.zero		1


	//   ....[87]....
        /*066c*/ 	.word	0x00001ed0
        /*0670*/ 	.word	0x00000003
        /*0674*/ 	.word	0x000002a0
        /*0678*/ 	.short	0x010a
        /*067a*/ 	.byte	0xff
	.zero		1


	//   ....[88]....
        /*067c*/ 	.word	0x00001f00
        /*0680*/ 	.word	0x00000003
        /*0684*/ 	.word	0x00000290
        /*0688*/ 	.short	0x0101
        /*068a*/ 	.byte	0xff
	.zero		1


	//   ....[89]....
        /*068c*/ 	.word	0x00001fe0
        /*0690*/ 	.word	0x000000ff
        /*0694*/ 	.word	0x00000108
        /*0698*/ 	.short	0x010a
        /*069a*/ 	.byte	0x04
	.zero		1


	//   ....[90]....
        /*069c*/ 	.word	0x000020f0
        /*06a0*/ 	.word	0x000000ff
        /*06a4*/ 	.word	0x00000108
        /*06a8*/ 	.short	0x010a
        /*06aa*/ 	.byte	0x06
	.zero		1


	//   ....[91]....
        /*06ac*/ 	.word	0x00002260
        /*06b0*/ 	.word	0x000000ff
        /*06b4*/ 	.word	0x00000108
        /*06b8*/ 	.short	0x010a
        /*06ba*/ 	.byte	0x07
	.zero		1


	//   ....[92]....
        /*06bc*/ 	.word	0x00002520
        /*06c0*/ 	.word	0x000000ff
        /*06c4*/ 	.word	0x00000248
        /*06c8*/ 	.short	0x0101
        /*06ca*/ 	.byte	0x05
	.zero		1


	//   ....[93]....
        /*06cc*/ 	.word	0x00002540
        /*06d0*/ 	.word	0x000000ff
        /*06d4*/ 	.word	0x00000108
        /*06d8*/ 	.short	0x010a
        /*06da*/ 	.byte	0x04
	.zero		1


	//   ....[94]....
        /*06dc*/ 	.word	0x000025c0
        /*06e0*/ 	.word	0x000000ff
        /*06e4*/ 	.word	0x00000108
        /*06e8*/ 	.short	0x010a
        /*06ea*/ 	.byte	0x07
	.zero		1


	//   ....[95]....
        /*06ec*/ 	.word	0x00002700
        /*06f0*/ 	.word	0x000000ff
        /*06f4*/ 	.word	0x00000108
        /*06f8*/ 	.short	0x010a
        /*06fa*/ 	.byte	0x06
	.zero		1


	//   ....[96]....
        /*06fc*/ 	.word	0x00002a10
        /*0700*/ 	.word	0x00000003
        /*0704*/ 	.word	0x00000250
        /*0708*/ 	.short	0x010a
        /*070a*/ 	.byte	0xff
	.zero		1


	//   ....[97]....
        /*070c*/ 	.word	0x00002b60
        /*0710*/ 	.word	0x00000000
        /*0714*/ 	.word	0x00000000
        /*0718*/ 	.short	0x0101
        /*071a*/ 	.byte	0xff
	.zero		1


	//   ....[98]....
        /*071c*/ 	.word	0x00003120
        /*0720*/ 	.word	0x000000ff
        /*0724*/ 	.word	0x00000000
        /*0728*/ 	.short	0x010a
        /*072a*/ 	.byte	0x04
	.zero		1


	//   ....[99]....
        /*072c*/ 	.word	0x000031b0
        /*0730*/ 	.word	0x000000ff
        /*0734*/ 	.word	0x00000000
        /*0738*/ 	.short	0x010a
        /*073a*/ 	.byte	0x05
	.zero		1


	//   ....[100]....
        /*073c*/ 	.word	0x00003240
        /*0740*/ 	.word	0x000000ff
        /*0744*/ 	.word	0x00000000
        /*0748*/ 	.short	0x010a
        /*074a*/ 	.byte	0x05
	.zero		1


	//   ....[101]....
        /*074c*/ 	.word	0x000032d0
        /*0750*/ 	.word	0x000000ff
        /*0754*/ 	.word	0x00000000
        /*0758*/ 	.short	0x010a
        /*075a*/ 	.byte	0x05
	.zero		1


	//   ....[102]....
        /*075c*/ 	.word	0x00003360
        /*0760*/ 	.word	0x000000ff
        /*0764*/ 	.word	0x00000000
        /*0768*/ 	.short	0x010a
        /*076a*/ 	.byte	0x05
	.zero		1


	//   ....[103]....
        /*076c*/ 	.word	0x000033f0
        /*0770*/ 	.word	0x000000ff
        /*0774*/ 	.word	0x00000000
        /*0778*/ 	.short	0x010a
        /*077a*/ 	.byte	0x05
	.zero		1


	//   ....[104]....
        /*077c*/ 	.word	0x00003480
        /*0780*/ 	.word	0x000000ff
        /*0784*/ 	.word	0x00000000
        /*0788*/ 	.short	0x010a
        /*078a*/ 	.byte	0x05
	.zero		1


	//   ....[105]....
        /*078c*/ 	.word	0x00003510
        /*0790*/ 	.word	0x000000ff
        /*0794*/ 	.word	0x00000000
        /*0798*/ 	.short	0x010a
        /*079a*/ 	.byte	0x05
	.zero		1


	//   ....[106]....
        /*079c*/ 	.word	0x000035a0
        /*07a0*/ 	.word	0x000000ff
        /*07a4*/ 	.word	0x00000000
        /*07a8*/ 	.short	0x010a
        /*07aa*/ 	.byte	0x05
	.zero		1


	//   ....[107]....
        /*07ac*/ 	.word	0x00003630
        /*07b0*/ 	.word	0x000000ff
        /*07b4*/ 	.word	0x00000000
        /*07b8*/ 	.short	0x010a
        /*07ba*/ 	.byte	0x05
	.zero		1


	//   ....[108]....
        /*07bc*/ 	.word	0x000036c0
        /*07c0*/ 	.word	0x000000ff
        /*07c4*/ 	.word	0x00000000
        /*07c8*/ 	.short	0x010a
        /*07ca*/ 	.byte	0x05
	.zero		1


	//   ....[109]....
        /*07cc*/ 	.word	0x00003750
        /*07d0*/ 	.word	0x000000ff
        /*07d4*/ 	.word	0x00000000
        /*07d8*/ 	.short	0x010a
        /*07da*/ 	.byte	0x05
	.zero		1


	//   ....[110]....
        /*07dc*/ 	.word	0x000037e0
        /*07e0*/ 	.word	0x000000ff
        /*07e4*/ 	.word	0x00000000
        /*07e8*/ 	.short	0x010a
        /*07ea*/ 	.byte	0x05
	.zero		1


	//   ....[111]....
        /*07ec*/ 	.word	0x00003870
        /*07f0*/ 	.word	0x000000ff
        /*07f4*/ 	.word	0x00000000
        /*07f8*/ 	.short	0x010a
        /*07fa*/ 	.byte	0x05
	.zero		1


	//   ....[112]....
        /*07fc*/ 	.word	0x00003900
        /*0800*/ 	.word	0x000000ff
        /*0804*/ 	.word	0x00000000
        /*0808*/ 	.short	0x010a
        /*080a*/ 	.byte	0x05
	.zero		1


	//   ....[113]....
        /*080c*/ 	.word	0x00003990
        /*0810*/ 	.word	0x000000ff
        /*0814*/ 	.word	0x00000000
        /*0818*/ 	.short	0x010a
        /*081a*/ 	.byte	0x05
	.zero		1


	//   ....[114]....
        /*081c*/ 	.word	0x00003a20
        /*0820*/ 	.word	0x000000ff
        /*0824*/ 	.word	0x00000000
        /*0828*/ 	.short	0x010a
        /*082a*/ 	.byte	0x05
	.zero		1


	//   ....[115]....
        /*082c*/ 	.word	0x00003ab0
        /*0830*/ 	.word	0x000000ff
        /*0834*/ 	.word	0x00000000
        /*0838*/ 	.short	0x010a
        /*083a*/ 	.byte	0x05
	.zero		1


	//   ....[116]....
        /*083c*/ 	.word	0x00003b40
        /*0840*/ 	.word	0x000000ff
        /*0844*/ 	.word	0x00000000
        /*0848*/ 	.short	0x010a
        /*084a*/ 	.byte	0x05
	.zero		1


	//   ....[117]....
        /*084c*/ 	.word	0x00003bd0
        /*0850*/ 	.word	0x000000ff
        /*0854*/ 	.word	0x00000000
        /*0858*/ 	.short	0x010a
        /*085a*/ 	.byte	0x05
	.zero		1


	//   ....[118]....
        /*085c*/ 	.word	0x00003c60
        /*0860*/ 	.word	0x000000ff
        /*0864*/ 	.word	0x00000000
        /*0868*/ 	.short	0x010a
        /*086a*/ 	.byte	0x05
	.zero		1


	//   ....[119]....
        /*086c*/ 	.word	0x00003cf0
        /*0870*/ 	.word	0x000000ff
        /*0874*/ 	.word	0x00000000
        /*0878*/ 	.short	0x010a
        /*087a*/ 	.byte	0x05
	.zero		1


	//   ....[120]....
        /*087c*/ 	.word	0x00003d80
        /*0880*/ 	.word	0x000000ff
        /*0884*/ 	.word	0x00000000
        /*0888*/ 	.short	0x010a
        /*088a*/ 	.byte	0x05
	.zero		1


	//   ....[121]....
        /*088c*/ 	.word	0x00003e10
        /*0890*/ 	.word	0x000000ff
        /*0894*/ 	.word	0x00000000
        /*0898*/ 	.short	0x010a
        /*089a*/ 	.byte	0x05
	.zero		1


	//   ....[122]....
        /*089c*/ 	.word	0x00003ea0
        /*08a0*/ 	.word	0x000000ff
        /*08a4*/ 	.word	0x00000000
        /*08a8*/ 	.short	0x010a
        /*08aa*/ 	.byte	0x05
	.zero		1


	//   ....[123]....
        /*08ac*/ 	.word	0x00003f30
        /*08b0*/ 	.word	0x000000ff
        /*08b4*/ 	.word	0x00000000
        /*08b8*/ 	.short	0x010a
        /*08ba*/ 	.byte	0x05
	.zero		1


	//   ....[124]....
        /*08bc*/ 	.word	0x00003fc0
        /*08c0*/ 	.word	0x000000ff
        /*08c4*/ 	.word	0x00000000
        /*08c8*/ 	.short	0x010a
        /*08ca*/ 	.byte	0x05
	.zero		1


	//   ....[125]....
        /*08cc*/ 	.word	0x00004050
        /*08d0*/ 	.word	0x000000ff
        /*08d4*/ 	.word	0x00000000
        /*08d8*/ 	.short	0x010a
        /*08da*/ 	.byte	0x05
	.zero		1


	//   ....[126]....
        /*08dc*/ 	.word	0x000040e0
        /*08e0*/ 	.word	0x000000ff
        /*08e4*/ 	.word	0x00000000
        /*08e8*/ 	.short	0x010a
        /*08ea*/ 	.byte	0x05
	.zero		1


	//   ....[127]....
        /*08ec*/ 	.word	0x00004170
        /*08f0*/ 	.word	0x000000ff
        /*08f4*/ 	.word	0x00000000
        /*08f8*/ 	.short	0x010a
        /*08fa*/ 	.byte	0x05
	.zero		1


	//   ....[128]....
        /*08fc*/ 	.word	0x00004200
        /*0900*/ 	.word	0x000000ff
        /*0904*/ 	.word	0x00000000
        /*0908*/ 	.short	0x010a
        /*090a*/ 	.byte	0x05
	.zero		1


	//   ....[129]....
        /*090c*/ 	.word	0x00004290
        /*0910*/ 	.word	0x000000ff
        /*0914*/ 	.word	0x00000000
        /*0918*/ 	.short	0x010a
        /*091a*/ 	.byte	0x05
	.zero		1


	//   ....[130]....
        /*091c*/ 	.word	0x00004330
        /*0920*/ 	.word	0x00000000
        /*0924*/ 	.word	0x00000000
        /*0928*/ 	.short	0x010a
        /*092a*/ 	.byte	0xff
	.zero		1


	//   ....[131]....
        /*092c*/ 	.word	0x00004450
        /*0930*/ 	.word	0x00000000
        /*0934*/ 	.word	0x00000290
        /*0938*/ 	.short	0x010a
        /*093a*/ 	.byte	0xff
	.zero		1


	//   ....[132]....
        /*093c*/ 	.word	0x000044c0
        /*0940*/ 	.word	0x00000004
        /*0944*/ 	.word	0x00000000
        /*0948*/ 	.short	0x0101
        /*094a*/ 	.byte	0xff
	.zero		1


	//   ....[133]....
        /*094c*/ 	.word	0x000044e0
        /*0950*/ 	.word	0x000000ff
        /*0954*/ 	.word	0x00000260
        /*0958*/ 	.short	0x010a
        /*095a*/ 	.byte	0x04
	.zero		1


	//   ....[134]....
        /*095c*/ 	.word	0x00004600
        /*0960*/ 	.word	0x00000000
        /*0964*/ 	.word	0x00000250
        /*0968*/ 	.short	0x010a
        /*096a*/ 	.byte	0xff
	.zero		1


	//   ....[135]....
        /*096c*/ 	.word	0x00004700
        /*0970*/ 	.word	0x00000000
        /*0974*/ 	.word	0x00000000
        /*0978*/ 	.short	0x0101
        /*097a*/ 	.byte	0xff
	.zero		1


	//   ....[136]....
        /*097c*/ 	.word	0x00004790
        /*0980*/ 	.word	0x000000ff
        /*0984*/ 	.word	0x00000260
        /*0988*/ 	.short	0x0106
        /*098a*/ 	.byte	0x04
	.zero		1


	//   ....[137]....
        /*098c*/ 	.word	0x000047b0
        /*0990*/ 	.word	0x000000ff
        /*0994*/ 	.word	0x00000260
        /*0998*/ 	.short	0x010a
        /*099a*/ 	.byte	0x04
	.zero		1


	//   ....[138]....
        /*099c*/ 	.word	0x00004840
        /*09a0*/ 	.word	0x000000ff
        /*09a4*/ 	.word	0x00000260
        /*09a8*/ 	.short	0x0106
        /*09aa*/ 	.byte	0x07
	.zero		1


	//   ....[139]....
        /*09ac*/ 	.word	0x00004880
        /*09b0*/ 	.word	0x00000000
        /*09b4*/ 	.word	0x00000260
        /*09b8*/ 	.short	0x010a
        /*09ba*/ 	.byte	0xff
	.zero		1


	//   ....[140]....
        /*09bc*/ 	.word	0x00004ac0
        /*09c0*/ 	.word	0x000000ff
        /*09c4*/ 	.word	0x00000008
        /*09c8*/ 	.short	0x010a
        /*09ca*/ 	.byte	0x05
	.zero		1


	//   ....[141]....
        /*09cc*/ 	.word	0x00004ae0
        /*09d0*/ 	.word	0x000000ff
        /*09d4*/ 	.word	0x00000008
        /*09d8*/ 	.short	0x010a
        /*09da*/ 	.byte	0x05
	.zero		1


	//   ....[142]....
        /*09dc*/ 	.word	0x00004c70
        /*09e0*/ 	.word	0x000000ff
        /*09e4*/ 	.word	0x00000008
        /*09e8*/ 	.short	0x010a
        /*09ea*/ 	.byte	0x05
	.zero		1


	//   ....[143]....
        /*09ec*/ 	.word	0x00004c90
        /*09f0*/ 	.word	0x000000ff
        /*09f4*/ 	.word	0x00000008
        /*09f8*/ 	.short	0x010a
        /*09fa*/ 	.byte	0x05
	.zero		1


	//   ....[144]....
        /*09fc*/ 	.word	0x00004d50
        /*0a00*/ 	.word	0x000000ff
        /*0a04*/ 	.word	0x00000000
        /*0a08*/ 	.short	0x0101
        /*0a0a*/ 	.byte	0x04
	.zero		1


	//   ....[145]....
        /*0a0c*/ 	.word	0x00005120
        /*0a10*/ 	.word	0x00000002
        /*0a14*/ 	.word	0x00000250
        /*0a18*/ 	.short	0x010a
        /*0a1a*/ 	.byte	0xff
	.zero		1


	//   ....[146]....
        /*0a1c*/ 	.word	0x00005240
        /*0a20*/ 	.word	0x00000000
        /*0a24*/ 	.word	0x00000000
        /*0a28*/ 	.short	0x0101
        /*0a2a*/ 	.byte	0xff
	.zero		1


	//   ....[147]....
        /*0a2c*/ 	.word	0x000057c0
        /*0a30*/ 	.word	0x000000ff
        /*0a34*/ 	.word	0x00000000
        /*0a38*/ 	.short	0x010a
        /*0a3a*/ 	.byte	0x04
	.zero		1


	//   ....[148]....
        /*0a3c*/ 	.word	0x000057d0
        /*0a40*/ 	.word	0x000000ff
        /*0a44*/ 	.word	0x00000280
        /*0a48*/ 	.short	0x010a
        /*0a4a*/ 	.byte	0x20
	.zero		1


	//   ....[149]....
        /*0a4c*/ 	.word	0x000058e0
        /*0a50*/ 	.word	0x000000ff
        /*0a54*/ 	.word	0x00000000
        /*0a58*/ 	.short	0x010a
        /*0a5a*/ 	.byte	0x07
	.zero		1


	//   ....[150]....
        /*0a5c*/ 	.word	0x00005a20
        /*0a60*/ 	.word	0x000000ff
        /*0a64*/ 	.word	0x00000000
        /*0a68*/ 	.short	0x010a
        /*0a6a*/ 	.byte	0x05
	.zero		1


	//   ....[151]....
        /*0a6c*/ 	.word	0x00005cb0
        /*0a70*/ 	.word	0x000000ff
        /*0a74*/ 	.word	0x00000000
        /*0a78*/ 	.short	0x010a
        /*0a7a*/ 	.byte	0x04
	.zero		1


	//   ....[152]....
        /*0a7c*/ 	.word	0x00005d50
        /*0a80*/ 	.word	0x00000000
        /*0a84*/ 	.word	0x00000000
        /*0a88*/ 	.short	0x010a
        /*0a8a*/ 	.byte	0xff
	.zero		1


	//   ....[153]....
        /*0a8c*/ 	.word	0x00005d90
        /*0a90*/ 	.word	0x00000000
        /*0a94*/ 	.word	0x00000000
        /*0a98*/ 	.short	0x010a
        /*0a9a*/ 	.byte	0xff
	.zero		1


	//   ....[154]....
        /*0a9c*/ 	.word	0x00005e00
        /*0aa0*/ 	.word	0x000000ff
        /*0aa4*/ 	.word	0x00000000
        /*0aa8*/ 	.short	0x0101
        /*0aaa*/ 	.byte	0x04
	.zero		1


	//   ....[155]....
        /*0aac*/ 	.word	0x00005e40
        /*0ab0*/ 	.word	0x000000ff
        /*0ab4*/ 	.word	0x000002b0
        /*0ab8*/ 	.short	0x010a
        /*0aba*/ 	.byte	0x12
	.zero		1


	//   ....[156]....
        /*0abc*/ 	.word	0x00005e90
        /*0ac0*/ 	.word	0x000000ff
        /*0ac4*/ 	.word	0x00000000
        /*0ac8*/ 	.short	0x0101
        /*0aca*/ 	.byte	0x04
	.zero		1


	//   ....[157]....
        /*0acc*/ 	.word	0x000062f0
        /*0ad0*/ 	.word	0x0000000c
        /*0ad4*/ 	.word	0x00000250
        /*0ad8*/ 	.short	0x010a
        /*0ada*/ 	.byte	0xff
	.zero		1


	//   ....[158]....
        /*0adc*/ 	.word	0x00006460
        /*0ae0*/ 	.word	0x00000000
        /*0ae4*/ 	.word	0x00000000
        /*0ae8*/ 	.short	0x0101
        /*0aea*/ 	.byte	0xff
	.zero		1


	//   ....[159]....
        /*0aec*/ 	.word	0x000068e0
        /*0af0*/ 	.word	0x000000ff
        /*0af4*/ 	.word	0x00000248
        /*0af8*/ 	.short	0x010a
        /*0afa*/ 	.byte	0x18
	.zero		1


	//   ....[160]....
        /*0afc*/ 	.word	0x00006aa0
        /*0b00*/ 	.word	0x000000ff
        /*0b04*/ 	.word	0x00000228
        /*0b08*/ 	.short	0x010a
        /*0b0a*/ 	.byte	0x04
	.zero		1


	//   ....[161]....
        /*0b0c*/ 	.word	0x00006c70
        /*0b10*/ 	.word	0x000000ff
        /*0b14*/ 	.word	0x00000210
        /*0b18*/ 	.short	0x010b
        /*0b1a*/ 	.byte	0x04
	.zero		1


	//   ....[162]....
        /*0b1c*/ 	.word	0x00006c80
        /*0b20*/ 	.word	0x000000ff
        /*0b24*/ 	.word	0x00000000
        /*0b28*/ 	.short	0x0101
        /*0b2a*/ 	.byte	0x14
	.zero		1


	//   ....[163]....
        /*0b2c*/ 	.word	0x00006c90
        /*0b30*/ 	.word	0x000000ff
        /*0b34*/ 	.word	0x00000228
        /*0b38*/ 	.short	0x010a
        /*0b3a*/ 	.byte	0x05
	.zero		1


	//   ....[164]....
        /*0b3c*/ 	.word	0x00006e80
        /*0b40*/ 	.word	0x000000ff
        /*0b44*/ 	.word	0x00000210
        /*0b48*/ 	.short	0x010b
        /*0b4a*/ 	.byte	0x05
	.zero		1


	//   ....[165]....
        /*0b4c*/ 	.word	0x00006e90
        /*0b50*/ 	.word	0x000000ff
        /*0b54*/ 	.word	0x00000000
        /*0b58*/ 	.short	0x0101
        /*0b5a*/ 	.byte	0x04
	.zero		1


	//   ....[166]....
        /*0b5c*/ 	.word	0x00006f30
        /*0b60*/ 	.word	0x000000ff
        /*0b64*/ 	.word	0x00000000
        /*0b68*/ 	.short	0x010a
        /*0b6a*/ 	.byte	0x04
	.zero		1


	//   ....[167]....
        /*0b6c*/ 	.word	0x00006fc0
        /*0b70*/ 	.word	0x000000ff
        /*0b74*/ 	.word	0x00000000
        /*0b78*/ 	.short	0x010a
        /*0b7a*/ 	.byte	0x05
	.zero		1


	//   ....[168]....
        /*0b7c*/ 	.word	0x00007060
        /*0b80*/ 	.word	0x00000000
        /*0b84*/ 	.word	0x00000000
        /*0b88*/ 	.short	0x010a
        /*0b8a*/ 	.byte	0xff
	.zero		1


	//   ....[169]....
        /*0b8c*/ 	.word	0x000073a0
        /*0b90*/ 	.word	0x00000000
        /*0b94*/ 	.word	0x00000250
        /*0b98*/ 	.short	0x010a
        /*0b9a*/ 	.byte	0xff
	.zero		1


	//   ....[170]....
        /*0b9c*/ 	.word	0x00007470
        /*0ba0*/ 	.word	0x00000000
        /*0ba4*/ 	.word	0x00000000
        /*0ba8*/ 	.short	0x0101
        /*0baa*/ 	.byte	0xff
	.zero		1


	//   ....[171]....
        /*0bac*/ 	.word	0x00008110
        /*0bb0*/ 	.word	0x00000000
        /*0bb4*/ 	.word	0x00000210
        /*0bb8*/ 	.short	0x010a
        /*0bba*/ 	.byte	0xff
	.zero		1


	//   ....[172]....
        /*0bbc*/ 	.word	0x00008180
        /*0bc0*/ 	.word	0x00000059
        /*0bc4*/ 	.word	0x00000270
        /*0bc8*/ 	.short	0x010a
        /*0bca*/ 	.byte	0xff
	.zero		1


	//   ....[173]....
        /*0bcc*/ 	.word	0x00008270
        /*0bd0*/ 	.word	0x00000000
        /*0bd4*/ 	.word	0x00000210
        /*0bd8*/ 	.short	0x010a
        /*0bda*/ 	.byte	0xff
	.zero		1


	//   ....[174]....
        /*0bdc*/ 	.word	0x000083a0
        /*0be0*/ 	.word	0x00000059
        /*0be4*/ 	.word	0x00000270
        /*0be8*/ 	.short	0x010a
        /*0bea*/ 	.byte	0xff
	.zero		1


	//   ....[175]....
        /*0bec*/ 	.word	0x00008ed0
        /*0bf0*/ 	.word	0x00000000
        /*0bf4*/ 	.word	0x00000000
        /*0bf8*/ 	.short	0x0101
        /*0bfa*/ 	.byte	0xff
	.zero		1


	//   ....[176]....
        /*0bfc*/ 	.word	0x00008ee0
        /*0c00*/ 	.word	0x00000002
        /*0c04*/ 	.word	0x00000210
        /*0c08*/ 	.short	0x010a
        /*0c0a*/ 	.byte	0xff
	.zero		1


	//   ....[177]....
        /*0c0c*/ 	.word	0x00008fb0
        /*0c10*/ 	.word	0x00000002
        /*0c14*/ 	.word	0x00000210
        /*0c18*/ 	.short	0x010a
        /*0c1a*/ 	.byte	0xff
	.zero		1


	//   ....[178]....
        /*0c1c*/ 	.word	0x00009430
        /*0c20*/ 	.word	0x00000059
        /*0c24*/ 	.word	0x00000000
        /*0c28*/ 	.short	0x0101
        /*0c2a*/ 	.byte	0xff
	.zero		1


	//   ....[179]....
        /*0c2c*/ 	.word	0x00009c50
        /*0c30*/ 	.word	0x00000002
        /*0c34*/ 	.word	0x00000000
        /*0c38*/ 	.short	0x0101
        /*0c3a*/ 	.byte	0xff
	.zero		1


	//   ....[180]....
        /*0c3c*/ 	.word	0x00009f00
        /*0c40*/ 	.word	0x000000ff
        /*0c44*/ 	.word	0x00000000
        /*0c48*/ 	.short	0x0101
        /*0c4a*/ 	.byte	0x04
	.zero		1


	//   ....[181]....
        /*0c4c*/ 	.word	0x00009f20
        /*0c50*/ 	.word	0x00000003
        /*0c54*/ 	.word	0x000002a0
        /*0c58*/ 	.short	0x010a
        /*0c5a*/ 	.byte	0xff
	.zero		1


	//   ....[182]....
        /*0c5c*/ 	.word	0x00009f80
        /*0c60*/ 	.word	0x00000000
        /*0c64*/ 	.word	0x00000108
        /*0c68*/ 	.short	0x010a
        /*0c6a*/ 	.byte	0xff
	.zero		1


	//   ....[183]....
        /*0c6c*/ 	.word	0x00009fe0
        /*0c70*/ 	.word	0x00000000
        /*0c74*/ 	.word	0x00000108
        /*0c78*/ 	.short	0x010a
        /*0c7a*/ 	.byte	0xff
	.zero		1


	//   ....[184]....
        /*0c7c*/ 	.word	0x0000a030
        /*0c80*/ 	.word	0x00000003
        /*0c84*/ 	.word	0x00000250
        /*0c88*/ 	.short	0x010a
        /*0c8a*/ 	.byte	0xff
	.zero		1


	//   ....[185]....
        /*0c8c*/ 	.word	0x0000a090
        /*0c90*/ 	.word	0x00000000
        /*0c94*/ 	.word	0x00000000
        /*0c98*/ 	.short	0x010a
        /*0c9a*/ 	.byte	0xff
	.zero		1


	//   ....[186]....
        /*0c9c*/ 	.word	0x0000a0f0
        /*0ca0*/ 	.word	0x00000000
        /*0ca4*/ 	.word	0x00000000
        /*0ca8*/ 	.short	0x010a
        /*0caa*/ 	.byte	0xff
	.zero		1


	//   ....[187]....
        /*0cac*/ 	.word	0x0000a150
        /*0cb0*/ 	.word	0x00000000
        /*0cb4*/ 	.word	0x00000000
        /*0cb8*/ 	.short	0x010a
        /*0cba*/ 	.byte	0xff
	.zero		1


	//   ....[188]....
        /*0cbc*/ 	.word	0x0000a1b0
        /*0cc0*/ 	.word	0x00000000
        /*0cc4*/ 	.word	0x00000000
        /*0cc8*/ 	.short	0x010a
        /*0cca*/ 	.byte	0xff
	.zero		1


	//   ....[189]....
        /*0ccc*/ 	.word	0x0000a210
        /*0cd0*/ 	.word	0x00000000
        /*0cd4*/ 	.word	0x00000000
        /*0cd8*/ 	.short	0x010a
        /*0cda*/ 	.byte	0xff
	.zero		1


	//   ....[190]....
        /*0cdc*/ 	.word	0x0000a270
        /*0ce0*/ 	.word	0x00000000
        /*0ce4*/ 	.word	0x00000000
        /*0ce8*/ 	.short	0x010a
        /*0cea*/ 	.byte	0xff
	.zero		1


	//   ....[191]....
        /*0cec*/ 	.word	0x0000a2d0
        /*0cf0*/ 	.word	0x00000000
        /*0cf4*/ 	.word	0x00000000
        /*0cf8*/ 	.short	0x010a
        /*0cfa*/ 	.byte	0xff
	.zero		1


	//   ....[192]....
        /*0cfc*/ 	.word	0x0000a330
        /*0d00*/ 	.word	0x00000000
        /*0d04*/ 	.word	0x00000000
        /*0d08*/ 	.short	0x010a
        /*0d0a*/ 	.byte	0xff
	.zero		1


	//   ....[193]....
        /*0d0c*/ 	.word	0x0000a390
        /*0d10*/ 	.word	0x00000000
        /*0d14*/ 	.word	0x00000000
        /*0d18*/ 	.short	0x010a
        /*0d1a*/ 	.byte	0xff
	.zero		1


	//   ....[194]....
        /*0d1c*/ 	.word	0x0000a3f0
        /*0d20*/ 	.word	0x00000000
        /*0d24*/ 	.word	0x00000000
        /*0d28*/ 	.short	0x010a
        /*0d2a*/ 	.byte	0xff
	.zero		1


	//   ....[195]....
        /*0d2c*/ 	.word	0x0000a450
        /*0d30*/ 	.word	0x00000000
        /*0d34*/ 	.word	0x00000000
        /*0d38*/ 	.short	0x010a
        /*0d3a*/ 	.byte	0xff
	.zero		1


	//   ....[196]....
        /*0d3c*/ 	.word	0x0000a4b0
        /*0d40*/ 	.word	0x00000000
        /*0d44*/ 	.word	0x00000000
        /*0d48*/ 	.short	0x010a
        /*0d4a*/ 	.byte	0xff
	.zero		1


	//   ....[197]....
        /*0d4c*/ 	.word	0x0000a510
        /*0d50*/ 	.word	0x00000000
        /*0d54*/ 	.word	0x00000000
        /*0d58*/ 	.short	0x010a
        /*0d5a*/ 	.byte	0xff
	.zero		1


	//   ....[198]....
        /*0d5c*/ 	.word	0x0000a570
        /*0d60*/ 	.word	0x00000000
        /*0d64*/ 	.word	0x00000000
        /*0d68*/ 	.short	0x010a
        /*0d6a*/ 	.byte	0xff
	.zero		1


	//   ....[199]....
        /*0d6c*/ 	.word	0x0000a5d0
        /*0d70*/ 	.word	0x00000000
        /*0d74*/ 	.word	0x00000000
        /*0d78*/ 	.short	0x010a
        /*0d7a*/ 	.byte	0xff
	.zero		1


	//   ....[200]....
        /*0d7c*/ 	.word	0x0000a630
        /*0d80*/ 	.word	0x00000000
        /*0d84*/ 	.word	0x00000000
        /*0d88*/ 	.short	0x010a
        /*0d8a*/ 	.byte	0xff
	.zero		1


	//   ....[201]....
        /*0d8c*/ 	.word	0x0000a690
        /*0d90*/ 	.word	0x00000000
        /*0d94*/ 	.word	0x00000000
        /*0d98*/ 	.short	0x010a
        /*0d9a*/ 	.byte	0xff
	.zero		1


	//   ....[202]....
        /*0d9c*/ 	.word	0x0000a6f0
        /*0da0*/ 	.word	0x00000000
        /*0da4*/ 	.word	0x00000000
        /*0da8*/ 	.short	0x010a
        /*0daa*/ 	.byte	0xff
	.zero		1


	//   ....[203]....
        /*0dac*/ 	.word	0x0000a750
        /*0db0*/ 	.word	0x00000000
        /*0db4*/ 	.word	0x00000000
        /*0db8*/ 	.short	0x010a
        /*0dba*/ 	.byte	0xff
	.zero		1


	//   ....[204]....
        /*0dbc*/ 	.word	0x0000a7b0
        /*0dc0*/ 	.word	0x00000000
        /*0dc4*/ 	.word	0x00000000
        /*0dc8*/ 	.short	0x010a
        /*0dca*/ 	.byte	0xff
	.zero		1


	//   ....[205]....
        /*0dcc*/ 	.word	0x0000a810
        /*0dd0*/ 	.word	0x00000000
        /*0dd4*/ 	.word	0x00000000
        /*0dd8*/ 	.short	0x010a
        /*0dda*/ 	.byte	0xff
	.zero		1


	//   ....[206]....
        /*0ddc*/ 	.word	0x0000a870
        /*0de0*/ 	.word	0x00000000
        /*0de4*/ 	.word	0x00000000
        /*0de8*/ 	.short	0x010a
        /*0dea*/ 	.byte	0xff
	.zero		1


	//   ....[207]....
        /*0dec*/ 	.word	0x0000a8d0
        /*0df0*/ 	.word	0x00000000
        /*0df4*/ 	.word	0x00000000
        /*0df8*/ 	.short	0x010a
        /*0dfa*/ 	.byte	0xff
	.zero		1


	//   ....[208]....
        /*0dfc*/ 	.word	0x0000a930
        /*0e00*/ 	.word	0x00000000
        /*0e04*/ 	.word	0x00000000
        /*0e08*/ 	.short	0x010a
        /*0e0a*/ 	.byte	0xff
	.zero		1


	//   ....[209]....
        /*0e0c*/ 	.word	0x0000a990
        /*0e10*/ 	.word	0x00000000
        /*0e14*/ 	.word	0x00000000
        /*0e18*/ 	.short	0x010a
        /*0e1a*/ 	.byte	0xff
	.zero		1


	//   ....[210]....
        /*0e1c*/ 	.word	0x0000a9f0
        /*0e20*/ 	.word	0x00000000
        /*0e24*/ 	.word	0x00000000
        /*0e28*/ 	.short	0x010a
        /*0e2a*/ 	.byte	0xff
	.zero		1


	//   ....[211]....
        /*0e2c*/ 	.word	0x0000aa50
        /*0e30*/ 	.word	0x00000000
        /*0e34*/ 	.word	0x00000000
        /*0e38*/ 	.short	0x010a
        /*0e3a*/ 	.byte	0xff
	.zero		1


	//   ....[212]....
        /*0e3c*/ 	.word	0x0000aab0
        /*0e40*/ 	.word	0x00000000
        /*0e44*/ 	.word	0x00000000
        /*0e48*/ 	.short	0x010a
        /*0e4a*/ 	.byte	0xff
	.zero		1


	//   ....[213]....
        /*0e4c*/ 	.word	0x0000ab10
        /*0e50*/ 	.word	0x00000000
        /*0e54*/ 	.word	0x00000000
        /*0e58*/ 	.short	0x010a
        /*0e5a*/ 	.byte	0xff
	.zero		1


	//   ....[214]....
        /*0e5c*/ 	.word	0x0000ab70
        /*0e60*/ 	.word	0x00000000
        /*0e64*/ 	.word	0x00000000
        /*0e68*/ 	.short	0x010a
        /*0e6a*/ 	.byte	0xff
	.zero		1


	//   ....[215]....
        /*0e6c*/ 	.word	0x0000abd0
        /*0e70*/ 	.word	0x00000000
        /*0e74*/ 	.word	0x00000000
        /*0e78*/ 	.short	0x010a
        /*0e7a*/ 	.byte	0xff
	.zero		1


	//   ....[216]....
        /*0e7c*/ 	.word	0x0000ac30
        /*0e80*/ 	.word	0x00000000
        /*0e84*/ 	.word	0x00000000
        /*0e88*/ 	.short	0x010a
        /*0e8a*/ 	.byte	0xff
	.zero		1


	//   ....[217]....
        /*0e8c*/ 	.word	0x0000ac80
        /*0e90*/ 	.word	0x00000000
        /*0e94*/ 	.word	0x00000290
        /*0e98*/ 	.short	0x010a
        /*0e9a*/ 	.byte	0xff
	.zero		1


	//   ....[218]....
        /*0e9c*/ 	.word	0x0000ace0
        /*0ea0*/ 	.word	0x00000000
        /*0ea4*/ 	.word	0x00000260
        /*0ea8*/ 	.short	0x010a
        /*0eaa*/ 	.byte	0xff
	.zero		1


	//   ....[219]....
        /*0eac*/ 	.word	0x0000ad30
        /*0eb0*/ 	.word	0x00000000
        /*0eb4*/ 	.word	0x00000250
        /*0eb8*/ 	.short	0x010a
        /*0eba*/ 	.byte	0xff
	.zero		1


	//   ....[220]....
        /*0ebc*/ 	.word	0x0000ad90
        /*0ec0*/ 	.word	0x00000000
        /*0ec4*/ 	.word	0x00000260
        /*0ec8*/ 	.short	0x010a
        /*0eca*/ 	.byte	0xff
	.zero		1


	//   ....[221]....
        /*0ecc*/ 	.word	0x0000adf0
        /*0ed0*/ 	.word	0x00000005
        /*0ed4*/ 	.word	0x00000008
        /*0ed8*/ 	.short	0x010a
        /*0eda*/ 	.byte	0xff
	.zero		1


	//   ....[222]....
        /*0edc*/ 	.word	0x0000aee0
        /*0ee0*/ 	.word	0x00000003
        /*0ee4*/ 	.word	0x00000008
        /*0ee8*/ 	.short	0x010a
        /*0eea*/ 	.byte	0xff
	.zero		1


	//   ....[223]....
        /*0eec*/ 	.word	0x0000af30
        /*0ef0*/ 	.word	0x00000002
        /*0ef4*/ 	.word	0x00000250
        /*0ef8*/ 	.short	0x010a
        /*0efa*/ 	.byte	0xff
	.zero		1


	//   ....[224]....
        /*0efc*/ 	.word	0x0000af90
        /*0f00*/ 	.word	0x00000000
        /*0f04*/ 	.word	0x00000280
        /*0f08*/ 	.short	0x010a
        /*0f0a*/ 	.byte	0xff
	.zero		1


	//   ....[225]....
        /*0f0c*/ 	.word	0x0000aff0
        /*0f10*/ 	.word	0x00000000
        /*0f14*/ 	.word	0x00000000
        /*0f18*/ 	.short	0x010a
        /*0f1a*/ 	.byte	0xff
	.zero		1


	//   ....[226]....
        /*0f1c*/ 	.word	0x0000b050
        /*0f20*/ 	.word	0x00000000
        /*0f24*/ 	.word	0x00000000
        /*0f28*/ 	.short	0x010a
        /*0f2a*/ 	.byte	0xff
	.zero		1


	//   ....[227]....
        /*0f2c*/ 	.word	0x0000b0b0
        /*0f30*/ 	.word	0x00000000
        /*0f34*/ 	.word	0x000002b0
        /*0f38*/ 	.short	0x010a
        /*0f3a*/ 	.byte	0xff
	.zero		1


	//   ....[228]....
        /*0f3c*/ 	.word	0x0000b100
        /*0f40*/ 	.word	0x0000000c
        /*0f44*/ 	.word	0x00000250
        /*0f48*/ 	.short	0x010a
        /*0f4a*/ 	.byte	0xff
	.zero		1


	//   ....[229]....
        /*0f4c*/ 	.word	0x0000b160
        /*0f50*/ 	.word	0x00000000
        /*0f54*/ 	.word	0x00000248
        /*0f58*/ 	.short	0x010a
        /*0f5a*/ 	.byte	0xff
	.zero		1


	//   ....[230]....
        /*0f5c*/ 	.word	0x0000b1c0
        /*0f60*/ 	.word	0x00000000
        /*0f64*/ 	.word	0x00000228
        /*0f68*/ 	.short	0x010a
        /*0f6a*/ 	.byte	0xff
	.zero		1


	//   ....[231]....
        /*0f6c*/ 	.word	0x0000b220
        /*0f70*/ 	.word	0x00000009
        /*0f74*/ 	.word	0x00000228
        /*0f78*/ 	.short	0x010a
        /*0f7a*/ 	.byte	0xff
	.zero		1


	//   ....[232]....
        /*0f7c*/ 	.word	0x0000b280
        /*0f80*/ 	.word	0x00000000
        /*0f84*/ 	.word	0x00000000
        /*0f88*/ 	.short	0x010a
        /*0f8a*/ 	.byte	0xff
	.zero		1


	//   ....[233]....
        /*0f8c*/ 	.word	0x0000b2e0
        /*0f90*/ 	.word	0x00000000
        /*0f94*/ 	.word	0x00000000
        /*0f98*/ 	.short	0x010a
        /*0f9a*/ 	.byte	0xff
	.zero		1


	//   ....[234]....
        /*0f9c*/ 	.word	0x0000b330
        /*0fa0*/ 	.word	0x00000000
        /*0fa4*/ 	.word	0x00000250
        /*0fa8*/ 	.short	0x010a
        /*0faa*/ 	.byte	0xff
	.zero		1


	//   ....[235]....
        /*0fac*/ 	.word	0x0000b380
        /*0fb0*/ 	.word	0x00000000
        /*0fb4*/ 	.word	0x00000210
        /*0fb8*/ 	.short	0x010a
        /*0fba*/ 	.byte	0xff
	.zero		1


	//   ....[236]....
        /*0fbc*/ 	.word	0x0000b3d0
        /*0fc0*/ 	.word	0x00000059
        /*0fc4*/ 	.word	0x00000270
        /*0fc8*/ 	.short	0x010a
        /*0fca*/ 	.byte	0xff
	.zero		1


	//   ....[237]....
        /*0fcc*/ 	.word	0x0000b420
        /*0fd0*/ 	.word	0x00000002
        /*0fd4*/ 	.word	0x00000210
        /*0fd8*/ 	.short	0x010a
        /*0fda*/ 	.byte	0xff
	.zero		1


	//----- nvinfo : EIATTR_NUM_MBARRIERS
	.align		4
.L_47:
        /*0fdc*/ 	.byte	0x03, 0x38
        /*0fde*/ 	.short	0x0057


	//----- nvinfo : EIATTR_EXIT_INSTR_OFFSETS
	.align		4
        /*0fe0*/ 	.byte	0x04, 0x1c
        /*0fe2*/ 	.short	(.L_49 - .L_48)


	//   ....[0]....
.L_48:
        /*0fe4*/ 	.word	0x00004360


	//   ....[1]....
        /*0fe8*/ 	.word	0x00004850


	//   ....[2]....
        /*0fec*/ 	.word	0x000048b0


	//   ....[3]....
        /*0ff0*/ 	.word	0x000060c0


	//   ....[4]....
        /*0ff4*/ 	.word	0x00007090


	//   ....[5]....
        /*0ff8*/ 	.word	0x000070d0


	//   ....[6]....
        /*0ffc*/ 	.word	0x00009df0


	//   ....[7]....
        /*1000*/ 	.word	0x00009e70


	//   ....[8]....
        /*1004*/ 	.word	0x00009ea0


	//   ....[9]....
        /*1008*/ 	.word	0x00009f10


	//----- nvinfo : EIATTR_MAX_THREADS
	.align		4
.L_49:
        /*100c*/ 	.byte	0x04, 0x05
        /*100e*/ 	.short	(.L_51 - .L_50)
.L_50:
        /*1010*/ 	.word	0x00000100
        /*1014*/ 	.word	0x00000001
        /*1018*/ 	.word	0x00000001


	//----- nvinfo : EIATTR_CRS_STACK_SIZE
	.align		4
.L_51:
        /*101c*/ 	.byte	0x04, 0x1e
        /*101e*/ 	.short	(.L_53 - .L_52)
.L_52:
        /*1020*/ 	.word	0x00000000


	//----- nvinfo : EIATTR_CBANK_PARAM_SIZE
	.align		4
.L_53:
        /*1024*/ 	.byte	0x03, 0x19
        /*1026*/ 	.short	0x0c00


	//----- nvinfo : EIATTR_PARAM_CBANK
	.align		4
        /*1028*/ 	.byte	0x04, 0x0a
        /*102a*/ 	.short	(.L_55 - .L_54)
	.align		4
.L_54:
        /*102c*/ 	.word	index@(.nv.constant0._ZN7cutlass13device_kernelINS_4gemm6kernel13GemmUniversalIN4cute5tupleIJiiiiEEENS1_10collective13CollectiveMmaINS1_46MainloopSm100TmaUmmaWarpSpecializedBlockScaledILi33ELi2ELi2ENS5_IJNS4_1CILi2EEESB_NSA_ILi1EEEEEEEENS5_IJNSA_ILi256EEENSA_ILi64EEESG_EEENS5_IJNS_12float_e2m1_tENS_13float_ue4m3_tEEEENS5_IJNS5_IJlSC_lEEENS4_6LayoutINS5_IJNS5_IJNS5_IJNSA_ILi32EEENSA_ILi4EEEEEEiEEENS5_IJNS5_IJNSA_ILi16EEESO_EEEiEEENS5_IJSC_iEEEEEENS5_IJST_NS5_IJNS5_IJNSA_ILi0EEESC_EEENSA_ILi512EEEEEENS5_IJSW_iEEEEEEEEEEESK_S13_NS4_8TiledMMAINS4_8MMA_AtomIJNS4_23SM100_MMA_MXF4_2x1SM_SSISI_SI_fSJ_Li256ELi64ELi16ELNS4_4UMMA5MajorE0ELS18_0ELNS17_7ScaleInE0ELS19_0EEEEEENSM_INS5_IJSC_SC_SC_EEENS5_IJSW_SW_SW_EEEEENS5_IJNS4_10UnderscoreES1F_S1F_EEEEENS5_IJNS4_28SM100_TMA_2SM_LOAD_MULTICASTES1I_EEENS5_IJNS4_14ComposedLayoutINS4_7SwizzleILi1ELi4ELi3EEENS4_18smem_ptr_flag_bitsILi4EEENSM_INS5_IJNSA_ILi8EEESG_EEENS5_IJSG_SC_EEEEEEENSM_INS5_IJNS5_IJNS5_IJSP_SC_EEESS_EEESC_NS5_IJSC_SC_EEEEEENS5_IJNS5_IJNS5_IJSS_SY_EEESX_EEESW_NS5_IJSO_SY_EEEEEEEEEEEvNS4_8identityENS5_IJNS4_18SM100_TMA_2SM_LOADES1I_EEES23_vS24_EENS_8epilogue10collective18CollectiveEpilogueINS28_23Sm100TmaWarpSpecializedILi3ELi2ELi32ELb1ELb0EEEJNS5_IJNSA_ILi128EEESG_SG_EEENS5_IJNSM_IS2D_SC_EENSM_ISN_SC_EEEEENS_10bfloat16_tESL_S2I_SL_NS28_6fusion15FusionCallbacksIS2C_NS2J_17LinearCombinationIS2I_fS2I_fLNS_15FloatRoundStyleE2EEES2E_S2H_JEEENS4_5SM1004TMEM4LOAD26SM100_TMEM_LOAD_32dp32b32xENS4_13SM90_TMA_LOADENS1K_INS1L_ILi2ELi4ELi3EEENS1N_ILi16EEENSM_INS5_IJS1P_SN_EEENS5_IJSN_SC_EEEEEEENS4_39AutoVectorizingCopyWithAssumedAlignmentILi128EEENS4_14SM90_TMA_STOREES2Z_S31_S31_EEEvvEEEEvNT_6ParamsE)
        /*1030*/ 	.short	0x0380
        /*1032*/ 	.short	0x0c00


	//----- nvinfo : EIATTR_SW_WAR
	.align		4
.L_55:
        /*1034*/ 	.byte	0x04, 0x36
        /*1036*/ 	.short	(.L_57 - .L_56)
.L_56:
        /*1038*/ 	.word	0x00000008
.L_57:


//--------------------- .nv.callgraph             --------------------------
	.section	.nv.callgraph,"",@"SHT_CUDA_CALLGRAPH"
	.align	4
	.sectionentsize	8
	.align		4
        /*0000*/ 	.word	0x00000000
	.align		4
        /*0004*/ 	.word	0xffffffff
	.align		4
        /*0008*/ 	.word	index@(_ZN7cutlass13device_kernelINS_4gemm6kernel13GemmUniversalIN4cute5tupleIJiiiiEEENS1_10collective13CollectiveMmaINS1_46MainloopSm100TmaUmmaWarpSpecializedBlockScaledILi33ELi2ELi2ENS5_IJNS4_1CILi2EEESB_NSA_ILi1EEEEEEEENS5_IJNSA_ILi256EEENSA_ILi64EEESG_EEENS5_IJNS_12float_e2m1_tENS_13float_ue4m3_tEEEENS5_IJNS5_IJlSC_lEEENS4_6LayoutINS5_IJNS5_IJNS5_IJNSA_ILi32EEENSA_ILi4EEEEEEiEEENS5_IJNS5_IJNSA_ILi16EEESO_EEEiEEENS5_IJSC_iEEEEEENS5_IJST_NS5_IJNS5_IJNSA_ILi0EEESC_EEENSA_ILi512EEEEEENS5_IJSW_iEEEEEEEEEEESK_S13_NS4_8TiledMMAINS4_8MMA_AtomIJNS4_23SM100_MMA_MXF4_2x1SM_SSISI_SI_fSJ_Li256ELi64ELi16ELNS4_4UMMA5MajorE0ELS18_0ELNS17_7ScaleInE0ELS19_0EEEEEENSM_INS5_IJSC_SC_SC_EEENS5_IJSW_SW_SW_EEEEENS5_IJNS4_10UnderscoreES1F_S1F_EEEEENS5_IJNS4_28SM100_TMA_2SM_LOAD_MULTICASTES1I_EEENS5_IJNS4_14ComposedLayoutINS4_7SwizzleILi1ELi4ELi3EEENS4_18smem_ptr_flag_bitsILi4EEENSM_INS5_IJNSA_ILi8EEESG_EEENS5_IJSG_SC_EEEEEEENSM_INS5_IJNS5_IJNS5_IJSP_SC_EEESS_EEESC_NS5_IJSC_SC_EEEEEENS5_IJNS5_IJNS5_IJSS_SY_EEESX_EEESW_NS5_IJSO_SY_EEEEEEEEEEEvNS4_8identityENS5_IJNS4_18SM100_TMA_2SM_LOADES1I_EEES23_vS24_EENS_8epilogue10collective18CollectiveEpilogueINS28_23Sm100TmaWarpSpecializedILi3ELi2ELi32ELb1ELb0EEEJNS5_IJNSA_ILi128EEESG_SG_EEENS5_IJNSM_IS2D_SC_EENSM_ISN_SC_EEEEENS_10bfloat16_tESL_S2I_SL_NS28_6fusion15FusionCallbacksIS2C_NS2J_17LinearCombinationIS2I_fS2I_fLNS_15FloatRoundStyleE2EEES2E_S2H_JEEENS4_5SM1004TMEM4LOAD26SM100_TMEM_LOAD_32dp32b32xENS4_13SM90_TMA_LOADENS1K_INS1L_ILi2ELi4ELi3EEENS1N_ILi16EEENSM_INS5_IJS1P_SN_EEENS5_IJSN_SC_EEEEEEENS4_39AutoVectorizingCopyWithAssumedAlignmentILi128EEENS4_14SM90_TMA_STOREES2Z_S31_S31_EEEvvEEEEvNT_6ParamsE)
	.align		4
        /*000c*/ 	.word	index@(__assertfail)
	.align		4
        /*0010*/ 	.word	0x00000000
	.align		4
        /*0014*/ 	.word	0xfffffffe
	.align		4
        /*0018*/ 	.word	0x00000000
	.align		4
        /*001c*/ 	.word	0xfffffffd
	.align		4
        /*0020*/ 	.word	0x00000000
	.align		4
        /*0024*/ 	.word	0xfffffffc


//--------------------- .nv.constant4             --------------------------
	.section	.nv.constant4,"a",@progbits
	.align	8
	.align		8
.nv.constant4:
        /*0000*/ 	.dword	__assertfail
	.align		8
        /*0008*/ 	.dword	__unnamed_1
	.align		8
        /*0010*/ 	.dword	__unnamed_2
	.align		8
        /*0018*/ 	.dword	_ZN40_INTERNAL_21a74e88_4_k_cu_9fff5558_230624cuda3std3__45__cpo5beginE
	.align		8
        /*0020*/ 	.dword	_ZN40_INTERNAL_21a74e88_4_k_cu_9fff5558_230624cuda3std3__45__cpo3endE
	.align		8
        /*0028*/ 	.dword	_ZN40_INTERNAL_21a74e88_4_k_cu_9fff5558_230624cuda3std3__45__cpo6cbeginE
	.align		8
        /*0030*/ 	.dword	_ZN40_INTERNAL_21a74e88_4_k_cu_9fff5558_230624cuda3std3__45__cpo4cendE
	.align		8
        /*0038*/ 	.dword	_ZN40_INTERNAL_21a74e88_4_k_cu_9fff5558_230624cuda3std3__442_GLOBAL__N__21a74e88_4_k_cu_9fff5558_230626ignoreE
	.align		8
        /*0040*/ 	.dword	_ZN40_INTERNAL_21a74e88_4_k_cu_9fff5558_230624cuda3std3__419piecewise_constructE
	.align		8
        /*0048*/ 	.dword	_ZN40_INTERNAL_21a74e88_4_k_cu_9fff5558_230624cuda3std3__48in_placeE
	.align		8
        /*0050*/ 	.dword	_ZN40_INTERNAL_21a74e88_4_k_cu_9fff5558_230624cuda3std6ranges3__45__cpo4swapE
	.align		8
        /*0058*/ 	.dword	_ZN40_INTERNAL_21a74e88_4_k_cu_9fff5558_230624cuda3std6ranges3__45__cpo9iter_moveE
	.align		8
        /*0060*/ 	.dword	_ZN40_INTERNAL_21a74e88_4_k_cu_9fff5558_230624cute7productE
	.align		8
        /*0068*/ 	.dword	_ZN40_INTERNAL_21a74e88_4_k_cu_9fff5558_230624cute1_E
	.align		8
        /*0070*/ 	.dword	$str$25
	.align		8
        /*0078*/ 	.dword	$str$26
	.align		8
        /*0080*/ 	.dword	$str$29
	.align		8
        /*0088*/ 	.dword	$str$30


//--------------------- .text._ZN7cutlass13device_kernelINS_4gemm6kernel13GemmUniversalIN4cute5tupleIJiiiiEEENS1_10collective13CollectiveMmaINS1_46MainloopSm100TmaUmmaWarpSpecializedBlockScaledILi33ELi2ELi2ENS5_IJNS4_1CILi2EEESB_NSA_ILi1EEEEEEEENS5_IJNSA_ILi256EEENSA_ILi64EEESG_EEENS5_IJNS_12float_e2m1_tENS_13float_ue4m3_tEEEENS5_IJNS5_IJlSC_lEEENS4_6LayoutINS5_IJNS5_IJNS5_IJNSA_ILi32EEENSA_ILi4EEEEEEiEEENS5_IJNS5_IJNSA_ILi16EEESO_EEEiEEENS5_IJSC_iEEEEEENS5_IJST_NS5_IJNS5_IJNSA_ILi0EEESC_EEENSA_ILi512EEEEEENS5_IJSW_iEEEEEEEEEEESK_S13_NS4_8TiledMMAINS4_8MMA_AtomIJNS4_23SM100_MMA_MXF4_2x1SM_SSISI_SI_fSJ_Li256ELi64ELi16ELNS4_4UMMA5MajorE0ELS18_0ELNS17_7ScaleInE0ELS19_0EEEEEENSM_INS5_IJSC_SC_SC_EEENS5_IJSW_SW_SW_EEEEENS5_IJNS4_10UnderscoreES1F_S1F_EEEEENS5_IJNS4_28SM100_TMA_2SM_LOAD_MULTICASTES1I_EEENS5_IJNS4_14ComposedLayoutINS4_7SwizzleILi1ELi4ELi3EEENS4_18smem_ptr_flag_bitsILi4EEENSM_INS5_IJNSA_ILi8EEESG_EEENS5_IJSG_SC_EEEEEEENSM_INS5_IJNS5_IJNS5_IJSP_SC_EEESS_EEESC_NS5_IJSC_SC_EEEEEENS5_IJNS5_IJNS5_IJSS_SY_EEESX_EEESW_NS5_IJSO_SY_EEEEEEEEEEEvNS4_8identityENS5_IJNS4_18SM100_TMA_2SM_LOADES1I_EEES23_vS24_EENS_8epilogue10collective18CollectiveEpilogueINS28_23Sm100TmaWarpSpecializedILi3ELi2ELi32ELb1ELb0EEEJNS5_IJNSA_ILi128EEESG_SG_EEENS5_IJNSM_IS2D_SC_EENSM_ISN_SC_EEEEENS_10bfloat16_tESL_S2I_SL_NS28_6fusion15FusionCallbacksIS2C_NS2J_17LinearCombinationIS2I_fS2I_fLNS_15FloatRoundStyleE2EEES2E_S2H_JEEENS4_5SM1004TMEM4LOAD26SM100_TMEM_LOAD_32dp32b32xENS4_13SM90_TMA_LOADENS1K_INS1L_ILi2ELi4ELi3EEENS1N_ILi16EEENSM_INS5_IJS1P_SN_EEENS5_IJSN_SC_EEEEEEENS4_39AutoVectorizingCopyWithAssumedAlignmentILi128EEENS4_14SM90_TMA_STOREES2Z_S31_S31_EEEvvEEEEvNT_6ParamsE --------------------------
	.section	.text._ZN7cutlass13device_kernelINS_4gemm6kernel13GemmUniversalIN4cute5tupleIJiiiiEEENS1_10collective13CollectiveMmaINS1_46MainloopSm100TmaUmmaWarpSpecializedBlockScaledILi33ELi2ELi2ENS5_IJNS4_1CILi2EEESB_NSA_ILi1EEEEEEEENS5_IJNSA_ILi256EEENSA_ILi64EEESG_EEENS5_IJNS_12float_e2m1_tENS_13float_ue4m3_tEEEENS5_IJNS5_IJlSC_lEEENS4_6LayoutINS5_IJNS5_IJNS5_IJNSA_ILi32EEENSA_ILi4EEEEEEiEEENS5_IJNS5_IJNSA_ILi16EEESO_EEEiEEENS5_IJSC_iEEEEEENS5_IJST_NS5_IJNS5_IJNSA_ILi0EEESC_EEENSA_ILi512EEEEEENS5_IJSW_iEEEEEEEEEEESK_S13_NS4_8TiledMMAINS4_8MMA_AtomIJNS4_23SM100_MMA_MXF4_2x1SM_SSISI_SI_fSJ_Li256ELi64ELi16ELNS4_4UMMA5MajorE0ELS18_0ELNS17_7ScaleInE0ELS19_0EEEEEENSM_INS5_IJSC_SC_SC_EEENS5_IJSW_SW_SW_EEEEENS5_IJNS4_10UnderscoreES1F_S1F_EEEEENS5_IJNS4_28SM100_TMA_2SM_LOAD_MULTICASTES1I_EEENS5_IJNS4_14ComposedLayoutINS4_7SwizzleILi1ELi4ELi3EEENS4_18smem_ptr_flag_bitsILi4EEENSM_INS5_IJNSA_ILi8EEESG_EEENS5_IJSG_SC_EEEEEEENSM_INS5_IJNS5_IJNS5_IJSP_SC_EEESS_EEESC_NS5_IJSC_SC_EEEEEENS5_IJNS5_IJNS5_IJSS_SY_EEESX_EEESW_NS5_IJSO_SY_EEEEEEEEEEEvNS4_8identityENS5_IJNS4_18SM100_TMA_2SM_LOADES1I_EEES23_vS24_EENS_8epilogue10collective18CollectiveEpilogueINS28_23Sm100TmaWarpSpecializedILi3ELi2ELi32ELb1ELb0EEEJNS5_IJNSA_ILi128EEESG_SG_EEENS5_IJNSM_IS2D_SC_EENSM_ISN_SC_EEEEENS_10bfloat16_tESL_S2I_SL_NS28_6fusion15FusionCallbacksIS2C_NS2J_17LinearCombinationIS2I_fS2I_fLNS_15FloatRoundStyleE2EEES2E_S2H_JEEENS4_5SM1004TMEM4LOAD26SM100_TMEM_LOAD_32dp32b32xENS4_13SM90_TMA_LOADENS1K_INS1L_ILi2ELi4ELi3EEENS1N_ILi16EEENSM_INS5_IJS1P_SN_EEENS5_IJSN_SC_EEEEEEENS4_39AutoVectorizingCopyWithAssumedAlignmentILi128EEENS4_14SM90_TMA_STOREES2Z_S31_S31_EEEvvEEEEvNT_6ParamsE,"ax",@progbits
	.align	128
.text._ZN7cutlass13device_kernelINS_4gemm6kernel13GemmUniversalIN4cute5tupleIJiiiiEEENS1_10collective13CollectiveMmaINS1_46MainloopSm100TmaUmmaWarpSpecializedBlockScaledILi33ELi2ELi2ENS5_IJNS4_1CILi2EEESB_NSA_ILi1EEEEEEEENS5_IJNSA_ILi256EEENSA_ILi64EEESG_EEENS5_IJNS_12float_e2m1_tENS_13float_ue4m3_tEEEENS5_IJNS5_IJlSC_lEEENS4_6LayoutINS5_IJNS5_IJNS5_IJNSA_ILi32EEENSA_ILi4EEEEEEiEEENS5_IJNS5_IJNSA_ILi16EEESO_EEEiEEENS5_IJSC_iEEEEEENS5_IJST_NS5_IJNS5_IJNSA_ILi0EEESC_EEENSA_ILi512EEEEEENS5_IJSW_iEEEEEEEEEEESK_S13_NS4_8TiledMMAINS4_8MMA_AtomIJNS4_23SM100_MMA_MXF4_2x1SM_SSISI_SI_fSJ_Li256ELi64ELi16ELNS4_4UMMA5MajorE0ELS18_0ELNS17_7ScaleInE0ELS19_0EEEEEENSM_INS5_IJSC_SC_SC_EEENS5_IJSW_SW_SW_EEEEENS5_IJNS4_10UnderscoreES1F_S1F_EEEEENS5_IJNS4_28SM100_TMA_2SM_LOAD_MULTICASTES1I_EEENS5_IJNS4_14ComposedLayoutINS4_7SwizzleILi1ELi4ELi3EEENS4_18smem_ptr_flag_bitsILi4EEENSM_INS5_IJNSA_ILi8EEESG_EEENS5_IJSG_SC_EEEEEEENSM_INS5_IJNS5_IJNS5_IJSP_SC_EEESS_EEESC_NS5_IJSC_SC_EEEEEENS5_IJNS5_IJNS5_IJSS_SY_EEESX_EEESW_NS5_IJSO_SY_EEEEEEEEEEEvNS4_8identityENS5_IJNS4_18SM100_TMA_2SM_LOADES1I_EEES23_vS24_EENS_8epilogue10collective18CollectiveEpilogueINS28_23Sm100TmaWarpSpecializedILi3ELi2ELi32ELb1ELb0EEEJNS5_IJNSA_ILi128EEESG_SG_EEENS5_IJNSM_IS2D_SC_EENSM_ISN_SC_EEEEENS_10bfloat16_tESL_S2I_SL_NS28_6fusion15FusionCallbacksIS2C_NS2J_17LinearCombinationIS2I_fS2I_fLNS_15FloatRoundStyleE2EEES2E_S2H_JEEENS4_5SM1004TMEM4LOAD26SM100_TMEM_LOAD_32dp32b32xENS4_13SM90_TMA_LOADENS1K_INS1L_ILi2ELi4ELi3EEENS1N_ILi16EEENSM_INS5_IJS1P_SN_EEENS5_IJSN_SC_EEEEEEENS4_39AutoVectorizingCopyWithAssumedAlignmentILi128EEENS4_14SM90_TMA_STOREES2Z_S31_S31_EEEvvEEEEvNT_6ParamsE:
        .type           _ZN7cutlass13device_kernelINS_4gemm6kernel13GemmUniversalIN4cute5tupleIJiiiiEEENS1_10collective13CollectiveMmaINS1_46MainloopSm100TmaUmmaWarpSpecializedBlockScaledILi33ELi2ELi2ENS5_IJNS4_1CILi2EEESB_NSA_ILi1EEEEEEEENS5_IJNSA_ILi256EEENSA_ILi64EEESG_EEENS5_IJNS_12float_e2m1_tENS_13float_ue4m3_tEEEENS5_IJNS5_IJlSC_lEEENS4_6LayoutINS5_IJNS5_IJNS5_IJNSA_ILi32EEENSA_ILi4EEEEEEiEEENS5_IJNS5_IJNSA_ILi16EEESO_EEEiEEENS5_IJSC_iEEEEEENS5_IJST_NS5_IJNS5_IJNSA_ILi0EEESC_EEENSA_ILi512EEEEEENS5_IJSW_iEEEEEEEEEEESK_S13_NS4_8TiledMMAINS4_8MMA_AtomIJNS4_23SM100_MMA_MXF4_2x1SM_SSISI_SI_fSJ_Li256ELi64ELi16ELNS4_4UMMA5MajorE0ELS18_0ELNS17_7ScaleInE0ELS19_0EEEEEENSM_INS5_IJSC_SC_SC_EEENS5_IJSW_SW_SW_EEEEENS5_IJNS4_10UnderscoreES1F_S1F_EEEEENS5_IJNS4_28SM100_TMA_2SM_LOAD_MULTICASTES1I_EEENS5_IJNS4_14ComposedLayoutINS4_7SwizzleILi1ELi4ELi3EEENS4_18smem_ptr_flag_bitsILi4EEENSM_INS5_IJNSA_ILi8EEESG_EEENS5_IJSG_SC_EEEEEEENSM_INS5_IJNS5_IJNS5_IJSP_SC_EEESS_EEESC_NS5_IJSC_SC_EEEEEENS5_IJNS5_IJNS5_IJSS_SY_EEESX_EEESW_NS5_IJSO_SY_EEEEEEEEEEEvNS4_8identityENS5_IJNS4_18SM100_TMA_2SM_LOADES1I_EEES23_vS24_EENS_8epilogue10collective18CollectiveEpilogueINS28_23Sm100TmaWarpSpecializedILi3ELi2ELi32ELb1ELb0EEEJNS5_IJNSA_ILi128EEESG_SG_EEENS5_IJNSM_IS2D_SC_EENSM_ISN_SC_EEEEENS_10bfloat16_tESL_S2I_SL_NS28_6fusion15FusionCallbacksIS2C_NS2J_17LinearCombinationIS2I_fS2I_fLNS_15FloatRoundStyleE2EEES2E_S2H_JEEENS4_5SM1004TMEM4LOAD26SM100_TMEM_LOAD_32dp32b32xENS4_13SM90_TMA_LOADENS1K_INS1L_ILi2ELi4ELi3EEENS1N_ILi16EEENSM_INS5_IJS1P_SN_EEENS5_IJSN_SC_EEEEEEENS4_39AutoVectorizingCopyWithAssumedAlignmentILi128EEENS4_14SM90_TMA_STOREES2Z_S31_S31_EEEvvEEEEvNT_6ParamsE,@function
        .size           _ZN7cutlass13device_kernelINS_4gemm6kernel13GemmUniversalIN4cute5tupleIJiiiiEEENS1_10collective13CollectiveMmaINS1_46MainloopSm100TmaUmmaWarpSpecializedBlockScaledILi33ELi2ELi2ENS5_IJNS4_1CILi2EEESB_NSA_ILi1EEEEEEEENS5_IJNSA_ILi256EEENSA_ILi64EEESG_EEENS5_IJNS_12float_e2m1_tENS_13float_ue4m3_tEEEENS5_IJNS5_IJlSC_lEEENS4_6LayoutINS5_IJNS5_IJNS5_IJNSA_ILi32EEENSA_ILi4EEEEEEiEEENS5_IJNS5_IJNSA_ILi16EEESO_EEEiEEENS5_IJSC_iEEEEEENS5_IJST_NS5_IJNS5_IJNSA_ILi0EEESC_EEENSA_ILi512EEEEEENS5_IJSW_iEEEEEEEEEEESK_S13_NS4_8TiledMMAINS4_8MMA_AtomIJNS4_23SM100_MMA_MXF4_2x1SM_SSISI_SI_fSJ_Li256ELi64ELi16ELNS4_4UMMA5MajorE0ELS18_0ELNS17_7ScaleInE0ELS19_0EEEEEENSM_INS5_IJSC_SC_SC_EEENS5_IJSW_SW_SW_EEEEENS5_IJNS4_10UnderscoreES1F_S1F_EEEEENS5_IJNS4_28SM100_TMA_2SM_LOAD_MULTICASTES1I_EEENS5_IJNS4_14ComposedLayoutINS4_7SwizzleILi1ELi4ELi3EEENS4_18smem_ptr_flag_bitsILi4EEENSM_INS5_IJNSA_ILi8EEESG_EEENS5_IJSG_SC_EEEEEEENSM_INS5_IJNS5_IJNS5_IJSP_SC_EEESS_EEESC_NS5_IJSC_SC_EEEEEENS5_IJNS5_IJNS5_IJSS_SY_EEESX_EEESW_NS5_IJSO_SY_EEEEEEEEEEEvNS4_8identityENS5_IJNS4_18SM100_TMA_2SM_LOADES1I_EEES23_vS24_EENS_8epilogue10collective18CollectiveEpilogueINS28_23Sm100TmaWarpSpecializedILi3ELi2ELi32ELb1ELb0EEEJNS5_IJNSA_ILi128EEESG_SG_EEENS5_IJNSM_IS2D_SC_EENSM_ISN_SC_EEEEENS_10bfloat16_tESL_S2I_SL_NS28_6fusion15FusionCallbacksIS2C_NS2J_17LinearCombinationIS2I_fS2I_fLNS_15FloatRoundStyleE2EEES2E_S2H_JEEENS4_5SM1004TMEM4LOAD26SM100_TMEM_LOAD_32dp32b32xENS4_13SM90_TMA_LOADENS1K_INS1L_ILi2ELi4ELi3EEENS1N_ILi16EEENSM_INS5_IJS1P_SN_EEENS5_IJSN_SC_EEEEEEENS4_39AutoVectorizingCopyWithAssumedAlignmentILi128EEENS4_14SM90_TMA_STOREES2Z_S31_S31_EEEvvEEEEvNT_6ParamsE,(.L_x_263 - _ZN7cutlass13device_kernelINS_4gemm6kernel13GemmUniversalIN4cute5tupleIJiiiiEEENS1_10collective13CollectiveMmaINS1_46MainloopSm100TmaUmmaWarpSpecializedBlockScaledILi33ELi2ELi2ENS5_IJNS4_1CILi2EEESB_NSA_ILi1EEEEEEEENS5_IJNSA_ILi256EEENSA_ILi64EEESG_EEENS5_IJNS_12float_e2m1_tENS_13float_ue4m3_tEEEENS5_IJNS5_IJlSC_lEEENS4_6LayoutINS5_IJNS5_IJNS5_IJNSA_ILi32EEENSA_ILi4EEEEEEiEEENS5_IJNS5_IJNSA_ILi16EEESO_EEEiEEENS5_IJSC_iEEEEEENS5_IJST_NS5_IJNS5_IJNSA_ILi0EEESC_EEENSA_ILi512EEEEEENS5_IJSW_iEEEEEEEEEEESK_S13_NS4_8TiledMMAINS4_8MMA_AtomIJNS4_23SM100_MMA_MXF4_2x1SM_SSISI_SI_fSJ_Li256ELi64ELi16ELNS4_4UMMA5MajorE0ELS18_0ELNS17_7ScaleInE0ELS19_0EEEEEENSM_INS5_IJSC_SC_SC_EEENS5_IJSW_SW_SW_EEEEENS5_IJNS4_10UnderscoreES1F_S1F_EEEEENS5_IJNS4_28SM100_TMA_2SM_LOAD_MULTICASTES1I_EEENS5_IJNS4_14ComposedLayoutINS4_7SwizzleILi1ELi4ELi3EEENS4_18smem_ptr_flag_bitsILi4EEENSM_INS5_IJNSA_ILi8EEESG_EEENS5_IJSG_SC_EEEEEEENSM_INS5_IJNS5_IJNS5_IJSP_SC_EEESS_EEESC_NS5_IJSC_SC_EEEEEENS5_IJNS5_IJNS5_IJSS_SY_EEESX_EEESW_NS5_IJSO_SY_EEEEEEEEEEEvNS4_8identityENS5_IJNS4_18SM100_TMA_2SM_LOADES1I_EEES23_vS24_EENS_8epilogue10collective18CollectiveEpilogueINS28_23Sm100TmaWarpSpecializedILi3ELi2ELi32ELb1ELb0EEEJNS5_IJNSA_ILi128EEESG_SG_EEENS5_IJNSM_IS2D_SC_EENSM_ISN_SC_EEEEENS_10bfloat16_tESL_S2I_SL_NS28_6fusion15FusionCallbacksIS2C_NS2J_17LinearCombinationIS2I_fS2I_fLNS_15FloatRoundStyleE2EEES2E_S2H_JEEENS4_5SM1004TMEM4LOAD26SM100_TMEM_LOAD_32dp32b32xENS4_13SM90_TMA_LOADENS1K_INS1L_ILi2ELi4ELi3EEENS1N_ILi16EEENSM_INS5_IJS1P_SN_EEENS5_IJSN_SC_EEEEEEENS4_39AutoVectorizingCopyWithAssumedAlignmentILi128EEENS4_14SM90_TMA_STOREES2Z_S31_S31_EEEvvEEEEvNT_6ParamsE)
        .other          _ZN7cutlass13device_kernelINS_4gemm6kernel13GemmUniversalIN4cute5tupleIJiiiiEEENS1_10collective13CollectiveMmaINS1_46MainloopSm100TmaUmmaWarpSpecializedBlockScaledILi33ELi2ELi2ENS5_IJNS4_1CILi2EEESB_NSA_ILi1EEEEEEEENS5_IJNSA_ILi256EEENSA_ILi64EEESG_EEENS5_IJNS_12float_e2m1_tENS_13float_ue4m3_tEEEENS5_IJNS5_IJlSC_lEEENS4_6LayoutINS5_IJNS5_IJNS5_IJNSA_ILi32EEENSA_ILi4EEEEEEiEEENS5_IJNS5_IJNSA_ILi16EEESO_EEEiEEENS5_IJSC_iEEEEEENS5_IJST_NS5_IJNS5_IJNSA_ILi0EEESC_EEENSA_ILi512EEEEEENS5_IJSW_iEEEEEEEEEEESK_S13_NS4_8TiledMMAINS4_8MMA_AtomIJNS4_23SM100_MMA_MXF4_2x1SM_SSISI_SI_fSJ_Li256ELi64ELi16ELNS4_4UMMA5MajorE0ELS18_0ELNS17_7ScaleInE0ELS19_0EEEEEENSM_INS5_IJSC_SC_SC_EEENS5_IJSW_SW_SW_EEEEENS5_IJNS4_10UnderscoreES1F_S1F_EEEEENS5_IJNS4_28SM100_TMA_2SM_LOAD_MULTICASTES1I_EEENS5_IJNS4_14ComposedLayoutINS4_7SwizzleILi1ELi4ELi3EEENS4_18smem_ptr_flag_bitsILi4EEENSM_INS5_IJNSA_ILi8EEESG_EEENS5_IJSG_SC_EEEEEEENSM_INS5_IJNS5_IJNS5_IJSP_SC_EEESS_EEESC_NS5_IJSC_SC_EEEEEENS5_IJNS5_IJNS5_IJSS_SY_EEESX_EEESW_NS5_IJSO_SY_EEEEEEEEEEEvNS4_8identityENS5_IJNS4_18SM100_TMA_2SM_LOADES1I_EEES23_vS24_EENS_8epilogue10collective18CollectiveEpilogueINS28_23Sm100TmaWarpSpecializedILi3ELi2ELi32ELb1ELb0EEEJNS5_IJNSA_ILi128EEESG_SG_EEENS5_IJNSM_IS2D_SC_EENSM_ISN_SC_EEEEENS_10bfloat16_tESL_S2I_SL_NS28_6fusion15FusionCallbacksIS2C_NS2J_17LinearCombinationIS2I_fS2I_fLNS_15FloatRoundStyleE2EEES2E_S2H_JEEENS4_5SM1004TMEM4LOAD26SM100_TMEM_LOAD_32dp32b32xENS4_13SM90_TMA_LOADENS1K_INS1L_ILi2ELi4ELi3EEENS1N_ILi16EEENSM_INS5_IJS1P_SN_EEENS5_IJSN_SC_EEEEEEENS4_39AutoVectorizingCopyWithAssumedAlignmentILi128EEENS4_14SM90_TMA_STOREES2Z_S31_S31_EEEvvEEEEvNT_6ParamsE,@"STO_CUDA_ENTRY STV_DEFAULT"
_ZN7cutlass13device_kernelINS_4gemm6kernel13GemmUniversalIN4cute5tupleIJiiiiEEENS1_10collective13CollectiveMmaINS1_46MainloopSm100TmaUmmaWarpSpecializedBlockScaledILi33ELi2ELi2ENS5_IJNS4_1CILi2EEESB_NSA_ILi1EEEEEEEENS5_IJNSA_ILi256EEENSA_ILi64EEESG_EEENS5_IJNS_12float_e2m1_tENS_13float_ue4m3_tEEEENS5_IJNS5_IJlSC_lEEENS4_6LayoutINS5_IJNS5_IJNS5_IJNSA_ILi32EEENSA_ILi4EEEEEEiEEENS5_IJNS5_IJNSA_ILi16EEESO_EEEiEEENS5_IJSC_iEEEEEENS5_IJST_NS5_IJNS5_IJNSA_ILi0EEESC_EEENSA_ILi512EEEEEENS5_IJSW_iEEEEEEEEEEESK_S13_NS4_8TiledMMAINS4_8MMA_AtomIJNS4_23SM100_MMA_MXF4_2x1SM_SSISI_SI_fSJ_Li256ELi64ELi16ELNS4_4UMMA5MajorE0ELS18_0ELNS17_7ScaleInE0ELS19_0EEEEEENSM_INS5_IJSC_SC_SC_EEENS5_IJSW_SW_SW_EEEEENS5_IJNS4_10UnderscoreES1F_S1F_EEEEENS5_IJNS4_28SM100_TMA_2SM_LOAD_MULTICASTES1I_EEENS5_IJNS4_14ComposedLayoutINS4_7SwizzleILi1ELi4ELi3EEENS4_18smem_ptr_flag_bitsILi4EEENSM_INS5_IJNSA_ILi8EEESG_EEENS5_IJSG_SC_EEEEEEENSM_INS5_IJNS5_IJNS5_IJSP_SC_EEESS_EEESC_NS5_IJSC_SC_EEEEEENS5_IJNS5_IJNS5_IJSS_SY_EEESX_EEESW_NS5_IJSO_SY_EEEEEEEEEEEvNS4_8identityENS5_IJNS4_18SM100_TMA_2SM_LOADES1I_EEES23_vS24_EENS_8epilogue10collective18CollectiveEpilogueINS28_23Sm100TmaWarpSpecializedILi3ELi2ELi32ELb1ELb0EEEJNS5_IJNSA_ILi128EEESG_SG_EEENS5_IJNSM_IS2D_SC_EENSM_ISN_SC_EEEEENS_10bfloat16_tESL_S2I_SL_NS28_6fusion15FusionCallbacksIS2C_NS2J_17LinearCombinationIS2I_fS2I_fLNS_15FloatRoundStyleE2EEES2E_S2H_JEEENS4_5SM1004TMEM4LOAD26SM100_TMEM_LOAD_32dp32b32xENS4_13SM90_TMA_LOADENS1K_INS1L_ILi2ELi4ELi3EEENS1N_ILi16EEENSM_INS5_IJS1P_SN_EEENS5_IJSN_SC_EEEEEEENS4_39AutoVectorizingCopyWithAssumedAlignmentILi128EEENS4_14SM90_TMA_STOREES2Z_S31_S31_EEEvvEEEEvNT_6ParamsE:
[----:B------:R-:W1:Y:S01]  /*0000*/  LDC R1, c[0x0][0x37c] ;  /* 0x0000df00ff017b82 */ /* 0x000e620000000800 */
[----:B------:R-:W2:Y:S01]  /*0010*/  S2R R92, SR_TID.X ;  /* 0x00000000005c7919 */ /* 0x000ea20000002100 */
[----:B------:R-:W3:Y:S06]  /*0020*/  LDCU.64 UR12, c[0x0][0xc90] ;  /* 0x00019200ff0c77ac */ /* 0x000eec0008000a00 */
[----:B------:R-:W4:Y:S01]  /*0030*/  S2UR UR55, SR_CgaCtaId ;  /* 0x00000000003779c3 */ /* 0x000f220000008800 */
[----:B------:R-:W-:Y:S02]  /*0040*/  PRMT R84, RZ, 0x7610, R84 ;  /* 0x00007610ff547816 */ /* 0x000fe40000000054 */
[----:B------:R-:W-:Y:S01]  /*0050*/  ELECT P1, URZ, PT ;  /* 0x0000000000ff782f */ /* 0x000fe20003820000 */
[----:B---3--:R-:W-:-:S04]  /*0060*/  UISETP.NE.U32.AND UP0, UPT, UR12, URZ, UPT ;  /* 0x000000ff0c00728c */ /* 0x008fc8000bf05070 */
[----:B------:R-:W-:Y:S02]  /*0070*/  UISETP.NE.AND.EX UP0, UPT, UR13, URZ, UPT, UP0 ;  /* 0x000000ff0d00728c */ /* 0x000fe4000bf05300 */
[----:B----4-:R-:W-:Y:S02]  /*0080*/  ULOP3.LUT UR46, UR55, 0x1, URZ, 0xc0, !UPT ;  /* 0x00000001372e7892 */ /* 0x010fe4000f8ec0ff */
[----:B------:R-:W-:Y:S01]  /*0090*/  ULOP3.LUT UR47, UR55, 0x1, URZ, 0x3c, !UPT ;  /* 0x00000001372f7892 */ /* 0x000fe2000f8e3cff */
[----:B--2---:R-:W-:-:S05]  /*00a0*/  SHF.R.U32.HI R85, RZ, 0x5, R92 ;  /* 0x00000005ff557819 */ /* 0x004fca000001165c */
[----:B------:R-:W2:Y:S02]  /*00b0*/  SHFL.IDX PT, R0, R85, RZ, 0x1f ;  /* 0x00001fff55007589 */ /* 0x000ea400000e0000 */
[----:B--2---:R-:W-:Y:S01]  /*00c0*/  R2UR UR22, R0 ;  /* 0x00000000001672ca */ /* 0x004fe200000e0000 */
[----:B-1----:R-:W-:-:S14]  /*00d0*/  BRA.U UP0, `(.L_x_0) ;  /* 0x0000000100307547 */ /* 0x002fdc000b800000 */
[----:B------:R-:W1:Y:S02]  /*00e0*/  LDCU.64 UR4, c[0x0][0xc88] ;  /* 0x00019100ff0477ac */ /* 0x000e640008000a00 */
[----:B-1----:R-:W-:-:S04]  /*00f0*/  UISETP.NE.U32.AND UP0, UPT, UR4, URZ, UPT ;  /* 0x000000ff0400728c */ /* 0x002fc8000bf05070 */
[----:B------:R-:W-:-:S09]  /*0100*/  UISETP.NE.AND.EX UP0, UPT, UR5, URZ, UPT, UP0 ;  /* 0x000000ff0500728c */ /* 0x000fd2000bf05300 */
[----:B------:R-:W-:Y:S05]  /*0110*/  BRA.U !UP0, `(.L_x_1) ;  /* 0x0000000108147547 */ /* 0x000fea000b800000 */
[----:B------:R-:W1:Y:S01]  /*0120*/  LDC.64 R2, c[0x0][0xc88] ;  /* 0x00032200ff027b82 */ /* 0x000e620000000a00 */
[----:B------:R-:W1:Y:S02]  /*0130*/  LDCU.64 UR4, c[0x0][0x358] ;  /* 0x00006b00ff0477ac */ /* 0x000e640008000a00 */
[----:B-1----:R1:W5:Y:S01]  /*0140*/  LDG.E R41, desc[UR4][R2.64] ;  /* 0x0000000402297981 */ /* 0x002362000c1e1900 */
[----:B------:R-:W-:Y:S01]  /*0150*/  HFMA2 R84, -RZ, RZ, 0, 5.9604644775390625e-08 ;  /* 0x00000001ff547431 */ /* 0x000fe200000001ff */
[----:B------:R-:W-:Y:S05]  /*0160*/  BRA `(.L_x_0) ;  /* 0x00000000000c7947 */ /* 0x000fea0003800000 */
.L_x_1:
[----:B------:R-:W1:Y:S01]  /*0170*/  LDCU UR4, c[0x0][0xc80] ;  /* 0x00019000ff0477ac */ /* 0x000e620008000800 */
[----:B------:R-:W-:Y:S01]  /*0180*/  HFMA2 R84, -RZ, RZ, 0, 5.9604644775390625e-08 ;  /* 0x00000001ff547431 */ /* 0x000fe200000001ff */
[----:B-1----:R-:W-:-:S07]  /*0190*/  MOV R41, UR4 ;  /* 0x0000000400297c02 */ /* 0x002fce0008000f00 */
.L_x_0:
[----:B------:R-:W2:Y:S02]  /*01a0*/  LDCU.64 UR4, c[0x0][0xcb0] ;  /* 0x00019600ff0477ac */ /* 0x000ea40008000a00 */
[----:B--2---:R-:W-:-:S04]  /*01b0*/  UISETP.NE.U32.AND UP0, UPT, UR4, URZ, UPT ;  /* 0x000000ff0400728c */ /* 0x004fc8000bf05070 */
[----:B------:R-:W-:-:S09]  /*01c0*/  UISETP.NE.AND.EX UP0, UPT, UR5, URZ, UPT, UP0 ;  /* 0x000000ff0500728c */ /* 0x000fd2000bf05300 */
[----:B------:R-:W-:Y:S05]  /*01d0*/  BRA.U UP0, `(.L_x_2) ;  /* 0x0000000100287547 */ /* 0x000fea000b800000 */
[----:B------:R-:W2:Y:S02]  /*01e0*/  LDCU.64 UR4, c[0x0][0xca8] ;  /* 0x00019500ff0477ac */ /* 0x000ea40008000a00 */
[----:B--2---:R-:W-:-:S04]  /*01f0*/  UISETP.NE.U32.AND UP0, UPT, UR4, URZ, UPT ;  /* 0x000000ff0400728c */ /* 0x004fc8000bf05070 */
[----:B------:R-:W-:-:S09]  /*0200*/  UISETP.NE.AND.EX UP0, UPT, UR5, URZ, UPT, UP0 ;  /* 0x000000ff0500728c */ /* 0x000fd2000bf05300 */
[----:B------:R-:W-:Y:S05]  /*0210*/  BRA.U !UP0, `(.L_x_3) ;  /* 0x0000000108107547 */ /* 0x000fea000b800000 */
[----:B------:R-:W2:Y:S01]  /*0220*/  LDC.64 R38, c[0x0][0xca8] ;  /* 0x00032a00ff267b82 */ /* 0x000ea20000000a00 */
[----:B------:R-:W2:Y:S02]  /*0230*/  LDCU.64 UR4, c[0x0][0x358] ;  /* 0x00006b00ff0477ac */ /* 0x000ea40008000a00 */
[----:B--2---:R2:W5:Y:S01]  /*0240*/  LDG.E R38, desc[UR4][R38.64] ;  /* 0x0000000426267981 */ /* 0x004562000c1e1900 */
[----:B------:R-:W-:Y:S05]  /*0250*/  BRA `(.L_x_2) ;  /* 0x0000000000087947 */ /* 0x000fea0003800000 */
.L_x_3:
[----:B------:R-:W2:Y:S02]  /*0260*/  LDCU UR4, c[0x0][0xca0] ;  /* 0x00019400ff0477ac */ /* 0x000ea40008000800 */
[----:B--2---:R-:W-:Y:S02]  /*0270*/  MOV R38, UR4 ;  /* 0x0000000400267c02 */ /* 0x004fe40008000f00 */
.L_x_2:
[----:B------:R-:W-:Y:S01]  /*0280*/  IMAD.U32 R0, RZ, RZ, UR22 ;  /* 0x00000016ff007e24 */ /* 0x000fe2000f8e00ff */
[----:B------:R-:W-:Y:S04]  /*0290*/  BSSY.RECONVERGENT B0, `(.L_x_4) ;  /* 0x0000012000007945 */ /* 0x000fe80003800200 */
[C---:B------:R-:W-:Y:S02]  /*02a0*/  ISETP.NE.OR P2, PT, R0.reuse, 0x1, !P1 ;  /* 0x000000010000780c */ /* 0x040fe40004f45670 */
[----:B------:R-:W-:-:S11]  /*02b0*/  ISETP.NE.OR P0, PT, R0, 0x3, !P1 ;  /* 0x000000030000780c */ /* 0x000fd60004f05670 */
[----:B------:R-:W-:Y:S05]  /*02c0*/  @P2 BRA `(.L_x_5) ;  /* 0x0000000000382947 */ /* 0x000fea0003800000 */
[----:B------:R-:W3:Y:S02]  /*02d0*/  LDCU.64 UR4, c[0x0][0x348] ;  /* 0x00006900ff0477ac */ /* 0x000ee40008000a00 */
[----:B---3--:R-:W-:Y:S02]  /*02e0*/  UIADD3 UR10, UP3, UPT, UR4, 0x80, URZ ;  /* 0x00000080040a7890 */ /* 0x008fe4000ff7e0ff */
[----:B------:R-:W-:Y:S02]  /*02f0*/  UIADD3 UR8, UP2, UPT, UR4, 0x180, URZ ;  /* 0x0000018004087890 */ /* 0x000fe4000ff5e0ff */
[----:B------:R-:W-:Y:S02]  /*0300*/  UIADD3 UR6, UP1, UPT, UR4, 0x280, URZ ;  /* 0x0000028004067890 */ /* 0x000fe4000ff3e0ff */
[----:B------:R-:W-:Y:S02]  /*0310*/  UIADD3 UR4, UP0, UPT, UR4, 0x380, URZ ;  /* 0x0000038004047890 */ /* 0x000fe4000ff1e0ff */
[----:B------:R-:W-:-:S02]  /*0320*/  UIADD3.X UR11, UPT, UPT, URZ, UR5, URZ, UP3, !UPT ;  /* 0x00000005ff0b7290 */ /* 0x000fc40009ffe4ff */
[----:B------:R-:W-:Y:S02]  /*0330*/  UIADD3.X UR9, UPT, UPT, URZ, UR5, URZ, UP2, !UPT ;  /* 0x00000005ff097290 */ /* 0x000fe400097fe4ff */
[----:B------:R-:W-:Y:S02]  /*0340*/  UIADD3.X UR7, UPT, UPT, URZ, UR5, URZ, UP1, !UPT ;  /* 0x00000005ff077290 */ /* 0x000fe40008ffe4ff */
[----:B------:R-:W-:-:S03]  /*0350*/  UIADD3.X UR5, UPT, UPT, URZ, UR5, URZ, UP0, !UPT ;  /* 0x00000005ff057290 */ /* 0x000fc600087fe4ff */
[----:B------:R3:W-:Y:S02]  /*0360*/  UTMACCTL.PF [UR10] ;  /* 0x000000000a0079b9 */ /* 0x0007e40008040000 */
[----:B------:R3:W-:Y:S02]  /*0370*/  UTMACCTL.PF [UR8] ;  /* 0x00000000080079b9 */ /* 0x0007e40008040000 */
[----:B------:R3:W-:Y:S02]  /*0380*/  UTMACCTL.PF [UR6] ;  /* 0x00000000060079b9 */ /* 0x0007e40008040000 */
[----:B------:R3:W-:Y:S02]  /*0390*/  UTMACCTL.PF [UR4] ;  /* 0x00000000040079b9 */ /* 0x0007e40008040000 */
[----:B---3--:R-:W-:Y:S01]  /*03a0*/  NOP ;  /* 0x0000000000007918 */ /* 0x008fe20000000000 */
.L_x_5:
[----:B------:R-:W-:Y:S05]  /*03b0*/  BSYNC.RECONVERGENT B0 ;  /* 0x0000000000007941 */ /* 0x000fea0003800200 */
.L_x_4:
[----:B------:R-:W-:Y:S04]  /*03c0*/  BSSY.RECONVERGENT B0, `(.L_x_6) ;  /* 0x000000a000007945 */ /* 0x000fe80003800200 */
[----:B------:R-:W-:Y:S05]  /*03d0*/  @P0 BRA `(.L_x_7) ;  /* 0x0000000000200947 */ /* 0x000fea0003800000 */
[----:B------:R-:W3:Y:S02]  /*03e0*/  LDCU.64 UR4, c[0x0][0x348] ;  /* 0x00006900ff0477ac */ /* 0x000ee40008000a00 */
[----:B---3--:R-:W-:Y:S02]  /*03f0*/  UIADD3 UR6, UP1, UPT, UR4, 0x980, URZ ;  /* 0x0000098004067890 */ /* 0x008fe4000ff3e0ff */
[----:B------:R-:W-:Y:S02]  /*0400*/  UIADD3 UR4, UP0, UPT, UR4, 0xa80, URZ ;  /* 0x00000a8004047890 */ /* 0x000fe4000ff1e0ff */
[----:B------:R-:W-:Y:S02]  /*0410*/  UIADD3.X UR7, UPT, UPT, URZ, UR5, URZ, UP1, !UPT ;  /* 0x00000005ff077290 */ /* 0x000fe40008ffe4ff */
[----:B------:R-:W-:-:S07]  /*0420*/  UIADD3.X UR5, UPT, UPT, URZ, UR5, URZ, UP0, !UPT ;  /* 0x00000005ff057290 */ /* 0x000fce00087fe4ff */
[----:B------:R3:W-:Y:S02]  /*0430*/  UTMACCTL.PF [UR6] ;  /* 0x00000000060079b9 */ /* 0x0007e40008040000 */
[----:B------:R3:W-:Y:S02]  /*0440*/  UTMACCTL.PF [UR4] ;  /* 0x00000000040079b9 */ /* 0x0007e40008040000 */
[----:B---3--:R-:W-:Y:S01]  /*0450*/  NOP ;  /* 0x0000000000007918 */ /* 0x008fe20000000000 */
.L_x_7:
[----:B------:R-:W-:Y:S05]  /*0460*/  BSYNC.RECONVERGENT B0 ;  /* 0x0000000000007941 */ /* 0x000fea0003800200 */
.L_x_6:
[----:B------:R-:W3:Y:S01]  /*0470*/  LDCU.64 UR4, c[0x0][0xc88] ;  /* 0x00019100ff0477ac */ /* 0x000ee20008000a00 */
[----:B------:R-:W-:Y:S02]  /*0480*/  UISETP.EQ.U32.AND UP1, UPT, UR12, URZ, UPT ;  /* 0x000000ff0c00728c */ /* 0x000fe4000bf22070 */
[----:B------:R-:W-:Y:S02]  /*0490*/  UPLOP3.LUT UP3, UPT, UPT, UPT, UPT, 0x80, 0x8 ;  /* 0x000000000008789c */ /* 0x000fe40003f6f070 */
[----:B---3--:R-:W-:-:S04]  /*04a0*/  UISETP.NE.U32.AND UP0, UPT, UR4, URZ, UPT ;  /* 0x000000ff0400728c */ /* 0x008fc8000bf05070 */
[----:B------:R-:W-:-:S04]  /*04b0*/  UISETP.NE.AND.EX UP0, UPT, UR5, URZ, UPT, UP0 ;  /* 0x000000ff0500728c */ /* 0x000fc8000bf05300 */
[----:B------:R-:W-:-:S04]  /*04c0*/  UISETP.EQ.OR.EX UP2, UPT, UR13, URZ, !UP0, UP1 ;  /* 0x000000ff0d00728c */ /* 0x000fc8000c742710 */
[----:B------:R-:W-:-:S06]  /*04d0*/  UP2UR UR4, UPR, URZ, 0x4 ;  /* 0x00000004ff047883 */ /* 0x000fcc0008000000 */
[----:B------:R-:W-:Y:S01]  /*04e0*/  MOV R88, UR4 ;  /* 0x0000000400587c02 */ /* 0x000fe20008000f00 */
[----:B------:R-:W-:Y:S06]  /*04f0*/  BRA.U !UP2, `(.L_x_8) ;  /* 0x000000010a207547 */ /* 0x000fec000b800000 */
[----:B------:R-:W-:Y:S01]  /*0500*/  UISETP.NE.U32.AND UP1, UPT, UR12, URZ, UPT ;  /* 0x000000ff0c00728c */ /* 0x000fe2000bf25070 */
[----:B-----5:R-:W-:Y:S01]  /*0510*/  FSETP.NEU.AND P0, PT, R41, RZ, PT ;  /* 0x000000ff2900720b */ /* 0x020fe20003f0d000 */
[----:B------:R-:W-:Y:S02]  /*0520*/  USEL UR4, URZ, 0xffffffff, UP0 ;  /* 0xffffffffff047887 */ /* 0x000fe40008000000 */
[----:B------:R-:W-:-:S10]  /*0530*/  UISETP.NE.AND.EX UP1, UPT, UR13, URZ, UPT, UP1 ;  /* 0x000000ff0d00728c */ /* 0x000fd4000bf25310 */
[----:B------:R-:W-:Y:S01]  /*0540*/  VOTEU.ANY UP0, P0 ;  /* 0x0000000000ff7886 */ /* 0x000fe20000000100 */
[----:B------:R-:W-:-:S04]  /*0550*/  @!UP1 USEL UR4, URZ, 0xffffffff, UP0 ;  /* 0xffffffffff049887 */ /* 0x000fc80008000000 */
[----:B------:R-:W-:-:S04]  /*0560*/  ULOP3.LUT UR4, UR4, 0x1, URZ, 0xc0, !UPT ;  /* 0x0000000104047892 */ /* 0x000fc8000f8ec0ff */
[----:B------:R-:W-:-:S11]  /*0570*/  UISETP.NE.U32.AND UP3, UPT, UR4, 0x1, UPT ;  /* 0x000000010400788c */ /* 0x000fd6000bf65070 */
.L_x_8:
[----:B------:R-:W3:Y:S01]  /*0580*/  SHFL.IDX PT, R0, R85, RZ, 0x1f ;  /* 0x00001fff55007589 */ /* 0x000ee200000e0000 */
[----:B------:R-:W-:-:S04]  /*0590*/  UISETP.NE.AND UP0, UPT, UR22, 0x2, UPT ;  /* 0x000000021600788c */ /* 0x000fc8000bf05270 */
[----:B------:R-:W-:Y:S02]  /*05a0*/  UISETP.EQ.AND UP1, UPT, UR46, URZ, !UP0 ;  /* 0x000000ff2e00728c */ /* 0x000fe4000c722270 */
[----:B------:R-:W-:-:S04]  /*05b0*/  USEL UR48, URZ, 0x1, UP0 ;  /* 0x00000001ff307887 */ /* 0x000fc80008000000 */
[----:B------:R-:W-:Y:S02]  /*05c0*/  PLOP3.LUT P4, PT, P1, PT, UP1, 0x80, 0x8 ;  /* 0x000000000008781c */ /* 0x000fe40000f8f018 */
[----:B---3--:R-:W-:-:S13]  /*05d0*/  ISETP.NE.AND P0, PT, R0, RZ, PT ;  /* 0x000000ff0000720c */ /* 0x008fda0003f05270 */
[----:B------:R-:W-:Y:S05]  /*05e0*/  @P0 BRA `(.L_x_9) ;  /* 0x0000000400480947 */ /* 0x000fea0003800000 */
[----:B------:R-:W-:Y:S01]  /*05f0*/  ELECT P0, URZ, PT ;  /* 0x0000000000ff782f */ /* 0x000fe20003800000 */
[----:B------:R-:W-:-:S12]  /*0600*/  BSSY.RECONVERGENT B0, `(.L_x_9) ;  /* 0x0000050000007945 */ /* 0x000fd80003800200 */
[----:B------:R-:W-:Y:S05]  /*0610*/  @!P0 BRA `(.L_x_10) ;  /* 0x0000000400388947 */ /* 0x000fea0003800000 */
[----:B------:R-:W-:Y:S01]  /*0620*/  UMOV UR4, 0x400 ;  /* 0x0000040000047882 */ /* 0x000fe20000000000 */
[----:B------:R-:W-:Y:S01]  /*0630*/  UMOV UR8, 0x1 ;  /* 0x0000000100087882 */ /* 0x000fe20000000000 */
[----:B------:R-:W-:Y:S01]  /*0640*/  UMOV UR6, 0x2 ;  /* 0x0000000200067882 */ /* 0x000fe20000000000 */
[----:B------:R-:W-:Y:S02]  /*0650*/  ULEA UR4, UR55, UR4, 0x18 ;  /* 0x0000000437047291 */ /* 0x000fe4000f8ec0ff */
[----:B------:R-:W-:-:S04]  /*0660*/  UIADD3 UR8, UPT, UPT, -UR8, 0x100000, URZ ;  /* 0x0010000008087890 */ /* 0x000fc8000fffe1ff */
[----:B------:R-:W-:Y:S02]  /*0670*/  USHF.L.U32 UR9, UR8, 0xb, URZ ;  /* 0x0000000b08097899 */ /* 0x000fe400080006ff */
[----:B------:R-:W-:Y:S02]  /*0680*/  USHF.L.U32 UR8, UR8, 0x1, URZ ;  /* 0x0000000108087899 */ /* 0x000fe400080006ff */
[----:B------:R-:W-:-:S04]  /*0690*/  UIADD3 UR6, UPT, UPT, -UR6, 0x100000, URZ ;  /* 0x0010000006067890 */ /* 0x000fc8000fffe1ff */
[----:B------:R-:W-:Y:S02]  /*06a0*/  USHF.L.U32 UR7, UR6, 0xb, URZ ;  /* 0x0000000b06077899 */ /* 0x000fe400080006ff */
[----:B------:R-:W-:Y:S01]  /*06b0*/  USHF.L.U32 UR6, UR6, 0x1, URZ ;  /* 0x0000000106067899 */ /* 0x000fe200080006ff */
[----:B------:R-:W3:Y:S03]  /*06c0*/  FENCE.VIEW.ASYNC.S ;  /* 0x00000000000073c6 */ /* 0x000ee60000000000 */
[----:B---3--:R3:W4:Y:S08]  /*06d0*/  SYNCS.EXCH.64 URZ, [UR4], UR8 ;  /* 0x0000000804ff75b2 */ /* 0x0087300008000100 */
[----:B------:R3:W1:Y:S01]  /*06e0*/  SYNCS.EXCH.64 URZ, [UR4+0x108], UR6 ;  /* 0x0001080604ff75b2 */ /* 0x0006620008000100 */
        /* <DEDUP_REMOVED lines=63> */
[----:B------:R3:W1:Y:S02]  /*0ae0*/  SYNCS.EXCH.64 URZ, [UR4+0x208], UR6 ;  /* 0x0002080604ff75b2 */ /* 0x0006640008000100 */
[----:B---34-:R-:W-:Y:S01]  /*0af0*/  NOP ;  /* 0x0000000000007918 */ /* 0x018fe20000000000 */
.L_x_10:
[----:B------:R-:W-:Y:S05]  /*0b00*/  BSYNC.RECONVERGENT B0 ;  /* 0x0000000000007941 */ /* 0x000fea0003800200 */
.L_x_9:
[----:B------:R-:W3:Y:S01]  /*0b10*/  SHFL.IDX PT, R0, R85, RZ, 0x1f ;  /* 0x00001fff55007589 */ /* 0x000ee200000e0000 */
[----:B------:R-:W-:Y:S01]  /*0b20*/  NOP ;  /* 0x0000000000007918 */ /* 0x000fe20000000000 */
[----:B---3--:R-:W-:-:S13]  /*0b30*/  ISETP.NE.AND P0, PT, R0, 0x1, PT ;  /* 0x000000010000780c */ /* 0x008fda0003f05270 */
[----:B------:R-:W-:Y:S05]  /*0b40*/  @P0 BRA `(.L_x_11) ;  /* 0x00000000004c0947 */ /* 0x000fea0003800000 */
        /* <DEDUP_REMOVED lines=10> */
[----:B------:R-:W-:Y:S01]  /*0bf0*/  ELECT P0, URZ, PT ;  /* 0x0000000000ff782f */ /* 0x000fe20003800000 */
[----:B------:R-:W3:Y:S02]  /*0c00*/  FENCE.VIEW.ASYNC.S ;  /* 0x00000000000073c6 */ /* 0x000ee40000000000 */
[----:B---3--:R3:W4:Y:S08]  /*0c10*/  SYNCS.EXCH.64 URZ, [UR4+0x210], UR8 ;  /* 0x0002100804ff75b2 */ /* 0x0087300008000100 */
[----:B------:R3:W1:Y:S01]  /*0c20*/  SYNCS.EXCH.64 URZ, [UR4+0x228], UR6 ;  /* 0x0002280604ff75b2 */ /* 0x0006620008000100 */
[----:B------:R3:W1:Y:S01]  /*0c30*/  SYNCS.EXCH.64 URZ, [UR4+0x218], UR8 ;  /* 0x0002180804ff75b2 */ /* 0x0006620008000100 */
[----:B------:R3:W1:Y:S01]  /*0c40*/  SYNCS.EXCH.64 URZ, [UR4+0x230], UR6 ;  /* 0x0002300604ff75b2 */ /* 0x0006620008000100 */
[----:B------:R3:W1:Y:S01]  /*0c50*/  SYNCS.EXCH.64 URZ, [UR4+0x220], UR8 ;  /* 0x0002200804ff75b2 */ /* 0x0006620008000100 */
[----:B------:R3:W1:Y:S01]  /*0c60*/  SYNCS.EXCH.64 URZ, [UR4+0x238], UR6 ;  /* 0x0002380604ff75b2 */ /* 0x0006620008000100 */
[----:B------:R-:W-:Y:S01]  /*0c70*/  NOP ;  /* 0x0000000000007918 */ /* 0x000fe20000000000 */
.L_x_11:
[----:B------:R-:W2:Y:S01]  /*0c80*/  SHFL.IDX PT, R0, R85, RZ, 0x1f ;  /* 0x00001fff55007589 */ /* 0x000ea200000e0000 */
[----:B------:R-:W-:Y:S01]  /*0c90*/  NOP ;  /* 0x0000000000007918 */ /* 0x000fe20000000000 */
[----:B--2---:R-:W-:-:S13]  /*0ca0*/  ISETP.NE.AND P0, PT, R0, 0x3, PT ;  /* 0x000000030000780c */ /* 0x004fda0003f05270 */
[----:B------:R-:W-:Y:S05]  /*0cb0*/  @P0 BRA `(.L_x_12) ;  /* 0x00000000002c0947 */ /* 0x000fea0003800000 */
[----:B---3--:R-:W-:Y:S01]  /*0cc0*/  UMOV UR6, 0x400 ;  /* 0x0000040000067882 */ /* 0x008fe20000000000 */
[----:B------:R-:W-:Y:S01]  /*0cd0*/  UMOV UR4, 0x20 ;  /* 0x0000002000047882 */ /* 0x000fe20000000000 */
[----:B------:R-:W-:Y:S02]  /*0ce0*/  ULEA UR6, UR55, UR6, 0x18 ;  /* 0x0000000637067291 */ /* 0x000fe4000f8ec0ff */
[----:B------:R-:W-:-:S04]  /*0cf0*/  UIADD3 UR4, UPT, UPT, -UR4, 0x100000, URZ ;  /* 0x0010000004047890 */ /* 0x000fc8000fffe1ff */
[----:B------:R-:W-:Y:S02]  /*0d00*/  USHF.L.U32 UR5, UR4, 0xb, URZ ;  /* 0x0000000b04057899 */ /* 0x000fe400080006ff */
[----:B------:R-:W-:Y:S01]  /*0d10*/  USHF.L.U32 UR4, UR4, 0x1, URZ ;  /* 0x0000000104047899 */ /* 0x000fe200080006ff */
[----:B------:R-:W-:Y:S01]  /*0d20*/  ELECT P0, URZ, PT ;  /* 0x0000000000ff782f */ /* 0x000fe20003800000 */
[----:B------:R-:W2:Y:S10]  /*0d30*/  FENCE.VIEW.ASYNC.S ;  /* 0x00000000000073c6 */ /* 0x000eb40000000000 */
[----:B--2---:R2:W3:Y:S01]  /*0d40*/  SYNCS.EXCH.64 URZ, [UR6+0x240], UR4 ;  /* 0x0002400406ff75b2 */ /* 0x0044e20008000100 */
[----:B------:R2:W1:Y:S01]  /*0d50*/  SYNCS.EXCH.64 URZ, [UR6+0x248], UR4 ;  /* 0x0002480406ff75b2 */ /* 0x0004620008000100 */
[----:B------:R-:W-:Y:S01]  /*0d60*/  NOP ;  /* 0x0000000000007918 */ /* 0x000fe20000000000 */
.L_x_12:
[----:B------:R-:W4:Y:S01]  /*0d70*/  SHFL.IDX PT, R0, R85, RZ, 0x1f ;  /* 0x00001fff55007589 */ /* 0x000f2200000e0000 */
[----:B------:R-:W-:Y:S01]  /*0d80*/  NOP ;  /* 0x0000000000007918 */ /* 0x000fe20000000000 */
[----:B----4-:R-:W-:-:S13]  /*0d90*/  ISETP.NE.AND P0, PT, R0, 0x4, PT ;  /* 0x000000040000780c */ /* 0x010fda0003f05270 */
[----:B------:R-:W-:Y:S05]  /*0da0*/  @P0 BRA `(.L_x_13) ;  /* 0x0000000000480947 */ /* 0x000fea0003800000 */
[----:B--23--:R-:W-:Y:S01]  /*0db0*/  UMOV UR4, 0x3a0 ;  /* 0x000003a000047882 */ /* 0x00cfe20000000000 */
[----:B------:R-:W-:Y:S01]  /*0dc0*/  UMOV UR6, 0x400 ;  /* 0x0000040000067882 */ /* 0x000fe20000000000 */
[----:B------:R-:W-:Y:S01]  /*0dd0*/  USEL UR4, UR4, 0x320, UP3 ;  /* 0x0000032004047887 */ /* 0x000fe20009800000 */
        /* <DEDUP_REMOVED lines=9> */
[----:B------:R-:W2:Y:S02]  /*0e70*/  FENCE.VIEW.ASYNC.S ;  /* 0x00000000000073c6 */ /* 0x000ea40000000000 */
[----:B--2---:R4:W2:Y:S08]  /*0e80*/  SYNCS.EXCH.64 URZ, [UR6+0x250], UR8 ;  /* 0x0002500806ff75b2 */ /* 0x0048b00008000100 */
[----:B------:R4:W3:Y:S01]  /*0e90*/  SYNCS.EXCH.64 URZ, [UR6+0x260], UR4 ;  /* 0x0002600406ff75b2 */ /* 0x0008e20008000100 */
[----:B------:R4:W1:Y:S01]  /*0ea0*/  SYNCS.EXCH.64 URZ, [UR6+0x258], UR8 ;  /* 0x0002580806ff75b2 */ /* 0x0008620008000100 */
[----:B------:R4:W1:Y:S02]  /*0eb0*/  SYNCS.EXCH.64 URZ, [UR6+0x268], UR4 ;  /* 0x0002680406ff75b2 */ /* 0x0008640008000100 */
[----:B----4-:R-:W-:Y:S01]  /*0ec0*/  NOP ;  /* 0x0000000000007918 */ /* 0x010fe20000000000 */
.L_x_13:
[----:B------:R-:W4:Y:S01]  /*0ed0*/  SHFL.IDX PT, R0, R85, RZ, 0x1f ;  /* 0x00001fff55007589 */ /* 0x000f2200000e0000 */
[----:B------:R-:W-:Y:S01]  /*0ee0*/  NOP ;  /* 0x0000000000007918 */ /* 0x000fe20000000000 */
[----:B----4-:R-:W-:-:S13]  /*0ef0*/  ISETP.NE.AND P0, PT, R0, 0x5, PT ;  /* 0x000000050000780c */ /* 0x010fda0003f05270 */
[----:B------:R-:W-:Y:S05]  /*0f00*/  @P0 BRA `(.L_x_14) ;  /* 0x0000000000440947 */ /* 0x000fea0003800000 */
[----:B--23--:R-:W-:Y:S01]  /*0f10*/  UMOV UR4, 0x400 ;  /* 0x0000040000047882 */ /* 0x00cfe20000000000 */
        /* <DEDUP_REMOVED lines=16> */
.L_x_14:
[----:B------:R-:W4:Y:S01]  /*1020*/  SHFL.IDX PT, R0, R85, RZ, 0x1f ;  /* 0x00001fff55007589 */ /* 0x000f2200000e0000 */
[----:B------:R-:W-:Y:S01]  /*1030*/  ISETP.NE.OR P1, PT, RZ, UR22, !P1 ;  /* 0x00000016ff007c0c */ /* 0x000fe2000cf25670 */
[----:B------:R-:W-:Y:S01]  /*1040*/  NOP ;  /* 0x0000000000007918 */ /* 0x000fe20000000000 */
[----:B----4-:R-:W-:-:S13]  /*1050*/  ISETP.NE.AND P0, PT, R0, 0x3, PT ;  /* 0x000000030000780c */ /* 0x010fda0003f05270 */
[----:B------:R-:W-:Y:S05]  /*1060*/  @P0 BRA `(.L_x_15) ;  /* 0x0000000000340947 */ /* 0x000fea0003800000 */
[----:B--23--:R-:W-:Y:S01]  /*1070*/  UMOV UR4, 0x400 ;  /* 0x0000040000047882 */ /* 0x00cfe20000000000 */
[----:B------:R-:W-:Y:S01]  /*1080*/  UMOV UR6, 0x20 ;  /* 0x0000002000067882 */ /* 0x000fe20000000000 */
[----:B------:R-:W-:Y:S02]  /*1090*/  ULEA UR4, UR55, UR4, 0x18 ;  /* 0x0000000437047291 */ /* 0x000fe4000f8ec0ff */
[----:B------:R-:W-:-:S04]  /*10a0*/  UIADD3 UR6, UPT, UPT, -UR6, 0x100000, URZ ;  /* 0x0010000006067890 */ /* 0x000fc8000fffe1ff */
[----:B------:R-:W-:Y:S02]  /*10b0*/  USHF.L.U32 UR7, UR6, 0xb, URZ ;  /* 0x0000000b06077899 */ /* 0x000fe400080006ff */
[----:B------:R-:W-:Y:S01]  /*10c0*/  USHF.L.U32 UR6, UR6, 0x1, URZ ;  /* 0x0000000106067899 */ /* 0x000fe200080006ff */
[----:B------:R-:W-:Y:S01]  /*10d0*/  ELECT P0, URZ, PT ;  /* 0x0000000000ff782f */ /* 0x000fe20003800000 */
[----:B------:R-:W2:Y:S10]  /*10e0*/  FENCE.VIEW.ASYNC.S ;  /* 0x00000000000073c6 */ /* 0x000eb40000000000 */
[----:B--2---:R4:W2:Y:S01]  /*10f0*/  SYNCS.EXCH.64 URZ, [UR4+0x290], UR6 ;  /* 0x0002900604ff75b2 */ /* 0x0048a20008000100 */
[----:B------:R4:W3:Y:S01]  /*1100*/  SYNCS.EXCH.64 URZ, [UR4+0x2a0], UR6 ;  /* 0x0002a00604ff75b2 */ /* 0x0008e20008000100 */
[----:B------:R4:W1:Y:S01]  /*1110*/  SYNCS.EXCH.64 URZ, [UR4+0x298], UR6 ;  /* 0x0002980604ff75b2 */ /* 0x0008620008000100 */
[----:B------:R4:W1:Y:S02]  /*1120*/  SYNCS.EXCH.64 URZ, [UR4+0x2a8], UR6 ;  /* 0x0002a80604ff75b2 */ /* 0x0008640008000100 */
[----:B----4-:R-:W-:Y:S01]  /*1130*/  NOP ;  /* 0x0000000000007918 */ /* 0x010fe20000000000 */
.L_x_15:
[----:B------:R-:W-:Y:S01]  /*1140*/  VOTEU.ALL UP0, P1 ;  /* 0x0000000000ff7886 */ /* 0x000fe20000800000 */
[----:B--23--:R-:W-:Y:S01]  /*1150*/  UMOV UR4, 0x20 ;  /* 0x0000002000047882 */ /* 0x00cfe20000000000 */
[----:B------:R-:W2:Y:S01]  /*1160*/  LDCU UR7, c[0x0][0x36c] ;  /* 0x00006d80ff0777ac */ /* 0x000ea20008000800 */
[----:B------:R-:W-:Y:S01]  /*1170*/  NOP ;  /* 0x0000000000007918 */ /* 0x000fe20000000000 */
[----:B-1----:R-:W-:Y:S01]  /*1180*/  LOP3.LUT R3, R92, 0x1f, RZ, 0xc0, !PT ;  /* 0x0000001f5c037812 */ /* 0x002fe200078ec0ff */
[----:B------:R-:W-:Y:S01]  /*1190*/  @!UP0 UMOV UR6, 0x400 ;  /* 0x0000040000068882 */ /* 0x000fe20000000000 */
[----:B------:R-:W-:-:S04]  /*11a0*/  @!UP0 UIADD3 UR4, UPT, UPT, -UR4, 0x100000, URZ ;  /* 0x0010000004048890 */ /* 0x000fc8000fffe1ff */
[----:B------:R-:W-:Y:S02]  /*11b0*/  @!UP0 USHF.L.U32 UR5, UR4, 0xb, URZ ;  /* 0x0000000b04058899 */ /* 0x000fe400080006ff */
[----:B------:R-:W-:Y:S02]  /*11c0*/  @!UP0 USHF.L.U32 UR4, UR4, 0x1, URZ ;  /* 0x0000000104048899 */ /* 0x000fe400080006ff */
[----:B------:R-:W-:Y:S01]  /*11d0*/  @!UP0 ULEA UR6, UR55, UR6, 0x18 ;  /* 0x0000000637068291 */ /* 0x000fe2000f8ec0ff */
[----:B------:R-:W-:Y:S01]  /*11e0*/  VOTEU.ALL UP0, P1 ;  /* 0x0000000000ff7886 */ /* 0x000fe20000800000 */
[----:B------:R-:W-:Y:S02]  /*11f0*/  UISETP.NE.AND UP4, UPT, UR22, URZ, UPT ;  /* 0x000000ff1600728c */ /* 0x000fe4000bf85270 */
[----:B--2---:R-:W-:Y:S01]  /*1200*/  UISETP.EQ.U32.AND UP5, UPT, UR7, 0x1, UPT ;  /* 0x000000010700788c */ /* 0x004fe2000bfa2070 */
[----:B------:R-:W1:Y:S07]  /*1210*/  FENCE.VIEW.ASYNC.S ;  /* 0x00000000000073c6 */ /* 0x000e6e0000000000 */
[----:B-1----:R1:W2:Y:S01]  /*1220*/  @!UP0 SYNCS.EXCH.64 URZ, [UR6+0x2b0], UR4 ;  /* 0x0002b00406ff85b2 */ /* 0x0022a20008000100 */
[----:B------:R-:W-:Y:S05]  /*1230*/  BRA.U !UP5, `(.L_x_16) ;  /* 0x000000010d087547 */ /* 0x000fea000b800000 */
[----:B--2---:R-:W-:Y:S01]  /*1240*/  UCGABAR_ARV ;  /* 0x00000000000079c7 */ /* 0x004fe20008000000 */
[----:B------:R-:W-:Y:S05]  /*1250*/  BRA `(.L_x_17) ;  /* 0x0000000000047947 */ /* 0x000fea0003800000 */
.L_x_16:
[----:B--2---:R-:W-:Y:S01]  /*1260*/  NOP ;  /* 0x0000000000007918 */ /* 0x004fe20000000000 */
.L_x_17:
[----:B------:R-:W2:Y:S01]  /*1270*/  S2UR UR63, SR_CTAID.X ;  /* 0x00000000003f79c3 */ /* 0x000ea20000002500 */
[----:B------:R-:W-:-:S05]  /*1280*/  CS2R.32 R87, SR_CgaSize ;  /* 0x0000000000577805 */ /* 0x000fca0000008a00 */
[----:B------:R-:W-:-:S05]  /*1290*/  IMAD R87, R87, -0xa0, RZ ;  /* 0xffffff6057577824 */ /* 0x000fca00078e02ff */
[----:B-1----:R-:W-:-:S14]  /*12a0*/  R2UR UR5, R87 ;  /* 0x00000000570572ca */ /* 0x002fdc00000e0000 */
[----:B------:R-:W1:Y:S01]  /*12b0*/  LDCU UR5, c[0x0][UR5+0x2b0] ;  /* 0x00005600050577ac */ /* 0x000e620008000800 */
[----:B------:R-:W-:-:S05]  /*12c0*/  CS2R.32 R87, SR_CgaSize ;  /* 0x0000000000577805 */ /* 0x000fca0000008a00 */
[----:B------:R-:W-:-:S05]  /*12d0*/  IMAD R87, R87, -0xa0, RZ ;  /* 0xffffff6057577824 */ /* 0x000fca00078e02ff */
[----:B------:R-:W-:-:S14]  /*12e0*/  R2UR UR4, R87 ;  /* 0x00000000570472ca */ /* 0x000fdc00000e0000 */
[----:B------:R-:W3:Y:S01]  /*12f0*/  LDCU UR4, c[0x0][UR4+0x2b4] ;  /* 0x00005680040477ac */ /* 0x000ee20008000800 */
[----:B------:R-:W4:Y:S01]  /*1300*/  S2UR UR7, SR_CTAID.Y ;  /* 0x00000000000779c3 */ /* 0x000f220000002600 */
[----:B------:R-:W-:-:S05]  /*1310*/  CS2R.32 R87, SR_CgaSize ;  /* 0x0000000000577805 */ /* 0x000fca0000008a00 */
[----:B------:R-:W-:-:S05]  /*1320*/  IMAD R87, R87, -0xa0, RZ ;  /* 0xffffff6057577824 */ /* 0x000fca00078e02ff */
[----:B------:R-:W-:-:S14]  /*1330*/  R2UR UR8, R87 ;  /* 0x00000000570872ca */ /* 0x000fdc00000e0000 */
[----:B------:R-:W3:Y:S01]  /*1340*/  LDCU UR8, c[0x0][UR8+0x2a0] ;  /* 0x00005400080877ac */ /* 0x000ee20008000800 */
[----:B------:R-:W-:-:S05]  /*1350*/  CS2R.32 R87, SR_CgaSize ;  /* 0x0000000000577805 */ /* 0x000fca0000008a00 */
[----:B------:R-:W-:-:S05]  /*1360*/  IMAD R87, R87, -0xa0, RZ ;  /* 0xffffff6057577824 */ /* 0x000fca00078e02ff */
[----:B------:R-:W-:-:S14]  /*1370*/  R2UR UR9, R87 ;  /* 0x00000000570972ca */ /* 0x000fdc00000e0000 */
[----:B------:R-:W3:Y:S01]  /*1380*/  LDCU UR9, c[0x0][UR9+0x2a4] ;  /* 0x00005480090977ac */ /* 0x000ee20008000800 */
[----:B------:R-:W3:Y:S01]  /*1390*/  S2UR UR44, SR_CTAID.Z ;  /* 0x00000000002c79c3 */ /* 0x000ee20000002700 */
[----:B------:R-:W-:Y:S01]  /*13a0*/  UISETP.GT.U32.AND UP0, UPT, UR46, 0xffff, UPT ;  /* 0x0000ffff2e00788c */ /* 0x000fe2000bf04070 */
[----:B------:R-:W3:Y:S03]  /*13b0*/  LDCU UR23, c[0x0][0xf24] ;  /* 0x0001e480ff1777ac */ /* 0x000ee60008000800 */
[----:B------:R-:W-:Y:S01]  /*13c0*/  USEL UR31, UR46, 0xffff, !UP0 ;  /* 0x0000ffff2e1f7887 */ /* 0x000fe2000c000000 */
[----:B--2---:R-:W-:Y:S01]  /*13d0*/  I2FP.F32.U32 R2, UR63 ;  /* 0x0000003f00027c45 */ /* 0x004fe20008201000 */
[----:B------:R-:W-:Y:S02]  /*13e0*/  USHF.R.U32.HI UR61, URZ, 0x1, UR55 ;  /* 0x00000001ff3d7899 */ /* 0x000fe40008011637 */
[----:B------:R-:W-:-:S02]  /*13f0*/  USHF.L.U32 UR38, UR55, 0xa, URZ ;  /* 0x0000000a37267899 */ /* 0x000fc400080006ff */
[----:B-1----:R-:W-:Y:S01]  /*1400*/  FMUL R2, R2, UR5 ;  /* 0x0000000502027c20 */ /* 0x002fe20008400000 */
[----:B------:R-:W-:Y:S01]  /*1410*/  USHF.L.U32 UR49, UR55, 0x7, URZ ;  /* 0x0000000737317899 */ /* 0x000fe200080006ff */
[----:B----4-:R-:W-:Y:S01]  /*1420*/  I2FP.F32.U32 R0, UR7 ;  /* 0x0000000700007c45 */ /* 0x010fe20008201000 */
[----:B------:R-:W-:-:S03]  /*1430*/  USHF.L.U32 UR26, UR55, 0x6, URZ ;  /* 0x00000006371a7899 */ /* 0x000fc600080006ff */
[----:B------:R-:W1:Y:S01]  /*1440*/  F2I.U32.TRUNC.NTZ R2, R2 ;  /* 0x0000000200027305 */ /* 0x000e62000020f000 */
[----:B------:R-:W-:Y:S01]  /*1450*/  USHF.L.U32 UR45, UR55, 0x8, URZ ;  /* 0x00000008372d7899 */ /* 0x000fe200080006ff */
[----:B---3--:R-:W-:Y:S01]  /*1460*/  FMUL R0, R0, UR4 ;  /* 0x0000000400007c20 */ /* 0x008fe20008400000 */
[----:B------:R-:W-:Y:S01]  /*1470*/  ULOP3.LUT UR4, UR55, 0x2, URZ, 0xc0, !UPT ;  /* 0x0000000237047892 */ /* 0x000fe2000f8ec0ff */
[----:B------:R-:W-:Y:S01]  /*1480*/  UMOV UR29, 0x5 ;  /* 0x00000005001d7882 */ /* 0x000fe20000000000 */
[----:B------:R-:W-:Y:S02]  /*1490*/  UMOV UR28, 0x3 ;  /* 0x00000003001c7882 */ /* 0x000fe40000000000 */
[----:B------:R-:W-:Y:S01]  /*14a0*/  UISETP.GT.U32.AND UP0, UPT, UR4, 0xffff, UPT ;  /* 0x0000ffff0400788c */ /* 0x000fe2000bf04070 */
[----:B------:R-:W2:Y:S01]  /*14b0*/  F2I.U32.TRUNC.NTZ R0, R0 ;  /* 0x0000000000007305 */ /* 0x000ea2000020f000 */
[----:B------:R-:W3:Y:S02]  /*14c0*/  LDCU UR39, c[0x0][0xf24] ;  /* 0x0001e480ff2777ac */ /* 0x000ee40008000800 */
[----:B------:R-:W-:Y:S01]  /*14d0*/  USEL UR37, UR4, 0xffff, !UP0 ;  /* 0x0000ffff04257887 */ /* 0x000fe2000c000000 */
[----:B-1----:R-:W-:Y:S01]  /*14e0*/  R2UR UR5, R2 ;  /* 0x00000000020572ca */ /* 0x002fe200000e0000 */
[----:B------:R-:W1:Y:S01]  /*14f0*/  LDCU UR27, c[0x0][0xf30] ;  /* 0x0001e600ff1b77ac */ /* 0x000e620008000800 */
[----:B------:R-:W-:Y:S01]  /*1500*/  PRMT R2, RZ, 0x7610, R2 ;  /* 0x00007610ff027816 */ /* 0x000fe20000000002 */
[----:B------:R-:W-:Y:S01]  /*1510*/  UMOV UR25, UR63 ;  /* 0x0000003f00197c82 */ /* 0x000fe20008000000 */
[----:B------:R-:W-:Y:S01]  /*1520*/  UISETP.GE.AND UP2, UPT, UR23, 0x1, UPT ;  /* 0x000000011700788c */ /* 0x000fe2000bf46270 */
[----:B--2---:R-:W-:Y:S01]  /*1530*/  R2UR UR6, R0 ;  /* 0x00000000000672ca */ /* 0x004fe200000e0000 */
[----:B------:R-:W-:Y:S01]  /*1540*/  UMOV UR34, UR7 ;  /* 0x0000000700227c82 */ /* 0x000fe20008000000 */
[----:B------:R-:W-:-:S06]  /*1550*/  PRMT R0, RZ, 0x7610, R0 ;  /* 0x00007610ff007816 */ /* 0x000fcc0000000000 */
[----:B------:R-:W-:-:S04]  /*1560*/  UIADD3 UR5, UPT, UPT, -UR5, URZ, URZ ;  /* 0x000000ff05057290 */ /* 0x000fc8000fffe1ff */
[----:B------:R-:W-:Y:S02]  /*1570*/  UIMAD UR5, UR8, UR5, UR63 ;  /* 0x00000005080572a4 */ /* 0x000fe4000f8e023f */
[----:B------:R-:W-:-:S04]  /*1580*/  UIADD3 UR4, UPT, UPT, -UR6, URZ, URZ ;  /* 0x000000ff06047290 */ /* 0x000fc8000fffe1ff */
[----:B------:R-:W-:Y:S01]  /*1590*/  IMAD.U32 R87, RZ, RZ, UR5 ;  /* 0x00000005ff577e24 */ /* 0x000fe2000f8e00ff */
[----:B------:R-:W-:-:S06]  /*15a0*/  UIMAD UR4, UR9, UR4, UR7 ;  /* 0x00000004090472a4 */ /* 0x000fcc000f8e0207 */
[----:B------:R-:W-:Y:S01]  /*15b0*/  IMAD.U32 R86, RZ, RZ, UR4 ;  /* 0x00000004ff567e24 */ /* 0x000fe2000f8e00ff */
[----:B-1-3--:R-:W-:Y:S06]  /*15c0*/  BRA.U UP4, `(.L_x_18) ;  /* 0x0000000104407547 */ /* 0x00afec000b800000 */
[----:B------:R-:W-:Y:S02]  /*15d0*/  R2UR UR4, R87 ;  /* 0x00000000570472ca */ /* 0x000fe400000e0000 */
[----:B------:R-:W-:-:S11]  /*15e0*/  R2UR UR8, R86 ;  /* 0x00000000560872ca */ /* 0x000fd600000e0000 */
[----:B------:R-:W-:Y:S02]  /*15f0*/  UISETP.GT.U32.AND UP0, UPT, UR4, 0x1, UPT ;  /* 0x000000010400788c */ /* 0x000fe4000bf04070 */
[----:B------:R-:W-:Y:S02]  /*1600*/  ULOP3.LUT UR4, UR4, 0xfffffffe, URZ, 0xc0, !UPT ;  /* 0xfffffffe04047892 */ /* 0x000fe4000f8ec0ff */
[----:B------:R-:W-:Y:S02]  /*1610*/  UISETP.NE.AND UP1, UPT, UR8, URZ, UP0 ;  /* 0x000000ff0800728c */ /* 0x000fe40008725270 */
[----:B------:R-:W-:Y:S02]  /*1620*/  UISETP.NE.AND UP0, UPT, UR8, 0x1, UP0 ;  /* 0x000000010800788c */ /* 0x000fe40008705270 */
[----:B------:R-:W-:Y:S02]  /*1630*/  USEL UR7, URZ, 0x1, UP1 ;  /* 0x00000001ff077887 */ /* 0x000fe40008800000 */
[----:B------:R-:W-:-:S02]  /*1640*/  USEL UR6, URZ, 0x4, UP0 ;  /* 0x00000004ff067887 */ /* 0x000fc40008000000 */
[----:B------:R-:W-:Y:S02]  /*1650*/  USEL UR5, URZ, 0x2, UP1 ;  /* 0x00000002ff057887 */ /* 0x000fe40008800000 */
[----:B------:R-:W-:Y:S02]  /*1660*/  ULEA UR4, UR8, UR4, 0x1 ;  /* 0x0000000408047291 */ /* 0x000fe4000f8e08ff */
[----:B------:R-:W-:Y:S02]  /*1670*/  USEL UR8, URZ, 0x8, UP0 ;  /* 0x00000008ff087887 */ /* 0x000fe40008000000 */
[----:B------:R-:W-:Y:S02]  /*1680*/  UIADD3 UR5, UPT, UPT, UR5, UR6, UR7 ;  /* 0x0000000605057290 */ /* 0x000fe4000fffe007 */
[----:B------:R-:W-:Y:S02]  /*1690*/  USHF.L.U32 UR4, UR28, UR4, URZ ;  /* 0x000000041c047299 */ /* 0x000fe400080006ff */
[----:B------:R-:W-:-:S04]  /*16a0*/  UIADD3 UR5, UPT, UPT, UR5, UR8, URZ ;  /* 0x0000000805057290 */ /* 0x000fc8000fffe0ff */
[----:B------:R-:W-:Y:S02]  /*16b0*/  IMAD.U32 R0, RZ, RZ, UR4 ;  /* 0x00000004ff007e24 */ /* 0x000fe4000f8e00ff */
[----:B------:R-:W-:Y:S02]  /*16c0*/  IMAD.U32 R2, RZ, RZ, UR5 ;  /* 0x00000005ff027e24 */ /* 0x000fe4000f8e00ff */
.L_x_18:
[----:B------:R-:W-:Y:S05]  /*16d0*/  BRA.U !UP2, `(.L_x_19) ;  /* 0x000000010ad47547 */ /* 0x000fea000b800000 */
[----:B------:R-:W1:Y:S01]  /*16e0*/  LDCU.128 UR12, c[0x0][0xf10] ;  /* 0x0001e200ff0c77ac */ /* 0x000e620008000c00 */
[----:B------:R-:W2:Y:S01]  /*16f0*/  LDCU UR6, c[0x0][0x370] ;  /* 0x00006e00ff0677ac */ /* 0x000ea20008000800 */
[----:B------:R-:W3:Y:S01]  /*1700*/  LDCU UR5, c[0x0][0x374] ;  /* 0x00006e80ff0577ac */ /* 0x000ee20008000800 */
[----:B------:R-:W4:Y:S01]  /*1710*/  LDCU UR24, c[0x0][0xf0c] ;  /* 0x0001e180ff1877ac */ /* 0x000f220008000800 */
[----:B------:R-:W4:Y:S01]  /*1720*/  LDCU UR4, c[0x0][0xf20] ;  /* 0x0001e400ff0477ac */ /* 0x000f220008000800 */
[----:B------:R-:W4:Y:S01]  /*1730*/  LDCU.64 UR8, c[0x0][0xf28] ;  /* 0x0001e500ff0877ac */ /* 0x000f220008000a00 */
[----:B-1----:R-:W-:Y:S02]  /*1740*/  UISETP.NE.AND UP0, UPT, UR14, 0x1, UPT ;  /* 0x000000010e00788c */ /* 0x002fe4000bf05270 */
[----:B---3--:R-:W-:Y:S02]  /*1750*/  UIMAD.WIDE.U32 UR10, UR5, UR15, URZ ;  /* 0x0000000f050a72a5 */ /* 0x008fe4000f8e00ff */
[----:B--2---:R-:W-:-:S02]  /*1760*/  UIMAD.WIDE.U32 UR18, UR6, UR12, URZ ;  /* 0x0000000c061272a5 */ /* 0x004fc4000f8e00ff */
[----:B----4-:R-:W-:Y:S02]  /*1770*/  UISETP.NE.AND UP1, UPT, UR24, 0x1, UPT ;  /* 0x000000011800788c */ /* 0x010fe4000bf25270 */
[----:B------:R-:W-:Y:S01]  /*1780*/  UISETP.NE.AND UP2, UPT, UR23, 0x1, UPT ;  /* 0x000000011700788c */ /* 0x000fe2000bf45270 */
[----:B------:R-:W-:Y:S02]  /*1790*/  UMOV UR10, UR11 ;  /* 0x0000000b000a7c82 */ /* 0x000fe40008000000 */
[----:B------:R-:W-:Y:S01]  /*17a0*/  UMOV UR18, UR19 ;  /* 0x0000001300127c82 */ /* 0x000fe20008000000 */
[----:B------:R-:W-:Y:S02]  /*17b0*/  @UP0 USHF.R.U32.HI UR5, URZ, UR4, UR10 ;  /* 0x00000004ff050299 */ /* 0x000fe4000801160a */
[----:B------:R-:W-:Y:S02]  /*17c0*/  UIMAD.WIDE.U32 UR20, UR34, UR15, URZ ;  /* 0x0000000f221472a5 */ /* 0x000fe4000f8e00ff */
[----:B------:R-:W-:-:S02]  /*17d0*/  UIMAD.WIDE.U32 UR10, UR5, UR8, URZ ;  /* 0x00000008050a72a5 */ /* 0x000fc4000f8e00ff */
[----:B------:R-:W-:Y:S02]  /*17e0*/  @UP1 USHF.R.U32.HI UR6, URZ, UR13, UR18 ;  /* 0x0000000dff061299 */ /* 0x000fe40008011612 */
[----:B------:R-:W-:Y:S02]  /*17f0*/  UIMAD.WIDE.U32 UR16, UR25, UR12, URZ ;  /* 0x0000000c191072a5 */ /* 0x000fe4000f8e00ff */
[----:B------:R-:W-:Y:S01]  /*1800*/  UIMAD.WIDE.U32 UR18, UR6, UR8, URZ ;  /* 0x00000008061272a5 */ /* 0x000fe2000f8e00ff */
[----:B------:R-:W-:Y:S01]  /*1810*/  UMOV UR20, UR21 ;  /* 0x0000001500147c82 */ /* 0x000fe20008000000 */
[----:B------:R-:W-:Y:S01]  /*1820*/  UMOV UR10, UR11 ;  /* 0x0000000b000a7c82 */ /* 0x000fe20008000000 */
[----:B------:R-:W-:Y:S02]  /*1830*/  USHF.R.U32.HI UR20, URZ, UR4, UR20 ;  /* 0x00000004ff147299 */ /* 0x000fe40008011614 */
[----:B------:R-:W-:Y:S02]  /*1840*/  @UP2 USHF.R.U32.HI UR5, URZ, UR9, UR10 ;  /* 0x00000009ff052299 */ /* 0x000fe4000801160a */
[----:B------:R-:W-:Y:S01]  /*1850*/  UMOV UR7, UR19 ;  /* 0x0000001300077c82 */ /* 0x000fe20008000000 */
[----:B------:R-:W-:Y:S01]  /*1860*/  UMOV UR16, UR17 ;  /* 0x0000001100107c82 */ /* 0x000fe20008000000 */
[----:B------:R-:W-:-:S02]  /*1870*/  @UP2 USHF.R.U32.HI UR6, URZ, UR9, UR7 ;  /* 0x00000009ff062299 */ /* 0x000fc40008011607 */
[----:B------:R-:W-:Y:S02]  /*1880*/  USHF.R.U32.HI UR13, URZ, UR13, UR16 ;  /* 0x0000000dff0d7299 */ /* 0x000fe40008011610 */
[----:B------:R-:W-:Y:S02]  /*1890*/  USEL UR4, UR34, UR20, !UP0 ;  /* 0x0000001422047287 */ /* 0x000fe4000c000000 */
[----:B------:R-:W-:Y:S02]  /*18a0*/  UIMAD UR7, UR5, UR23, URZ ;  /* 0x00000017050772a4 */ /* 0x000fe4000f8e02ff */
[----:B------:R-:W-:Y:S02]  /*18b0*/  USEL UR5, UR25, UR13, !UP1 ;  /* 0x0000000d19057287 */ /* 0x000fe4000c800000 */
[----:B------:R-:W-:Y:S02]  /*18c0*/  UIMAD UR12, UR6, UR23, URZ ;  /* 0x00000017060c72a4 */ /* 0x000fe4000f8e02ff */
[----:B------:R-:W-:-:S02]  /*18d0*/  UISETP.GE.AND UP0, UPT, UR4, UR7, UPT ;  /* 0x000000070400728c */ /* 0x000fc4000bf06270 */
[----:B------:R-:W-:Y:S02]  /*18e0*/  UIMAD.WIDE.U32 UR10, UR4, UR8, URZ ;  /* 0x00000008040a72a5 */ /* 0x000fe4000f8e00ff */
[----:B------:R-:W-:Y:S02]  /*18f0*/  UISETP.GE.OR UP0, UPT, UR5, UR12, UP0 ;  /* 0x0000000c0500728c */ /* 0x000fe40008706670 */
[----:B------:R-:W-:Y:S02]  /*1900*/  UIMAD.WIDE.U32 UR12, UR5, UR8, URZ ;  /* 0x00000008050c72a5 */ /* 0x000fe4000f8e00ff */
[----:B------:R-:W-:Y:S01]  /*1910*/  UIADD3 UR10, UPT, UPT, -UR4, URZ, URZ ;  /* 0x000000ff040a7290 */ /* 0x000fe2000fffe1ff */
[----:B------:R-:W-:Y:S01]  /*1920*/  UMOV UR8, UR11 ;  /* 0x0000000b00087c82 */ /* 0x000fe20008000000 */
[----:B------:R-:W-:Y:S02]  /*1930*/  UIADD3 UR11, UPT, UPT, -UR5, URZ, URZ ;  /* 0x000000ff050b7290 */ /* 0x000fe4000fffe1ff */
[----:B------:R-:W-:-:S03]  /*1940*/  USHF.R.U32.HI UR8, URZ, UR9, UR8 ;  /* 0x00000009ff087299 */ /* 0x000fc60008011608 */
[----:B------:R-:W-:Y:S01]  /*1950*/  @!UP0 UMOV UR7, UR13 ;  /* 0x0000000d00078c82 */ /* 0x000fe20008000000 */
[----:B------:R-:W-:Y:S02]  /*1960*/  UIMAD UR34, UR14, UR10, UR34 ;  /* 0x0000000a0e2272a4 */ /* 0x000fe4000f8e0222 */
[----:B------:R-:W-:Y:S02]  /*1970*/  USEL UR8, UR4, UR8, !UP2 ;  /* 0x0000000804087287 */ /* 0x000fe4000d000000 */
[----:B------:R-:W-:Y:S02]  /*1980*/  @!UP0 USHF.R.U32.HI UR7, URZ, UR9, UR7 ;  /* 0x00000009ff078299 */ /* 0x000fe40008011607 */
[----:B------:R-:W-:Y:S02]  /*1990*/  UIADD3 UR9, UPT, UPT, -UR8, URZ, URZ ;  /* 0x000000ff08097290 */ /* 0x000fe4000fffe1ff */
[----:B------:R-:W-:Y:S02]  /*19a0*/  @!UP0 USEL UR7, UR5, UR7, !UP2 ;  /* 0x0000000705078287 */ /* 0x000fe4000d000000 */
[----:B------:R-:W-:-:S02]  /*19b0*/  UIMAD UR9, UR23, UR9, UR4 ;  /* 0x00000009170972a4 */ /* 0x000fc4000f8e0204 */
[----:B------:R-:W-:Y:S02]  /*19c0*/  @!UP0 UIADD3 UR8, UPT, UPT, UR8, -UR7, URZ ;  /* 0x8000000708088290 */ /* 0x000fe4000fffe0ff */
[----:B------:R-:W-:Y:S02]  /*19d0*/  @!UP0 UIMAD UR6, UR9, UR6, UR7 ;  /* 0x00000006090682a4 */ /* 0x000fe4000f8e0207 */
[----:B------:R-:W-:Y:S02]  /*19e0*/  @!UP0 UIMAD UR4, UR8, UR23, UR5 ;  /* 0x00000017080482a4 */ /* 0x000fe4000f8e0205 */
[----:B------:R-:W-:Y:S02]  /*19f0*/  UIMAD UR25, UR24, UR11, UR25 ;  /* 0x0000000b181972a4 */ /* 0x000fe4000f8e0219 */
[----:B------:R-:W-:Y:S01]  /*1a00*/  UIMAD UR34, UR4, UR14, UR34 ;  /* 0x0000000e042272a4 */ /* 0x000fe2000f8e0222 */
[----:B------:R-:W-:Y:S02]  /*1a10*/  @!UP0 UMOV UR5, UR6 ;  /* 0x0000000600058c82 */ /* 0x000fe40008000000 */
[----:B------:R-:W-:-:S12]  /*1a20*/  UIMAD UR25, UR5, UR24, UR25 ;  /* 0x00000018051972a4 */ /* 0x000fd8000f8e0219 */
.L_x_19:
[----:B------:R-:W-:Y:S02]  /*1a30*/  UISETP.NE.AND UP1, UPT, UR27, 0x1, UPT ;  /* 0x000000011b00788c */ /* 0x000fe4000bf25270 */
[----:B------:R-:W-:Y:S02]  /*1a40*/  ULOP3.LUT UR45, UR45, 0x100, URZ, 0xc0, !UPT ;  /* 0x000001002d2d7892 */ /* 0x000fe4000f8ec0ff */
[----:B------:R-:W-:Y:S02]  /*1a50*/  ULOP3.LUT UR31, UR31, 0xffff, URZ, 0xc0, !UPT ;  /* 0x0000ffff1f1f7892 */ /* 0x000fe4000f8ec0ff */
[----:B------:R-:W-:Y:S02]  /*1a60*/  ULOP3.LUT UR37, UR37, 0xffff, URZ, 0xc0, !UPT ;  /* 0x0000ffff25257892 */ /* 0x000fe4000f8ec0ff */
[----:B------:R-:W-:Y:S02]  /*1a70*/  UISETP.NE.AND UP0, UPT, UR22, 0x2, UPT ;  /* 0x000000021600788c */ /* 0x000fe4000bf05270 */
[----:B------:R-:W-:-:S02]  /*1a80*/  ULOP3.LUT UR65, UR63, 0x1, URZ, 0xc0, !UPT ;  /* 0x000000013f417892 */ /* 0x000fc4000f8ec0ff */
[----:B------:R-:W-:Y:S02]  /*1a90*/  ULOP3.LUT UR61, UR61, 0x1, URZ, 0xc0, !UPT ;  /* 0x000000013d3d7892 */ /* 0x000fe4000f8ec0ff */
[----:B------:R-:W-:Y:S02]  /*1aa0*/  ULOP3.LUT UR38, UR38, 0x800, URZ, 0xc0, !UPT ;  /* 0x0000080026267892 */ /* 0x000fe4000f8ec0ff */
[----:B------:R-:W-:Y:S02]  /*1ab0*/  ULOP3.LUT UR49, UR49, 0x100, URZ, 0xc0, !UPT ;  /* 0x0000010031317892 */ /* 0x000fe4000f8ec0ff */
[----:B------:R-:W-:Y:S02]  /*1ac0*/  ULOP3.LUT UR26, UR26, 0x80, URZ, 0xc0, !UPT ;  /* 0x000000801a1a7892 */ /* 0x000fe4000f8ec0ff */
[----:B------:R-:W-:Y:S02]  /*1ad0*/  USHF.R.U32.HI UR10, URZ, 0x1, UR45 ;  /* 0x00000001ff0a7899 */ /* 0x000fe4000801162d */
[----:B------:R-:W-:-:S02]  /*1ae0*/  USHF.L.U32 UR31, UR29, UR31, URZ ;  /* 0x0000001f1d1f7299 */ /* 0x000fc400080006ff */
[----:B------:R-:W-:Y:S01]  /*1af0*/  USHF.L.U32 UR37, UR28, UR37, URZ ;  /* 0x000000251c257299 */ /* 0x000fe200080006ff */
[----:B------:R-:W-:Y:S11]  /*1b00*/  BRA.U UP1, `(.L_x_20) ;  /* 0x0000000101447547 */ /* 0x000ff6000b800000 */
[----:B------:R-:W1:Y:S01]  /*1b10*/  LDCU.128 UR12, c[0x0][0xf10] ;  /* 0x0001e200ff0c77ac */ /* 0x000e620008000c00 */
[----:B------:R-:W2:Y:S01]  /*1b20*/  LDCU UR8, c[0x0][0xf0c] ;  /* 0x0001e180ff0877ac */ /* 0x000ea20008000800 */
[----:B------:R-:W3:Y:S01]  /*1b30*/  LDCU UR9, c[0x0][0xf20] ;  /* 0x0001e400ff0977ac */ /* 0x000ee20008000800 */
[----:B-1----:R-:W-:Y:S02]  /*1b40*/  UIMAD.WIDE.U32 UR6, UR25, UR12, URZ ;  /* 0x0000000c190672a5 */ /* 0x002fe4000f8e00ff */
[----:B------:R-:W-:Y:S02]  /*1b50*/  UIMAD.WIDE.U32 UR4, UR34, UR15, URZ ;  /* 0x0000000f220472a5 */ /* 0x000fe4000f8e00ff */
[----:B--2---:R-:W-:Y:S02]  /*1b60*/  UISETP.NE.AND UP2, UPT, UR8, 0x1, UPT ;  /* 0x000000010800788c */ /* 0x004fe4000bf45270 */
[----:B------:R-:W-:Y:S01]  /*1b70*/  UISETP.NE.AND UP1, UPT, UR14, 0x1, UPT ;  /* 0x000000010e00788c */ /* 0x000fe2000bf25270 */
[----:B------:R-:W-:-:S02]  /*1b80*/  UMOV UR6, UR7 ;  /* 0x0000000700067c82 */ /* 0x000fc40008000000 */
[----:B------:R-:W-:Y:S01]  /*1b90*/  UMOV UR4, UR5 ;  /* 0x0000000500047c82 */ /* 0x000fe20008000000 */
[----:B------:R-:W-:Y:S02]  /*1ba0*/  USHF.R.U32.HI UR13, URZ, UR13, UR6 ;  /* 0x0000000dff0d7299 */ /* 0x000fe40008011606 */
[----:B---3--:R-:W-:Y:S02]  /*1bb0*/  USHF.R.U32.HI UR4, URZ, UR9, UR4 ;  /* 0x00000009ff047299 */ /* 0x008fe40008011604 */
[----:B------:R-:W-:Y:S02]  /*1bc0*/  USEL UR5, UR25, UR13, !UP2 ;  /* 0x0000000d19057287 */ /* 0x000fe4000d000000 */
[----:B------:R-:W-:-:S04]  /*1bd0*/  USEL UR4, UR34, UR4, !UP1 ;  /* 0x0000000422047287 */ /* 0x000fc8000c800000 */
[----:B------:R-:W-:Y:S02]  /*1be0*/  UIADD3 UR6, UPT, UPT, UR5, -UR4, URZ ;  /* 0x8000000405067290 */ /* 0x000fe4000fffe0ff */
[----:B------:R-:W-:Y:S02]  /*1bf0*/  UIADD3 UR4, UPT, UPT, -UR5, UR4, URZ ;  /* 0x0000000405047290 */ /* 0x000fe4000fffe1ff */
[----:B------:R-:W-:Y:S02]  /*1c00*/  UIMAD UR34, UR6, UR14, UR34 ;  /* 0x0000000e062272a4 */ /* 0x000fe4000f8e0222 */
[----:B------:R-:W-:-:S12]  /*1c10*/  UIMAD UR25, UR4, UR8, UR25 ;  /* 0x00000008041972a4 */ /* 0x000fd8000f8e0219 */
.L_x_20:
[----:B------:R-:W-:Y:S05]  /*1c20*/  BRA.U !UP5, `(.L_x_21) ;  /* 0x000000010d0c7547 */ /* 0x000fea000b800000 */
[----:B------:R-:W-:Y:S01]  /*1c30*/  UCGABAR_WAIT ;  /* 0x0000000000007dc7 */ /* 0x000fe20008000000 */
[----:B------:R-:W-:Y:S01]  /*1c40*/  CCTL.IVALL ;  /* 0x00000000ff00798f */ /* 0x000fe20002000000 */
[----:B------:R-:W-:Y:S05]  /*1c50*/  BRA `(.L_x_22) ;  /* 0x0000000000047947 */ /* 0x000fea0003800000 */
.L_x_21:
[----:B------:R-:W-:Y:S06]  /*1c60*/  BAR.SYNC.DEFER_BLOCKING 0x0 ;  /* 0x0000000000007b1d */ /* 0x000fec0000010000 */
.L_x_22:
[----:B------:R-:W-:Y:S05]  /*1c70*/  BRA.U UP0, `(.L_x_23) ;  /* 0x0000002500c07547 */ /* 0x000fea000b800000 */
[----:B------:R-:W1:Y:S01]  /*1c80*/  LDCU UR6, c[0x0][0x38c] ;  /* 0x00007180ff0677ac */ /* 0x000e620008000800 */
[----:B------:R-:W-:Y:S01]  /*1c90*/  PLOP3.LUT P2, PT, PT, PT, UP3, 0x80, 0x8 ;  /* 0x000000000008781c */ /* 0x000fe20003f4f038 */
[----:B------:R-:W-:Y:S01]  /*1ca0*/  IMAD.MOV.U32 R12, RZ, RZ, 0x1 ;  /* 0x00000001ff0c7424 */ /* 0x000fe200078e00ff */
[----:B------:R-:W-:Y:S02]  /*1cb0*/  ISETP.NE.AND P3, PT, R3, RZ, P4 ;  /* 0x000000ff0300720c */ /* 0x000fe40002765270 */
[----:B------:R-:W-:Y:S02]  /*1cc0*/  CS2R R10, SRZ ;  /* 0x00000000000a7805 */ /* 0x000fe4000001ff00 */
[----:B------:R-:W-:Y:S01]  /*1cd0*/  PLOP3.LUT P2, PT, P2, PT, PT, 0x8, 0x80 ;  /* 0x000000000080781c */ /* 0x000fe2000174e170 */
[----:B------:R-:W-:Y:S01]  /*1ce0*/  IMAD.MOV.U32 R9, RZ, RZ, RZ ;  /* 0x000000ffff097224 */ /* 0x000fe200078e00ff */
[----:B------:R-:W2:Y:S01]  /*1cf0*/  LDCU UR57, c[0x0][0x370] ;  /* 0x00006e00ff3977ac */ /* 0x000ea20008000800 */
[----:B------:R-:W-:Y:S01]  /*1d00*/  IMAD.MOV.U32 R8, RZ, RZ, 0x1 ;  /* 0x00000001ff087424 */ /* 0x000fe200078e00ff */
[----:B------:R-:W3:Y:S01]  /*1d10*/  LDCU.64 UR46, c[0x0][0x348] ;  /* 0x00006900ff2e77ac */ /* 0x000ee20008000a00 */
[----:B------:R-:W-:Y:S01]  /*1d20*/  ULEA UR61, UR65, UR61, 0x1 ;  /* 0x0000003d413d7291 */ /* 0x000fe2000f8e08ff */
[----:B------:R-:W4:Y:S01]  /*1d30*/  LDCU UR56, c[0x0][0x374] ;  /* 0x00006e80ff3877ac */ /* 0x000f220008000800 */
[----:B-1----:R-:W-:-:S02]  /*1d40*/  UIADD3 UR5, UPT, UPT, UR6, 0x3f, URZ ;  /* 0x0000003f06057890 */ /* 0x002fc4000fffe0ff */
[----:B------:R-:W-:Y:S02]  /*1d50*/  UIADD3 UR64, UPT, UPT, UR6, 0x7e, URZ ;  /* 0x0000007e06407890 */ /* 0x000fe4000fffe0ff */
[----:B------:R-:W-:Y:S01]  /*1d60*/  USHF.R.S32.HI UR4, URZ, 0x1f, UR5 ;  /* 0x0000001fff047899 */ /* 0x000fe20008011405 */
[----:B------:R-:W-:-:S03]  /*1d70*/  UMOV UR14, URZ ;  /* 0x000000ff000e7c82 */ /* 0x000fc60008000000 */
[----:B------:R-:W-:Y:S02]  /*1d80*/  ULEA.HI UR4, UR4, UR5, URZ, 0x6 ;  /* 0x0000000504047291 */ /* 0x000fe4000f8f30ff */
[----:B------:R-:W-:Y:S02]  /*1d90*/  UIADD3 UR5, UPT, UPT, UR6, -0x1, URZ ;  /* 0xffffffff06057890 */ /* 0x000fe4000fffe0ff */
[----:B------:R-:W-:Y:S02]  /*1da0*/  USHF.R.S32.HI UR59, URZ, 0x6, UR4 ;  /* 0x00000006ff3b7899 */ /* 0x000fe40008011404 */
[----:B------:R-:W-:Y:S02]  /*1db0*/  UISETP.GE.U32.AND UP1, UPT, UR5, -0x7f, UPT ;  /* 0xffffff810500788c */ /* 0x000fe4000bf26070 */
[----:B------:R-:W-:-:S04]  /*1dc0*/  UISETP.LT.U32.AND UP0, UPT, UR59, 0x21, UPT ;  /* 0x000000213b00788c */ /* 0x000fc8000bf01070 */
[----:B------:R-:W-:Y:S02]  /*1dd0*/  USEL UR58, UR59, 0x21, UP0 ;  /* 0x000000213b3a7887 */ /* 0x000fe40008000000 */
[----:B------:R-:W-:Y:S02]  /*1de0*/  UISETP.NE.AND UP0, UPT, UR22, URZ, UPT ;  /* 0x000000ff1600728c */ /* 0x000fe4000bf05270 */
[----:B------:R-:W-:Y:S02]  /*1df0*/  UIADD3 UR4, UPT, UPT, UR58, -0x1, URZ ;  /* 0xffffffff3a047890 */ /* 0x000fe4000fffe0ff */
[----:B------:R-:W-:Y:S02]  /*1e00*/  @UP1 UIADD3 UR4, UPT, UPT, UR58, URZ, URZ ;  /* 0x000000ff3a041290 */ /* 0x000fe4000fffe0ff */
[----:B------:R-:W-:Y:S02]  /*1e10*/  USEL UR48, UR48, 0x2, UP0 ;  /* 0x0000000230307887 */ /* 0x000fe40008000000 */
[----:B------:R-:W-:-:S02]  /*1e20*/  UIADD3 UR62, UPT, UPT, UR59, -UR58, URZ ;  /* 0x8000003a3b3e7290 */ /* 0x000fc4000fffe0ff */
[----:B------:R-:W-:Y:S02]  /*1e30*/  UIADD3 UR52, UPT, UPT, UR4, 0x1, URZ ;  /* 0x0000000104347890 */ /* 0x000fe4000fffe0ff */
[----:B--234-:R-:W-:-:S12]  /*1e40*/  UIADD3 UR60, UPT, UPT, -UR4, URZ, URZ ;  /* 0x000000ff043c7290 */ /* 0x01cfd8000fffe1ff */
.L_x_47:
[----:B------:R-:W-:Y:S01]  /*1e50*/  UISETP.NE.AND UP0, UPT, UR55, URZ, UPT ;  /* 0x000000ff3700728c */ /* 0x000fe2000bf05270 */
[----:B-1----:R-:W1:Y:S08]  /*1e60*/  S2UR UR55, SR_CgaCtaId ;  /* 0x00000000003779c3 */ /* 0x002e700000008800 */
[----:B---3--:R-:W-:Y:S05]  /*1e70*/  BRA.U UP0, `(.L_x_24) ;  /* 0x0000000100347547 */ /* 0x008fea000b800000 */
[----:B------:R-:W2:Y:S01]  /*1e80*/  S2R R0, SR_CgaCtaId ;  /* 0x0000000000007919 */ /* 0x000ea20000008800 */
[----:B------:R-:W-:Y:S02]  /*1e90*/  MOV R3, 0x400 ;  /* 0x0000040000037802 */ /* 0x000fe40000000f00 */
[----:B------:R-:W-:Y:S02]  /*1ea0*/  SHF.L.U32 R2, R8, 0x1f, RZ ;  /* 0x0000001f08027819 */ /* 0x000fe400000006ff */
[----:B--2---:R-:W-:-:S05]  /*1eb0*/  LEA R0, R0, R3, 0x18 ;  /* 0x0000000300007211 */ /* 0x004fca00078ec0ff */
[----:B------:R-:W-:-:S04]  /*1ec0*/  IMAD R3, R9, 0x8, R0 ;  /* 0x0000000809037824 */ /* 0x000fc800078e0200 */
[----:B------:R-:W2:Y:S02]  /*1ed0*/  SYNCS.PHASECHK.TRANS64.TRYWAIT P0, [R3+URZ+0x2a0], R2 ;  /* 0x0002a002030075a7 */ /* 0x000ea400080011ff */
[----:B--2---:R-:W-:Y:S05]  /*1ee0*/  @!P0 BRA `(.L_x_25) ;  /* 0x00000080000c8947 */ /* 0x004fea0003800000 */
.L_x_167:
[----:B------:R-:W-:Y:S01]  /*1ef0*/  VIADD R9, R9, 0x1 ;  /* 0x0000000109097836 */ /* 0x000fe20000000000 */
[----:B------:R2:W-:Y:S04]  /*1f00*/  SYNCS.ARRIVE.TRANS64.A1T0 RZ, [R3+URZ+0x290], RZ ;  /* 0x000290ff03ff79a7 */ /* 0x0005e800081000ff */
[----:B------:R-:W-:-:S04]  /*1f10*/  ISETP.NE.AND P0, PT, R9, 0x2, PT ;  /* 0x000000020900780c */ /* 0x000fc80003f05270 */
[----:B------:R-:W-:Y:S02]  /*1f20*/  SEL R9, R9, RZ, P0 ;  /* 0x000000ff09097207 */ /* 0x000fe40000000000 */
[----:B--2---:R-:W-:-:S04]  /*1f30*/  SEL R3, RZ, 0x1, P0 ;  /* 0x00000001ff037807 */ /* 0x004fc80000000000 */
[----:B------:R-:W-:Y:S02]  /*1f40*/  LOP3.LUT R8, R8, R3, RZ, 0x3c, !PT ;  /* 0x0000000308087212 */ /* 0x000fe400078e3cff */
.L_x_24:
[----:B------:R-:W-:Y:S01]  /*1f50*/  UMOV UR5, 0x400 ;  /* 0x0000040000057882 */ /* 0x000fe20000000000 */
[----:B------:R-:W-:Y:S01]  /*1f60*/  SHF.L.U32 R0, R12, 0x1f, RZ ;  /* 0x0000001f0c007819 */ /* 0x000fe200000006ff */
[----:B-1----:R-:W-:Y:S02]  /*1f70*/  ULEA UR5, UR55, UR5, 0x18 ;  /* 0x0000000537057291 */ /* 0x002fe4000f8ec0ff */
[----:B------:R-:W-:Y:S02]  /*1f80*/  UISETP.GE.U32.AND UP0, UPT, UR64, 0x7f, UPT ;  /* 0x0000007f4000788c */ /* 0x000fe4000bf06070 */
[----:B------:R-:W-:Y:S02]  /*1f90*/  ULEA UR4, UR14, UR5, 0x3 ;  /* 0x000000050e047291 */ /* 0x000fe4000f8e18ff */
[----:B------:R-:W-:Y:S02]  /*1fa0*/  ULEA UR35, UR34, UR65, 0x1 ;  /* 0x0000004122237291 */ /* 0x000fe4000f8e08ff */
[----:B------:R-:W-:-:S02]  /*1fb0*/  ULEA.HI UR11, UR34, UR34, URZ, 0x1 ;  /* 0x00000022220b7291 */ /* 0x000fc4000f8f08ff */
[----:B------:R-:W-:Y:S02]  /*1fc0*/  USHF.L.U32 UR35, UR35, 0x5, URZ ;  /* 0x0000000523237899 */ /* 0x000fe400080006ff */
[----:B------:R-:W-:Y:S01]  /*1fd0*/  USHF.R.S32.HI UR11, URZ, 0x1, UR11 ;  /* 0x00000001ff0b7899 */ /* 0x000fe2000801140b */
[----:B------:R1:W2:Y:S01]  /*1fe0*/  SYNCS.PHASECHK.TRANS64.TRYWAIT P1, [UR4+0x108], R0 ;  /* 0x00010800ff0075a7 */ /* 0x0002a20008021104 */
[----:B------:R-:W-:Y:S01]  /*1ff0*/  ULEA.HI UR4, UR25, UR25, URZ, 0x1 ;  /* 0x0000001919047291 */ /* 0x000fe2000f8f08ff */
[----:B------:R-:W-:-:S03]  /*2000*/  UMOV UR20, URZ ;  /* 0x000000ff00147c82 */ /* 0x000fc60008000000 */
[----:B------:R-:W-:Y:S02]  /*2010*/  USHF.L.U32 UR43, UR4, 0x7, URZ ;  /* 0x00000007042b7899 */ /* 0x000fe400080006ff */
[----:B------:R-:W-:Y:S02]  /*2020*/  ULOP3.LUT UR27, UR4, 0xfffffffe, URZ, 0xc0, !UPT ;  /* 0xfffffffe041b7892 */ /* 0x000fe4000f8ec0ff */
[----:B------:R-:W-:Y:S02]  /*2030*/  ULOP3.LUT UR43, UR43, 0xffffff00, URZ, 0xc0, !UPT ;  /* 0xffffff002b2b7892 */ /* 0x000fe4000f8ec0ff */
[----:B------:R-:W-:Y:S02]  /*2040*/  ULOP3.LUT UR27, UR27, 0x1, UR63, 0xf8, !UPT ;  /* 0x000000011b1b7892 */ /* 0x000fe4000f8ef83f */
[----:B------:R-:W-:Y:S01]  /*2050*/  ULEA UR43, UR61, UR43, 0x6 ;  /* 0x0000002b3d2b7291 */ /* 0x000fe2000f8e30ff */
[----:B------:R-:W-:Y:S11]  /*2060*/  BRA.U !UP0, `(.L_x_26) ;  /* 0x0000000508247547 */ /* 0x000ff6000b800000 */
[----:B------:R-:W-:Y:S01]  /*2070*/  UMOV UR15, UR60 ;  /* 0x0000003c000f7c82 */ /* 0x000fe20008000000 */
[----:B------:R-:W-:Y:S01]  /*2080*/  UMOV UR4, UR14 ;  /* 0x0000000e00047c82 */ /* 0x000fe20008000000 */
[----:B------:R-:W-:Y:S01]  /*2090*/  UMOV UR28, 0xffffffff ;  /* 0xffffffff001c7882 */ /* 0x000fe20000000000 */
[----:B------:R-:W-:-:S05]  /*20a0*/  UMOV UR42, URZ ;  /* 0x000000ff002a7c82 */ /* 0x000fca0008000000 */
.L_x_34:
[----:B------:R-:W-:Y:S01]  /*20b0*/  ULEA UR6, UR4, UR5, 0x3 ;  /* 0x0000000504067291 */ /* 0x000fe2000f8e18ff */
[----:B--2---:R-:W-:Y:S01]  /*20c0*/  @P4 MOV R2, 0x3000 ;  /* 0x0000300000024802 */ /* 0x004fe20000000f00 */
[----:B--23--:R-:W-:Y:S10]  /*20d0*/  @P1 BRA `(.L_x_27) ;  /* 0x00000000000c1947 */ /* 0x00cff40003800000 */
[----:B------:R-:W-:-:S04]  /*20e0*/  SHF.L.U32 R3, R12, 0x1f, RZ ;  /* 0x0000001f0c037819 */ /* 0x000fc800000006ff */
[----:B------:R-:W2:Y:S02]  /*20f0*/  SYNCS.PHASECHK.TRANS64.TRYWAIT P0, [UR6+0x108], R3 ;  /* 0x00010803ff0075a7 */ /* 0x000ea40008001106 */
[----:B--2---:R-:W-:Y:S05]  /*2100*/  @!P0 BRA `(.L_x_28) ;  /* 0x0000007c00988947 */ /* 0x004fea0003800000 */
.L_x_27:
[----:B------:R2:W-:Y:S01]  /*2110*/  @P4 SYNCS.ARRIVE.TRANS64 RZ, [UR6], R2 ;  /* 0x00000002ffff49a7 */ /* 0x0005e20008000006 */
[----:B------:R-:W-:Y:S02]  /*2120*/  ULOP3.LUT UR7, UR48, 0x2, URZ, 0xfc, !UPT ;  /* 0x0000000230077892 */ /* 0x000fe4000f8efcff */
[----:B------:R-:W-:Y:S02]  /*2130*/  UIADD3 UR15, UPT, UPT, UR15, 0x1, URZ ;  /* 0x000000010f0f7890 */ /* 0x000fe4000fffe0ff */
[----:B------:R-:W-:Y:S02]  /*2140*/  UISETP.NE.AND UP0, UPT, UR7, 0x2, UPT ;  /* 0x000000020700788c */ /* 0x000fe4000bf05270 */
[----:B------:R-:W-:Y:S02]  /*2150*/  UIADD3 UR28, UPT, UPT, UR28, 0x1, URZ ;  /* 0x000000011c1c7890 */ /* 0x000fe4000fffe0ff */
[----:B------:R-:W-:-:S05]  /*2160*/  UISETP.NE.AND UP4, UPT, UR15, 0x1, UPT ;  /* 0x000000010f00788c */ /* 0x000fca000bf85270 */
[----:B------:R-:W-:Y:S05]  /*2170*/  BRA.U UP0, `(.L_x_29) ;  /* 0x0000000100047547 */ /* 0x000fea000b800000 */
[----:B------:R-:W-:Y:S05]  /*2180*/  BPT.TRAP 0x1 ;  /* 0x000000040000795c */ /* 0x000fea0000300000 */
.L_x_29:
[----:B------:R-:W-:Y:S04]  /*2190*/  BSSY.RECONVERGENT B0, `(.L_x_30) ;  /* 0x0000003000007945 */ /* 0x000fe80003800200 */
[----:B------:R-:W-:Y:S05]  /*21a0*/  @!P3 BRA `(.L_x_31) ;  /* 0x000000000004b947 */ /* 0x000fea0003800000 */
[----:B------:R-:W-:Y:S05]  /*21b0*/  BPT.TRAP 0x1 ;  /* 0x000000040000795c */ /* 0x000fea0000300000 */
.L_x_31:
[----:B------:R-:W-:Y:S05]  /*21c0*/  BSYNC.RECONVERGENT B0 ;  /* 0x0000000000007941 */ /* 0x000fea0003800200 */
.L_x_30:
[----:B------:R-:W-:Y:S01]  /*21d0*/  UIADD3 UR7, UPT, UPT, UR4, 0x1, URZ ;  /* 0x0000000104077890 */ /* 0x000fe2000fffe0ff */
[----:B------:R-:W-:Y:S01]  /*21e0*/  BSSY.RECONVERGENT B0, `(.L_x_32) ;  /* 0x000002d000007945 */ /* 0x000fe20003800200 */
[----:B------:R-:W-:Y:S02]  /*21f0*/  ELECT P0, URZ, PT ;  /* 0x0000000000ff782f */ /* 0x000fe40003800000 */
[----:B------:R-:W-:-:S04]  /*2200*/  UISETP.NE.AND UP0, UPT, UR7, 0x21, UPT ;  /* 0x000000210700788c */ /* 0x000fc8000bf05270 */
[----:B------:R-:W-:Y:S02]  /*2210*/  USEL UR8, URZ, 0x1, UP0 ;  /* 0x00000001ff087887 */ /* 0x000fe40008000000 */
[----:B------:R-:W-:-:S04]  /*2220*/  USEL UR14, UR7, URZ, UP0 ;  /* 0x000000ff070e7287 */ /* 0x000fc80008000000 */
[----:B------:R-:W-:Y:S01]  /*2230*/  ULEA UR7, UR14, UR5, 0x3 ;  /* 0x000000050e077291 */ /* 0x000fe2000f8e18ff */
[----:B------:R-:W-:-:S04]  /*2240*/  LOP3.LUT R12, R12, UR8, RZ, 0x3c, !PT ;  /* 0x000000080c0c7c12 */ /* 0x000fc8000f8e3cff */
[----:B-1----:R-:W-:-:S04]  /*2250*/  SHF.L.U32 R0, R12, 0x1f, RZ ;  /* 0x0000001f0c007819 */ /* 0x002fc800000006ff */
[----:B------:R1:W3:Y:S01]  /*2260*/  SYNCS.PHASECHK.TRANS64.TRYWAIT P1, [UR7+0x108], R0 ;  /* 0x00010800ff0075a7 */ /* 0x0002e20008021107 */
[----:B------:R-:W-:Y:S05]  /*2270*/  @!P0 BRA `(.L_x_33) ;  /* 0x00000000008c8947 */ /* 0x000fea0003800000 */
[----:B------:R-:W-:Y:S02]  /*2280*/  USHF.L.U32 UR7, UR4, 0x9, URZ ;  /* 0x0000000904077899 */ /* 0x000fe400080006ff */
[----:B------:R-:W-:Y:S02]  /*2290*/  ULEA UR40, UR4, UR38, 0xc ;  /* 0x0000002604287291 */ /* 0x000fe4000f8e60ff */
[----:B------:R-:W-:Y:S02]  /*22a0*/  UIADD3 UR22, UP3, UPT, UR46, 0x80, URZ ;  /* 0x000000802e167890 */ /* 0x000fe4000ff7e0ff */
[----:B------:R-:W-:Y:S02]  /*22b0*/  ULEA UR32, UR4, UR5, 0xa ;  /* 0x0000000504207291 */ /* 0x000fe4000f8e50ff */
[----:B------:R-:W-:Y:S02]  /*22c0*/  UIADD3 UR20, UP2, UPT, UR46, 0x180, URZ ;  /* 0x000001802e147890 */ /* 0x000fe4000ff5e0ff */
[----:B------:R-:W-:-:S02]  /*22d0*/  UIADD3 UR18, UP1, UPT, UR46, 0x280, URZ ;  /* 0x000002802e127890 */ /* 0x000fc4000ff3e0ff */
[----:B------:R-:W-:Y:S02]  /*22e0*/  ULOP3.LUT UR24, UR49, UR7, URZ, 0xfc, !UPT ;  /* 0x0000000731187292 */ /* 0x000fe4000f8efcff */
[----:B------:R-:W-:Y:S02]  /*22f0*/  UIADD3 UR16, UP0, UPT, UR46, 0x380, URZ ;  /* 0x000003802e107890 */ /* 0x000fe4000ff1e0ff */
[----:B------:R-:W-:Y:S02]  /*2300*/  ULOP3.LUT UR8, UR7, UR45, URZ, 0xfc, !UPT ;  /* 0x0000002d07087292 */ /* 0x000fe4000f8efcff */
[----:B------:R-:W-:Y:S02]  /*2310*/  ULOP3.LUT UR41, UR6, 0xfefffff8, URZ, 0xc0, !UPT ;  /* 0xfefffff806297892 */ /* 0x000fe4000f8ec0ff */
[----:B------:R-:W-:Y:S02]  /*2320*/  UIADD3.X UR23, UPT, UPT, URZ, UR47, URZ, UP3, !UPT ;  /* 0x0000002fff177290 */ /* 0x000fe40009ffe4ff */
[----:B------:R-:W-:-:S02]  /*2330*/  UIADD3 UR40, UPT, UPT, UR5, 0x6600, UR40 ;  /* 0x0000660005287890 */ /* 0x000fc4000fffe028 */
[----:B------:R-:W-:Y:S02]  /*2340*/  UPRMT UR7, URZ, 0x5410, UR31 ;  /* 0x00005410ff077896 */ /* 0x000fe4000800001f */
[----:B------:R-:W-:Y:S02]  /*2350*/  UIADD3.X UR21, UPT, UPT, URZ, UR47, URZ, UP2, !UPT ;  /* 0x0000002fff157290 */ /* 0x000fe400097fe4ff */
[----:B------:R-:W-:Y:S02]  /*2360*/  UIADD3 UR32, UPT, UPT, UR32, 0x27600, URZ ;  /* 0x0002760020207890 */ /* 0x000fe4000fffe0ff */
[----:B------:R-:W-:Y:S02]  /*2370*/  UIADD3.X UR19, UPT, UPT, URZ, UR47, URZ, UP1, !UPT ;  /* 0x0000002fff137290 */ /* 0x000fe40008ffe4ff */
[----:B------:R-:W-:Y:S02]  /*2380*/  UIADD3 UR24, UPT, UPT, UR5, 0x2fa00, UR24 ;  /* 0x0002fa0005187890 */ /* 0x000fe4000fffe018 */
[----:B------:R-:W-:-:S02]  /*2390*/  UIADD3.X UR17, UPT, UPT, URZ, UR47, URZ, UP0, !UPT ;  /* 0x0000002fff117290 */ /* 0x000fc400087fe4ff */
[----:B------:R-:W-:Y:S02]  /*23a0*/  UPRMT UR30, URZ, 0x5410, UR37 ;  /* 0x00005410ff1e7896 */ /* 0x000fe40008000025 */
[----:B------:R-:W-:Y:S01]  /*23b0*/  UIADD3 UR8, UPT, UPT, UR5, 0x33c00, UR8 ;  /* 0x00033c0005087890 */ /* 0x000fe2000fffe008 */
[----:B------:R-:W-:Y:S01]  /*23c0*/  UMOV UR50, 0x0 ;  /* 0x0000000000327882 */ /* 0x000fe20000000000 */
[----:B------:R-:W-:Y:S01]  /*23d0*/  UMOV UR51, 0x10000000 ;  /* 0x1000000000337882 */ /* 0x000fe20000000000 */
[----:B------:R-:W-:Y:S01]  /*23e0*/  UMOV UR34, UR42 ;  /* 0x0000002a00227c82 */ /* 0x000fe20008000000 */
[----:B------:R-:W-:Y:S01]  /*23f0*/  UMOV UR36, UR44 ;  /* 0x0000002c00247c82 */ /* 0x000fe20008000000 */
[----:B------:R-:W-:Y:S01]  /*2400*/  UMOV UR33, UR41 ;  /* 0x0000002900217c82 */ /* 0x000fe20008000000 */
[----:B------:R-:W-:Y:S01]  /*2410*/  UMOV UR29, UR44 ;  /* 0x0000002c001d7c82 */ /* 0x000fe20008000000 */
[----:B------:R-:W-:Y:S01]  /*2420*/  UMOV UR25, UR41 ;  /* 0x0000002900197c82 */ /* 0x000fe20008000000 */
[----:B------:R4:W-:Y:S01]  /*2430*/  UTMALDG.3D.MULTICAST.2CTA [UR40], [UR22], UR7, desc[UR50] ;  /* 0x00003228160073b4 */ /* 0x0009e20008211807 */
[----:B------:R-:W-:Y:S01]  /*2440*/  UMOV UR12, UR28 ;  /* 0x0000001c000c7c82 */ /* 0x000fe20008000000 */
[----:B------:R-:W-:Y:S01]  /*2450*/  UMOV UR13, UR44 ;  /* 0x0000002c000d7c82 */ /* 0x000fe20008000000 */
[----:B------:R-:W-:Y:S01]  /*2460*/  UMOV UR9, UR41 ;  /* 0x0000002900097c82 */ /* 0x000fe20008000000 */
[----:B------:R4:W-:Y:S01]  /*2470*/  UTMALDG.3D.2CTA [UR32], [UR20], desc[UR50] ;  /* 0x00003220140075b4 */ /* 0x0009e20008211000 */
[----:B------:R4:W-:Y:S01]  /*2480*/  UTMALDG.4D.MULTICAST.2CTA [UR24], [UR18], UR7, desc[UR50] ;  /* 0x00003218120073b4 */ /* 0x0009e20008219807 */
[----:B------:R4:W-:Y:S02]  /*2490*/  UTMALDG.4D.MULTICAST.2CTA [UR8], [UR16], UR30, desc[UR50] ;  /* 0x00003208100073b4 */ /* 0x0009e4000821981e */
[----:B----4-:R-:W-:Y:S01]  /*24a0*/  NOP ;  /* 0x0000000000007918 */ /* 0x010fe20000000000 */
.L_x_33:
[----:B------:R-:W-:Y:S05]  /*24b0*/  BSYNC.RECONVERGENT B0 ;  /* 0x0000000000007941 */ /* 0x000fea0003800200 */
.L_x_32:
[----:B------:R-:W-:Y:S01]  /*24c0*/  UIADD3 UR42, UPT, UPT, UR42, 0x40, URZ ;  /* 0x000000402a2a7890 */ /* 0x000fe2000fffe0ff */
[----:B------:R-:W-:Y:S01]  /*24d0*/  UMOV UR4, UR14 ;  /* 0x0000000e00047c82 */ /* 0x000fe20008000000 */
[----:B------:R-:W-:Y:S01]  /*24e0*/  UMOV UR20, UR52 ;  /* 0x0000003400147c82 */ /* 0x000fe20008000000 */
[----:B------:R-:W-:Y:S09]  /*24f0*/  BRA.U UP4, `(.L_x_34) ;  /* 0xfffffff904ec7547 */ /* 0x000ff2000b83ffff */
.L_x_26:
[----:B------:R-:W-:Y:S01]  /*2500*/  ULEA UR4, UR14, UR5, 0x3 ;  /* 0x000000050e047291 */ /* 0x000fe2000f8e18ff */
[----:B-1----:R-:W-:Y:S01]  /*2510*/  SHF.L.U32 R0, R12, 0x1f, RZ ;  /* 0x0000001f0c007819 */ /* 0x002fe200000006ff */
[----:B------:R-:W-:Y:S01]  /*2520*/  @!P2 SYNCS.ARRIVE.TRANS64.A1T0 RZ, [UR5+0x248], RZ ;  /* 0x000248ffffffa9a7 */ /* 0x000fe20008100005 */
[----:B------:R-:W-:-:S06]  /*2530*/  UISETP.GT.AND UP0, UPT, UR59, UR58, UPT ;  /* 0x0000003a3b00728c */ /* 0x000fcc000bf04270 */
[----:B--23--:R1:W2:Y:S03]  /*2540*/  SYNCS.PHASECHK.TRANS64.TRYWAIT P1, [UR4+0x108], R0 ;  /* 0x00010800ff0075a7 */ /* 0x00c2a60008021104 */
[----:B------:R-:W-:Y:S05]  /*2550*/  BRA.U !UP0, `(.L_x_35) ;  /* 0x00000005081c7547 */ /* 0x000fea000b800000 */
[----:B------:R-:W-:Y:S01]  /*2560*/  UIADD3 UR28, UPT, UPT, UR62, UR20, URZ ;  /* 0x000000143e1c7290 */ /* 0x000fe2000fffe0ff */
[----:B------:R-:W-:-:S11]  /*2570*/  UMOV UR4, UR14 ;  /* 0x0000000e00047c82 */ /* 0x000fd60008000000 */
.L_x_43:
[----:B------:R-:W-:Y:S01]  /*2580*/  ULEA UR7, UR4, UR5, 0x3 ;  /* 0x0000000504077291 */ /* 0x000fe2000f8e18ff */
[----:B--2---:R-:W-:Y:S01]  /*2590*/  @P4 MOV R2, 0x3000 ;  /* 0x0000300000024802 */ /* 0x004fe20000000f00 */
[----:B--23--:R-:W-:Y:S10]  /*25a0*/  @P1 BRA `(.L_x_36) ;  /* 0x00000000000c1947 */ /* 0x00cff40003800000 */
[----:B------:R-:W-:-:S04]  /*25b0*/  SHF.L.U32 R3, R12, 0x1f, RZ ;  /* 0x0000001f0c037819 */ /* 0x000fc800000006ff */
[----:B------:R-:W2:Y:S02]  /*25c0*/  SYNCS.PHASECHK.TRANS64.TRYWAIT P0, [UR7+0x108], R3 ;  /* 0x00010803ff0075a7 */ /* 0x000ea40008001107 */
[----:B--2---:R-:W-:Y:S05]  /*25d0*/  @!P0 BRA `(.L_x_37) ;  /* 0x00000078007c8947 */ /* 0x004fea0003800000 */
.L_x_36:
[----:B------:R2:W-:Y:S01]  /*25e0*/  @P4 SYNCS.ARRIVE.TRANS64 RZ, [UR7], R2 ;  /* 0x00000002ffff49a7 */ /* 0x0005e20008000007 */
[----:B------:R-:W-:-:S04]  /*25f0*/  ULOP3.LUT UR6, UR48, 0x2, URZ, 0xfc, !UPT ;  /* 0x0000000230067892 */ /* 0x000fc8000f8efcff */
[----:B------:R-:W-:-:S09]  /*2600*/  UISETP.NE.AND UP0, UPT, UR6, 0x2, UPT ;  /* 0x000000020600788c */ /* 0x000fd2000bf05270 */
[----:B------:R-:W-:Y:S05]  /*2610*/  BRA.U UP0, `(.L_x_38) ;  /* 0x0000000100047547 */ /* 0x000fea000b800000 */
[----:B------:R-:W-:Y:S05]  /*2620*/  BPT.TRAP 0x1 ;  /* 0x000000040000795c */ /* 0x000fea0000300000 */
.L_x_38:
[----:B------:R-:W-:Y:S04]  /*2630*/  BSSY.RECONVERGENT B0, `(.L_x_39) ;  /* 0x0000003000007945 */ /* 0x000fe80003800200 */
[----:B------:R-:W-:Y:S05]  /*2640*/  @!P3 BRA `(.L_x_40) ;  /* 0x000000000004b947 */ /* 0x000fea0003800000 */
[----:B------:R-:W-:Y:S05]  /*2650*/  BPT.TRAP 0x1 ;  /* 0x000000040000795c */ /* 0x000fea0000300000 */
.L_x_40:
[----:B------:R-:W-:Y:S05]  /*2660*/  BSYNC.RECONVERGENT B0 ;  /* 0x0000000000007941 */ /* 0x000fea0003800200 */
.L_x_39:
        /* <DEDUP_REMOVED lines=11> */
[----:B------:R-:W-:Y:S02]  /*2720*/  ULEA UR40, UR4, UR38, 0xc ;  /* 0x0000002604287291 */ /* 0x000fe4000f8e60ff */
[----:B------:R-:W-:Y:S02]  /*2730*/  UIADD3 UR12, UP3, UPT, UR46, 0x80, URZ ;  /* 0x000000802e0c7890 */ /* 0x000fe4000ff7e0ff */
[----:B------:R-:W-:Y:S02]  /*2740*/  ULEA UR32, UR4, UR5, 0xa ;  /* 0x0000000504207291 */ /* 0x000fe4000f8e50ff */
[----:B------:R-:W-:Y:S02]  /*2750*/  UIADD3 UR8, UP2, UPT, UR46, 0x180, URZ ;  /* 0x000001802e087890 */ /* 0x000fe4000ff5e0ff */
[----:B------:R-:W-:Y:S02]  /*2760*/  USHF.L.U32 UR42, UR20, 0x6, URZ ;  /* 0x00000006142a7899 */ /* 0x000fe400080006ff */
[----:B------:R-:W-:-:S02]  /*2770*/  ULOP3.LUT UR41, UR7, 0xfefffff8, URZ, 0xc0, !UPT ;  /* 0xfefffff807297892 */ /* 0x000fc4000f8ec0ff */
[----:B------:R-:W-:Y:S02]  /*2780*/  UIADD3.X UR13, UPT, UPT, URZ, UR47, URZ, UP3, !UPT ;  /* 0x0000002fff0d7290 */ /* 0x000fe40009ffe4ff */
[----:B------:R-:W-:Y:S02]  /*2790*/  UIADD3 UR40, UPT, UPT, UR5, 0x6600, UR40 ;  /* 0x0000660005287890 */ /* 0x000fe4000fffe028 */
[----:B------:R-:W-:Y:S02]  /*27a0*/  UPRMT UR15, URZ, 0x5410, UR31 ;  /* 0x00005410ff0f7896 */ /* 0x000fe4000800001f */
[----:B------:R-:W-:Y:S02]  /*27b0*/  UIADD3.X UR9, UPT, UPT, URZ, UR47, URZ, UP2, !UPT ;  /* 0x0000002fff097290 */ /* 0x000fe400097fe4ff */
[----:B------:R-:W-:Y:S02]  /*27c0*/  UIADD3 UR32, UPT, UPT, UR32, 0x27600, URZ ;  /* 0x0002760020207890 */ /* 0x000fe4000fffe0ff */
[----:B------:R-:W-:Y:S01]  /*27d0*/  USHF.L.U32 UR6, UR4, 0x9, URZ ;  /* 0x0000000904067899 */ /* 0x000fe200080006ff */
[----:B------:R-:W-:Y:S01]  /*27e0*/  UMOV UR50, 0x0 ;  /* 0x0000000000327882 */ /* 0x000fe20000000000 */
[----:B------:R-:W-:-:S02]  /*27f0*/  UMOV UR51, 0x10000000 ;  /* 0x1000000000337882 */ /* 0x000fc40000000000 */
[----:B------:R-:W-:Y:S01]  /*2800*/  ULOP3.LUT UR16, UR49, UR6, URZ, 0xfc, !UPT ;  /* 0x0000000631107292 */ /* 0x000fe2000f8efcff */
[----:B------:R4:W-:Y:S01]  /*2810*/  UTMALDG.3D.MULTICAST.2CTA [UR40], [UR12], UR15, desc[UR50] ;  /* 0x000032280c0073b4 */ /* 0x0009e2000821180f */
[----:B------:R-:W-:Y:S02]  /*2820*/  UIADD3 UR24, UP1, UPT, UR46, 0x280, URZ ;  /* 0x000002802e187890 */ /* 0x000fe4000ff3e0ff */
[----:B------:R-:W-:Y:S02]  /*2830*/  ULOP3.LUT UR6, UR6, UR45, URZ, 0xfc, !UPT ;  /* 0x0000002d06067292 */ /* 0x000fe4000f8efcff */
[----:B------:R-:W-:Y:S01]  /*2840*/  UIADD3 UR22, UP0, UPT, UR46, 0x380, URZ ;  /* 0x000003802e167890 */ /* 0x000fe2000ff1e0ff */
[----:B------:R-:W-:Y:S01]  /*2850*/  UMOV UR36, UR44 ;  /* 0x0000002c00247c82 */ /* 0x000fe20008000000 */
[----:B------:R-:W-:Y:S01]  /*2860*/  UMOV UR33, UR41 ;  /* 0x0000002900217c82 */ /* 0x000fe20008000000 */
[----:B------:R-:W-:Y:S01]  /*2870*/  UMOV UR34, UR42 ;  /* 0x0000002a00227c82 */ /* 0x000fe20008000000 */
[----:B------:R-:W-:Y:S01]  /*2880*/  UIADD3.X UR25, UPT, UPT, URZ, UR47, URZ, UP1, !UPT ;  /* 0x0000002fff197290 */ /* 0x000fe20008ffe4ff */
[----:B------:R2:W-:Y:S01]  /*2890*/  UTMALDG.3D.2CTA [UR32], [UR8], desc[UR50] ;  /* 0x00003220080075b4 */ /* 0x0005e20008211000 */
[----:B------:R-:W-:-:S02]  /*28a0*/  UIADD3 UR16, UPT, UPT, UR5, 0x2fa00, UR16 ;  /* 0x0002fa0005107890 */ /* 0x000fc4000fffe010 */
[----:B------:R-:W-:Y:S01]  /*28b0*/  UIADD3.X UR23, UPT, UPT, URZ, UR47, URZ, UP0, !UPT ;  /* 0x0000002fff177290 */ /* 0x000fe200087fe4ff */
[----:B------:R-:W-:Y:S01]  /*28c0*/  UMOV UR18, UR26 ;  /* 0x0000001a00127c82 */ /* 0x000fe20008000000 */
[----:B------:R-:W-:Y:S01]  /*28d0*/  UMOV UR19, UR27 ;  /* 0x0000001b00137c82 */ /* 0x000fe20008000000 */
[----:B------:R-:W-:Y:S01]  /*28e0*/  UMOV UR21, UR44 ;  /* 0x0000002c00157c82 */ /* 0x000fe20008000000 */
[----:B------:R-:W-:-:S03]  /*28f0*/  UMOV UR17, UR41 ;  /* 0x0000002900117c82 */ /* 0x000fc60008000000 */
[----:B------:R1:W-:Y:S01]  /*2900*/  UTMALDG.4D.MULTICAST.2CTA [UR16], [UR24], UR15, desc[UR50] ;  /* 0x00003210180073b4 */ /* 0x0003e2000821980f */
[----:B----4-:R-:W-:Y:S01]  /*2910*/  UMOV UR12, UR20 ;  /* 0x00000014000c7c82 */ /* 0x010fe20008000000 */
[----:B------:R-:W-:Y:S01]  /*2920*/  UMOV UR13, UR44 ;  /* 0x0000002c000d7c82 */ /* 0x000fe20008000000 */
[----:B--2---:R-:W-:Y:S02]  /*2930*/  UIADD3 UR8, UPT, UPT, UR5, 0x33c00, UR6 ;  /* 0x00033c0005087890 */ /* 0x004fe4000fffe006 */
[----:B------:R-:W-:Y:S01]  /*2940*/  UPRMT UR6, URZ, 0x5410, UR37 ;  /* 0x00005410ff067896 */ /* 0x000fe20008000025 */
[----:B------:R-:W-:-:S08]  /*2950*/  UMOV UR9, UR41 ;  /* 0x0000002900097c82 */ /* 0x000fd00008000000 */
[----:B------:R1:W-:Y:S02]  /*2960*/  UTMALDG.4D.MULTICAST.2CTA [UR8], [UR22], UR6, desc[UR50] ;  /* 0x00003208160073b4 */ /* 0x0003e40008219806 */
[----:B-1----:R-:W-:Y:S01]  /*2970*/  NOP ;  /* 0x0000000000007918 */ /* 0x002fe20000000000 */
.L_x_42:
[----:B------:R-:W-:Y:S05]  /*2980*/  BSYNC.RECONVERGENT B0 ;  /* 0x0000000000007941 */ /* 0x000fea0003800200 */
.L_x_41:
[----:B------:R-:W-:Y:S01]  /*2990*/  UIADD3 UR20, UPT, UPT, UR20, 0x1, URZ ;  /* 0x0000000114147890 */ /* 0x000fe2000fffe0ff */
[----:B------:R-:W-:-:S03]  /*29a0*/  UMOV UR4, UR14 ;  /* 0x0000000e00047c82 */ /* 0x000fc60008000000 */
[----:B------:R-:W-:-:S09]  /*29b0*/  UISETP.NE.AND UP0, UPT, UR20, UR28, UPT ;  /* 0x0000001c1400728c */ /* 0x000fd2000bf05270 */
[----:B------:R-:W-:Y:S05]  /*29c0*/  BRA.U UP0, `(.L_x_43) ;  /* 0xfffffff900ec7547 */ /* 0x000fea000b83ffff */
.L_x_35:
[C---:B------:R-:W-:Y:S01]  /*29d0*/  LEA R3, R11.reuse, UR5, 0x3 ;  /* 0x000000050b037c11 */ /* 0x040fe2000f8e18ff */
[----:B------:R-:W-:Y:S01]  /*29e0*/  NOP ;  /* 0x0000000000007918 */ /* 0x000fe20000000000 */
[----:B-1----:R-:W-:Y:S02]  /*29f0*/  SHF.L.U32 R0, R10, 0x1f, RZ ;  /* 0x0000001f0a007819 */ /* 0x002fe400000006ff */
[----:B------:R-:W-:Y:S02]  /*2a00*/  LEA R5, R11, UR5, 0x4 ;  /* 0x000000050b057c11 */ /* 0x000fe4000f8e20ff */
[----:B------:R-:W1:Y:S02]  /*2a10*/  SYNCS.PHASECHK.TRANS64.TRYWAIT P0, [R3+URZ+0x250], R0 ;  /* 0x00025000030075a7 */ /* 0x000e6400080011ff */
[----:B-1----:R-:W-:Y:S05]  /*2a20*/  @!P0 BRA `(.L_x_44) ;  /* 0x0000007400808947 */ /* 0x002fea0003800000 */
.L_x_170:
[----:B------:R-:W4:Y:S01]  /*2a30*/  LDS.128 R4, [R5+0x2c0] ;  /* 0x0002c00005047984 */ /* 0x000f220000000c00 */
[----:B------:R-:W-:Y:S01]  /*2a40*/  UISETP.GE.AND UP0, UPT, UR39, 0x1, UPT ;  /* 0x000000012700788c */ /* 0x000fe2000bf06270 */
[----:B------:R-:W-:Y:S01]  /*2a50*/  @!PT LDS RZ, [RZ] ;  /* 0x00000000fffff984 */ /* 0x000fe20000000800 */
[----:B------:R-:W-:Y:S01]  /*2a60*/  @!PT LDS RZ, [RZ] ;  /* 0x00000000fffff984 */ /* 0x000fe20000000800 */
[----:B------:R-:W-:Y:S01]  /*2a70*/  @!PT LDS RZ, [RZ] ;  /* 0x00000000fffff984 */ /* 0x000fe20000000800 */
[----:B------:R-:W-:Y:S01]  /*2a80*/  @!PT LDS RZ, [RZ] ;  /* 0x00000000fffff984 */ /* 0x000fe20000000800 */
[----:B------:R1:W-:Y:S06]  /*2a90*/  MEMBAR.ALL.CTA ;  /* 0x0000000000007992 */ /* 0x0003ec0000008000 */
[----:B-1----:R-:W1:Y:S01]  /*2aa0*/  FENCE.VIEW.ASYNC.S ;  /* 0x00000000000073c6 */ /* 0x002e620000000000 */
[----:B----4-:R-:W-:-:S13]  /*2ab0*/  LOP3.LUT P0, RZ, R6, 0x1, RZ, 0xc0, !PT ;  /* 0x0000000106ff7812 */ /* 0x010fda000780c0ff */
[----:B-1----:R-:W-:Y:S01]  /*2ac0*/  VOTEU.ANY UP1, P0 ;  /* 0x0000000000ff7886 */ /* 0x002fe20000020100 */
[----:B------:R-:W-:-:S13]  /*2ad0*/  PLOP3.LUT P0, PT, PT, PT, UP1, 0x80, 0x8 ;  /* 0x000000000008781c */ /* 0x000fda0003f0f018 */
[----:B------:R-:W-:Y:S02]  /*2ae0*/  @P0 LOP3.LUT R0, R5, 0xffff, RZ, 0xc0, !PT ;  /* 0x0000ffff05000812 */ /* 0x000fe400078ec0ff */
[----:B--2---:R-:W-:Y:S02]  /*2af0*/  @P0 MOV R2, R4 ;  /* 0x0000000400020202 */ /* 0x004fe40000000f00 */
[----:B------:R-:W-:Y:S01]  /*2b00*/  @P0 R2UR UR6, R0 ;  /* 0x00000000000602ca */ /* 0x000fe200000e0000 */
[----:B------:R-:W-:Y:S01]  /*2b10*/  VIADD R0, R3, 0x260 ;  /* 0x0000026003007836 */ /* 0x000fe20000000000 */
[----:B------:R-:W-:Y:S02]  /*2b20*/  @P0 SHF.R.U32.HI R4, RZ, 0x10, R5 ;  /* 0x00000010ff040819 */ /* 0x000fe40000011605 */
[----:B------:R-:W-:Y:S02]  /*2b30*/  @P0 R2UR UR7, R2 ;  /* 0x00000000020702ca */ /* 0x000fe400000e0000 */
[----:B------:R-:W-:-:S02]  /*2b40*/  PRMT R0, RZ, 0x654, R0 ;  /* 0x00000654ff007816 */ /* 0x000fc40000000000 */
[----:B------:R-:W-:Y:S02]  /*2b50*/  @P0 R2UR UR4, R4 ;  /* 0x00000000040402ca */ /* 0x000fe400000e0000 */
[----:B------:R1:W-:Y:S03]  /*2b60*/  SYNCS.ARRIVE.TRANS64.RED.A1T0 RZ, [R0+URZ], RZ ;  /* 0x000000ff00ff79a7 */ /* 0x0003e600081004ff */
[----:B------:R-:W-:-:S04]  /*2b70*/  @UP1 UMOV UR53, UR6 ;  /* 0x0000000600351c82 */ /* 0x000fc80008000000 */
[----:B------:R-:W-:-:S04]  /*2b80*/  @UP1 UMOV UR54, UR7 ;  /* 0x0000000700361c82 */ /* 0x000fc80008000000 */
[----:B------:R-:W-:Y:S01]  /*2b90*/  @UP1 UMOV UR44, UR4 ;  /* 0x00000004002c1c82 */ /* 0x000fe20008000000 */
[----:B------:R-:W-:Y:S05]  /*2ba0*/  BRA.U !UP0, `(.L_x_45) ;  /* 0x0000000108d47547 */ /* 0x000fea000b800000 */
[----:B------:R-:W2:Y:S01]  /*2bb0*/  LDCU.128 UR16, c[0x0][0xf10] ;  /* 0x0001e200ff1077ac */ /* 0x000ea20008000c00 */
[----:B------:R-:W4:Y:S01]  /*2bc0*/  LDCU UR11, c[0x0][0xf20] ;  /* 0x0001e400ff0b77ac */ /* 0x000f220008000800 */
[----:B------:R-:W3:Y:S01]  /*2bd0*/  LDCU UR24, c[0x0][0xf0c] ;  /* 0x0001e180ff1877ac */ /* 0x000ee20008000800 */
[----:B------:R-:W1:Y:S01]  /*2be0*/  LDCU.64 UR8, c[0x0][0xf28] ;  /* 0x0001e500ff0877ac */ /* 0x000e620008000a00 */
[----:B------:R-:W-:Y:S02]  /*2bf0*/  UISETP.NE.AND UP3, UPT, UR39, 0x1, UPT ;  /* 0x000000012700788c */ /* 0x000fe4000bf65270 */
[----:B--2---:R-:W-:Y:S02]  /*2c00*/  UIMAD.WIDE.U32 UR12, UR56, UR19, URZ ;  /* 0x00000013380c72a5 */ /* 0x004fe4000f8e00ff */
[----:B------:R-:W-:Y:S02]  /*2c10*/  UIMAD.WIDE.U32 UR6, UR57, UR16, URZ ;  /* 0x00000010390672a5 */ /* 0x000fe4000f8e00ff */
[----:B------:R-:W-:-:S02]  /*2c20*/  UISETP.NE.AND UP0, UPT, UR18, 0x1, UPT ;  /* 0x000000011200788c */ /* 0x000fc4000bf05270 */
[----:B------:R-:W-:Y:S01]  /*2c30*/  UIMAD.WIDE.U32 UR22, UR53, UR19, URZ ;  /* 0x00000013351672a5 */ /* 0x000fe2000f8e00ff */
[----:B------:R-:W-:Y:S02]  /*2c40*/  UMOV UR12, UR13 ;  /* 0x0000000d000c7c82 */ /* 0x000fe40008000000 */
[----:B------:R-:W-:Y:S01]  /*2c50*/  UMOV UR6, UR7 ;  /* 0x0000000700067c82 */ /* 0x000fe20008000000 */
[----:B----4-:R-:W-:Y:S02]  /*2c60*/  USHF.R.U32.HI UR12, URZ, UR11, UR12 ;  /* 0x0000000bff0c7299 */ /* 0x010fe4000801160c */
[----:B------:R-:W-:Y:S02]  /*2c70*/  USHF.R.U32.HI UR7, URZ, UR17, UR6 ;  /* 0x00000011ff077299 */ /* 0x000fe40008011606 */
[----:B---3--:R-:W-:Y:S02]  /*2c80*/  UISETP.NE.AND UP2, UPT, UR24, 0x1, UPT ;  /* 0x000000011800788c */ /* 0x008fe4000bf45270 */
[----:B------:R-:W-:-:S02]  /*2c90*/  USEL UR6, UR56, UR12, !UP0 ;  /* 0x0000000c38067287 */ /* 0x000fc4000c000000 */
[----:B------:R-:W-:Y:S02]  /*2ca0*/  USEL UR7, UR57, UR7, !UP2 ;  /* 0x0000000739077287 */ /* 0x000fe4000d000000 */
[----:B-1----:R-:W-:Y:S01]  /*2cb0*/  UIMAD.WIDE.U32 UR12, UR6, UR8, URZ ;  /* 0x00000008060c72a5 */ /* 0x002fe2000f8e00ff */
[----:B------:R-:W-:Y:S01]  /*2cc0*/  UMOV UR4, UR23 ;  /* 0x0000001700047c82 */ /* 0x000fe20008000000 */
[----:B------:R-:W-:Y:S02]  /*2cd0*/  UIMAD.WIDE.U32 UR20, UR54, UR16, URZ ;  /* 0x00000010361472a5 */ /* 0x000fe4000f8e00ff */
[----:B------:R-:W-:-:S03]  /*2ce0*/  UIMAD.WIDE.U32 UR22, UR7, UR8, URZ ;  /* 0x00000008071672a5 */ /* 0x000fc6000f8e00ff */
[----:B------:R-:W-:Y:S01]  /*2cf0*/  UMOV UR12, UR13 ;  /* 0x0000000d000c7c82 */ /* 0x000fe20008000000 */
[----:B------:R-:W-:Y:S02]  /*2d00*/  USHF.R.U32.HI UR4, URZ, UR11, UR4 ;  /* 0x0000000bff047299 */ /* 0x000fe40008011604 */
[----:B------:R-:W-:Y:S01]  /*2d10*/  @UP3 USHF.R.U32.HI UR6, URZ, UR9, UR12 ;  /* 0x00000009ff063299 */ /* 0x000fe2000801160c */
[----:B------:R-:W-:Y:S01]  /*2d20*/  UMOV UR20, UR21 ;  /* 0x0000001500147c82 */ /* 0x000fe20008000000 */
[----:B------:R-:W-:Y:S01]  /*2d30*/  UMOV UR22, UR23 ;  /* 0x0000001700167c82 */ /* 0x000fe20008000000 */
[----:B------:R-:W-:Y:S02]  /*2d40*/  USHF.R.U32.HI UR17, URZ, UR17, UR20 ;  /* 0x00000011ff117299 */ /* 0x000fe40008011614 */
[----:B------:R-:W-:Y:S02]  /*2d50*/  USEL UR4, UR53, UR4, !UP0 ;  /* 0x0000000435047287 */ /* 0x000fe4000c000000 */
[----:B------:R-:W-:-:S02]  /*2d60*/  @UP3 USHF.R.U32.HI UR7, URZ, UR9, UR22 ;  /* 0x00000009ff073299 */ /* 0x000fc40008011616 */
[----:B------:R-:W-:Y:S02]  /*2d70*/  UIMAD UR11, UR39, UR6, URZ ;  /* 0x00000006270b72a4 */ /* 0x000fe4000f8e02ff */
[----:B------:R-:W-:Y:S02]  /*2d80*/  USEL UR6, UR54, UR17, !UP2 ;  /* 0x0000001136067287 */ /* 0x000fe4000d000000 */
[----:B------:R-:W-:Y:S02]  /*2d90*/  UIMAD UR12, UR39, UR7, URZ ;  /* 0x00000007270c72a4 */ /* 0x000fe4000f8e02ff */
[----:B------:R-:W-:Y:S02]  /*2da0*/  UISETP.GE.AND UP0, UPT, UR4, UR11, UPT ;  /* 0x0000000b0400728c */ /* 0x000fe4000bf06270 */
[----:B------:R-:W-:Y:S02]  /*2db0*/  UIMAD.WIDE.U32 UR16, UR4, UR8, URZ ;  /* 0x00000008041072a5 */ /* 0x000fe4000f8e00ff */
[----:B------:R-:W-:-:S02]  /*2dc0*/  UISETP.GE.OR UP0, UPT, UR6, UR12, UP0 ;  /* 0x0000000c0600728c */ /* 0x000fc40008706670 */
        /* <DEDUP_REMOVED lines=19> */
.L_x_45:
[----:B------:R-:W2:Y:S02]  /*2f00*/  LDCU UR4, c[0x0][0xf30] ;  /* 0x0001e600ff0477ac */ /* 0x000ea40008000800 */
[----:B--2---:R-:W-:-:S09]  /*2f10*/  UISETP.NE.AND UP0, UPT, UR4, 0x1, UPT ;  /* 0x000000010400788c */ /* 0x004fd2000bf05270 */
[----:B------:R-:W-:Y:S05]  /*2f20*/  BRA.U UP0, `(.L_x_46) ;  /* 0x0000000100447547 */ /* 0x000fea000b800000 */
[----:B------:R-:W2:Y:S01]  /*2f30*/  LDCU.128 UR16, c[0x0][0xf10] ;  /* 0x0001e200ff1077ac */ /* 0x000ea20008000c00 */
[----:B------:R-:W4:Y:S01]  /*2f40*/  LDCU UR11, c[0x0][0xf0c] ;  /* 0x0001e180ff0b77ac */ /* 0x000f220008000800 */
[----:B------:R-:W1:Y:S01]  /*2f50*/  LDCU UR12, c[0x0][0xf20] ;  /* 0x0001e400ff0c77ac */ /* 0x000e620008000800 */
[----:B--2---:R-:W-:Y:S02]  /*2f60*/  UIMAD.WIDE.U32 UR8, UR54, UR16, URZ ;  /* 0x00000010360872a5 */ /* 0x004fe4000f8e00ff */
[----:B------:R-:W-:Y:S02]  /*2f70*/  UIMAD.WIDE.U32 UR6, UR53, UR19, URZ ;  /* 0x00000013350672a5 */ /* 0x000fe4000f8e00ff */
[----:B----4-:R-:W-:Y:S02]  /*2f80*/  UISETP.NE.AND UP2, UPT, UR11, 0x1, UPT ;  /* 0x000000010b00788c */ /* 0x010fe4000bf45270 */
[----:B------:R-:W-:Y:S01]  /*2f90*/  UISETP.NE.AND UP0, UPT, UR18, 0x1, UPT ;  /* 0x000000011200788c */ /* 0x000fe2000bf05270 */
[----:B------:R-:W-:-:S02]  /*2fa0*/  UMOV UR8, UR9 ;  /* 0x0000000900087c82 */ /* 0x000fc40008000000 */
[----:B------:R-:W-:Y:S01]  /*2fb0*/  UMOV UR4, UR7 ;  /* 0x0000000700047c82 */ /* 0x000fe20008000000 */
[----:B------:R-:W-:Y:S02]  /*2fc0*/  USHF.R.U32.HI UR17, URZ, UR17, UR8 ;  /* 0x00000011ff117299 */ /* 0x000fe40008011608 */
[----:B-1----:R-:W-:Y:S02]  /*2fd0*/  USHF.R.U32.HI UR4, URZ, UR12, UR4 ;  /* 0x0000000cff047299 */ /* 0x002fe40008011604 */
[----:B------:R-:W-:Y:S02]  /*2fe0*/  USEL UR6, UR54, UR17, !UP2 ;  /* 0x0000001136067287 */ /* 0x000fe4000d000000 */
[----:B------:R-:W-:-:S04]  /*2ff0*/  USEL UR4, UR53, UR4, !UP0 ;  /* 0x0000000435047287 */ /* 0x000fc8000c000000 */
[----:B------:R-:W-:Y:S02]  /*3000*/  UIADD3 UR7, UPT, UPT, UR6, -UR4, URZ ;  /* 0x8000000406077290 */ /* 0x000fe4000fffe0ff */
[----:B------:R-:W-:Y:S02]  /*3010*/  UIADD3 UR4, UPT, UPT, -UR6, UR4, URZ ;  /* 0x0000000406047290 */ /* 0x000fe4000fffe1ff */
[----:B------:R-:W-:Y:S02]  /*3020*/  UIMAD UR53, UR7, UR18, UR53 ;  /* 0x00000012073572a4 */ /* 0x000fe4000f8e0235 */
[----:B------:R-:W-:-:S12]  /*3030*/  UIMAD UR54, UR4, UR11, UR54 ;  /* 0x0000000b043672a4 */ /* 0x000fd8000f8e0236 */
.L_x_46:
[----:B------:R-:W-:Y:S01]  /*3040*/  VIADD R11, R11, 0x1 ;  /* 0x000000010b0b7836 */ /* 0x000fe20000000000 */
[----:B------:R-:W-:Y:S02]  /*3050*/  R2UR UR6, R87 ;  /* 0x00000000570672ca */ /* 0x000fe400000e0000 */
[----:B------:R-:W-:Y:S02]  /*3060*/  R2UR UR4, R86 ;  /* 0x00000000560472ca */ /* 0x000fe400000e0000 */
[C---:B------:R-:W-:Y:S02]  /*3070*/  ISETP.NE.AND P0, PT, R11.reuse, 0x2, PT ;  /* 0x000000020b00780c */ /* 0x040fe40003f05270 */
[----:B------:R-:W-:Y:S02]  /*3080*/  PLOP3.LUT P2, PT, PT, PT, PT, 0x80, 0x8 ;  /* 0x000000000008781c */ /* 0x000fe40003f4f070 */
[----:B------:R-:W-:Y:S02]  /*3090*/  SEL R3, RZ, 0x1, P0 ;  /* 0x00000001ff037807 */ /* 0x000fe40000000000 */
[----:B------:R-:W-:-:S02]  /*30a0*/  SEL R11, R11, RZ, P0 ;  /* 0x000000ff0b0b7207 */ /* 0x000fc40000000000 */
[----:B------:R-:W-:Y:S01]  /*30b0*/  LOP3.LUT R10, R10, R3, RZ, 0x3c, !PT ;  /* 0x000000030a0a7212 */ /* 0x000fe200078e3cff */
[----:B------:R-:W-:Y:S02]  /*30c0*/  UIADD3 UR25, UPT, UPT, UR54, UR6, URZ ;  /* 0x0000000636197290 */ /* 0x000fe4000fffe0ff */
[----:B------:R-:W-:Y:S01]  /*30d0*/  UIADD3 UR34, UPT, UPT, UR53, UR4, URZ ;  /* 0x0000000435227290 */ /* 0x000fe2000fffe0ff */
[----:B------:R-:W-:Y:S11]  /*30e0*/  BRA.U UP1, `(.L_x_47) ;  /* 0xffffffed01587547 */ /* 0x000ff6000b83ffff */
[----:B------:R-:W-:Y:S01]  /*30f0*/  UIADD3 UR7, UPT, UPT, UR5, 0x108, URZ ;  /* 0x0000010805077890 */ /* 0x000fe2000fffe0ff */
[----:B------:R-:W-:-:S03]  /*3100*/  SHF.L.U32 R3, R12, 0x1f, RZ ;  /* 0x0000001f0c037819 */ /* 0x000fc600000006ff */
[----:B------:R-:W-:-:S09]  /*3110*/  ULEA UR4, UR14, UR7, 0x3 ;  /* 0x000000070e047291 */ /* 0x000fd2000f8e18ff */
[----:B------:R-:W2:Y:S02]  /*3120*/  SYNCS.PHASECHK.TRANS64.TRYWAIT P0, [UR4], R3 ;  /* 0x00000003ff0075a7 */ /* 0x000ea40008001104 */
[----:B--2---:R-:W-:Y:S05]  /*3130*/  @!P0 BRA `(.L_x_48) ;  /* 0x0000006c00d08947 */ /* 0x004fea0003800000 */
.L_x_172:
[----:B------:R-:W-:-:S04]  /*3140*/  UIADD3 UR4, UPT, UPT, UR14, 0x1, URZ ;  /* 0x000000010e047890 */ /* 0x000fc8000fffe0ff */
[----:B------:R-:W-:-:S04]  /*3150*/  UISETP.NE.AND UP0, UPT, UR4, 0x21, UPT ;  /* 0x000000210400788c */ /* 0x000fc8000bf05270 */
[----:B------:R-:W-:Y:S02]  /*3160*/  USEL UR6, URZ, 0x1, UP0 ;  /* 0x00000001ff067887 */ /* 0x000fe40008000000 */
[----:B------:R-:W-:-:S04]  /*3170*/  USEL UR4, UR4, URZ, UP0 ;  /* 0x000000ff04047287 */ /* 0x000fc80008000000 */
[----:B------:R-:W-:Y:S01]  /*3180*/  ULEA UR5, UR4, UR7, 0x3 ;  /* 0x0000000704057291 */ /* 0x000fe2000f8e18ff */
[----:B------:R-:W-:-:S04]  /*3190*/  LOP3.LUT R2, R12, UR6, RZ, 0x3c, !PT ;  /* 0x000000060c027c12 */ /* 0x000fc8000f8e3cff */
[----:B-1----:R-:W-:-:S04]  /*31a0*/  SHF.L.U32 R3, R2, 0x1f, RZ ;  /* 0x0000001f02037819 */ /* 0x002fc800000006ff */
[----:B------:R-:W1:Y:S02]  /*31b0*/  SYNCS.PHASECHK.TRANS64.TRYWAIT P0, [UR5], R3 ;  /* 0x00000003ff0075a7 */ /* 0x000e640008001105 */
[----:B-1----:R-:W-:Y:S05]  /*31c0*/  @!P0 BRA `(.L_x_49) ;  /* 0x0000006c00c48947 */ /* 0x002fea0003800000 */
.L_x_174:
        /* <DEDUP_REMOVED lines=9> */
.L_x_176:
        /* <DEDUP_REMOVED lines=9> */
.L_x_178:
        /* <DEDUP_REMOVED lines=9> */
.L_x_180:
        /* <DEDUP_REMOVED lines=9> */
.L_x_182:
        /* <DEDUP_REMOVED lines=9> */
.L_x_184:
        /* <DEDUP_REMOVED lines=9> */
.L_x_186:
        /* <DEDUP_REMOVED lines=9> */
.L_x_188:
        /* <DEDUP_REMOVED lines=9> */
.L_x_190:
        /* <DEDUP_REMOVED lines=9> */
.L_x_192:
        /* <DEDUP_REMOVED lines=9> */
.L_x_194:
        /* <DEDUP_REMOVED lines=9> */
.L_x_196:
        /* <DEDUP_REMOVED lines=9> */
.L_x_198:
        /* <DEDUP_REMOVED lines=9> */
.L_x_200:
        /* <DEDUP_REMOVED lines=9> */
.L_x_202:
        /* <DEDUP_REMOVED lines=9> */
.L_x_204:
        /* <DEDUP_REMOVED lines=9> */
.L_x_206:
        /* <DEDUP_REMOVED lines=9> */
.L_x_208:
        /* <DEDUP_REMOVED lines=9> */
.L_x_210:
        /* <DEDUP_REMOVED lines=9> */
.L_x_212:
        /* <DEDUP_REMOVED lines=9> */
.L_x_214:
        /* <DEDUP_REMOVED lines=9> */
.L_x_216:
        /* <DEDUP_REMOVED lines=9> */
.L_x_218:
        /* <DEDUP_REMOVED lines=9> */
.L_x_220:
        /* <DEDUP_REMOVED lines=9> */
.L_x_222:
        /* <DEDUP_REMOVED lines=9> */
.L_x_224:
        /* <DEDUP_REMOVED lines=9> */
.L_x_226:
        /* <DEDUP_REMOVED lines=9> */
.L_x_228:
        /* <DEDUP_REMOVED lines=9> */
.L_x_230:
        /* <DEDUP_REMOVED lines=9> */
.L_x_232:
        /* <DEDUP_REMOVED lines=9> */
.L_x_234:
[----:B------:R-:W-:-:S04]  /*42b0*/  UIADD3 UR4, UPT, UPT, UR4, 0x1, URZ ;  /* 0x0000000104047890 */ /* 0x000fc8000fffe0ff */
[----:B------:R-:W-:-:S04]  /*42c0*/  UISETP.NE.AND UP0, UPT, UR4, 0x21, UPT ;  /* 0x000000210400788c */ /* 0x000fc8000bf05270 */
[----:B------:R-:W-:Y:S02]  /*42d0*/  USEL UR5, URZ, 0x1, UP0 ;  /* 0x00000001ff057887 */ /* 0x000fe40008000000 */
[----:B------:R-:W-:-:S04]  /*42e0*/  USEL UR4, UR4, URZ, UP0 ;  /* 0x000000ff04047287 */ /* 0x000fc80008000000 */
[----:B------:R-:W-:Y:S01]  /*42f0*/  ULEA UR4, UR4, UR7, 0x3 ;  /* 0x0000000704047291 */ /* 0x000fe2000f8e18ff */
[----:B-1----:R-:W-:-:S04]  /*4300*/  LOP3.LUT R3, R2, UR5, RZ, 0x3c, !PT ;  /* 0x0000000502037c12 */ /* 0x002fc8000f8e3cff */
[----:B------:R-:W-:Y:S01]  /*4310*/  SHF.L.U32 R3, R3, 0x1f, RZ ;  /* 0x0000001f03037819 */ /* 0x000fe200000006ff */
[----:B------:R-:W-:-:S07]  /*4320*/  IMAD.U32 R0, RZ, RZ, UR4 ;  /* 0x00000004ff007e24 */ /* 0x000fce000f8e00ff */
.L_x_80:
[----:B-1----:R1:W2:Y:S02]  /*4330*/  SYNCS.PHASECHK.TRANS64.TRYWAIT P0, [R0+URZ], R3 ;  /* 0x00000003000075a7 */ /* 0x0022a400080011ff */
[----:B--2---:R-:W-:Y:S05]  /*4340*/  @!P0 NANOSLEEP.SYNCS 0x989680 ;  /* 0x009896800000895d */ /* 0x004fea0003900000 */
[----:B------:R-:W2:Y:S02]  /*4350*/  @!P0 SYNCS.PHASECHK.TRANS64 P0, [R0+URZ], R3 ;  /* 0x00000003000085a7 */ /* 0x000ea400080010ff */
[----:B--2---:R-:W-:Y:S05]  /*4360*/  @P0 EXIT ;  /* 0x000000000000094d */ /* 0x004fea0003800000 */
[----:B------:R-:W-:Y:S05]  /*4370*/  BRA `(.L_x_80) ;  /* 0xfffffffc00ec7947 */ /* 0x000fea000383ffff */
.L_x_23:
[----:B------:R-:W-:-:S04]  /*4380*/  UISETP.NE.AND UP0, UPT, UR55, URZ, UPT ;  /* 0x000000ff3700728c */ /* 0x000fc8000bf05270 */
[----:B------:R-:W-:-:S09]  /*4390*/  UISETP.NE.OR UP0, UPT, UR22, 0x1, UP0 ;  /* 0x000000011600788c */ /* 0x000fd20008705670 */
[----:B------:R-:W-:Y:S05]  /*43a0*/  BRA.U UP0, `(.L_x_81) ;  /* 0x0000000500487547 */ /* 0x000fea000b800000 */
[----:B------:R-:W-:Y:S01]  /*43b0*/  ISETP.GE.U32.AND P2, PT, R3, 0x4, PT ;  /* 0x000000040300780c */ /* 0x000fe20003f46070 */
[----:B------:R-:W-:Y:S01]  /*43c0*/  IMAD.MOV.U32 R12, RZ, RZ, 0x1 ;  /* 0x00000001ff0c7424 */ /* 0x000fe200078e00ff */
[----:B------:R-:W-:Y:S02]  /*43d0*/  CS2R R10, SRZ ;  /* 0x00000000000a7805 */ /* 0x000fe4000001ff00 */
[----:B------:R-:W-:Y:S01]  /*43e0*/  CS2R R8, SRZ ;  /* 0x0000000000087805 */ /* 0x000fe2000001ff00 */
[----:B------:R-:W-:Y:S01]  /*43f0*/  UMOV UR6, 0x400 ;  /* 0x0000040000067882 */ /* 0x000fe20000000000 */
[----:B------:R-:W-:Y:S01]  /*4400*/  UMOV UR5, URZ ;  /* 0x000000ff00057c82 */ /* 0x000fe20008000000 */
[----:B------:R-:W-:-:S12]  /*4410*/  ULEA UR6, UR55, UR6, 0x18 ;  /* 0x0000000637067291 */ /* 0x000fd8000f8ec0ff */
.L_x_85:
[----:B------:R-:W-:Y:S02]  /*4420*/  LEA R0, R8, UR6, 0x3 ;  /* 0x0000000608007c11 */ /* 0x000fe4000f8e18ff */
[----:B------:R-:W-:-:S03]  /*4430*/  SHF.L.U32 R5, R9, 0x1f, RZ ;  /* 0x0000001f09057819 */ /* 0x000fc600000006ff */
[----:B------:R-:W-:Y:S01]  /*4440*/  VIADD R4, R0, 0x2a0 ;  /* 0x000002a000047836 */ /* 0x000fe20000000000 */
[----:B------:R-:W1:Y:S02]  /*4450*/  SYNCS.PHASECHK.TRANS64.TRYWAIT P0, [R0+URZ+0x290], R5 ;  /* 0x00029005000075a7 */ /* 0x000e6400080011ff */
[----:B-1----:R-:W-:Y:S05]  /*4460*/  @!P0 BRA `(.L_x_82) ;  /* 0x0000006800048947 */ /* 0x002fea0003800000 */
.L_x_235:
[----:B------:R-:W-:Y:S01]  /*4470*/  ULEA UR4, UR5, UR6, 0x3 ;  /* 0x0000000605047291 */ /* 0x000fe2000f8e18ff */
[----:B------:R-:W-:Y:S01]  /*4480*/  PRMT R4, RZ, 0x654, R4 ;  /* 0x00000654ff047816 */ /* 0x000fe20000000004 */
[----:B-1----:R-:W-:Y:S01]  /*4490*/  @!P2 IMAD.MOV.U32 R5, RZ, RZ, 0x10 ;  /* 0x00000010ff05a424 */ /* 0x002fe200078e00ff */
[----:B------:R-:W-:Y:S01]  /*44a0*/  SHF.L.U32 R7, R12, 0x1f, RZ ;  /* 0x0000001f0c077819 */ /* 0x000fe200000006ff */
[----:B------:R-:W-:Y:S01]  /*44b0*/  UIADD3 UR7, UPT, UPT, UR4, 0x250, URZ ;  /* 0x0000025004077890 */ /* 0x000fe2000fffe0ff */
[----:B------:R1:W-:Y:S05]  /*44c0*/  SYNCS.ARRIVE.TRANS64.RED.A1T0 RZ, [R4+URZ], RZ ;  /* 0x000000ff04ff79a7 */ /* 0x0003ea00081004ff */
[----:B------:R-:W-:Y:S01]  /*44d0*/  IMAD.U32 R0, RZ, RZ, UR7 ;  /* 0x00000007ff007e24 */ /* 0x000fe2000f8e00ff */
[----:B------:R-:W2:Y:S04]  /*44e0*/  SYNCS.PHASECHK.TRANS64.TRYWAIT P0, [UR4+0x260], R7 ;  /* 0x00026007ff0075a7 */ /* 0x000ea80008001104 */
[----:B------:R-:W-:Y:S01]  /*44f0*/  PRMT R13, R3, 0x654, R0 ;  /* 0x00000654030d7816 */ /* 0x000fe20000000000 */
[----:B-12---:R-:W-:Y:S06]  /*4500*/  @!P0 BRA `(.L_x_83) ;  /* 0x0000006400f08947 */ /* 0x006fec0003800000 */
.L_x_237:
[----:B------:R-:W-:Y:S01]  /*4510*/  ULEA UR8, UR5, UR6, 0x4 ;  /* 0x0000000605087291 */ /* 0x000fe2000f8e20ff */
[----:B------:R-:W-:Y:S01]  /*4520*/  SEL R2, R13, R2, !P2 ;  /* 0x000000020d027207 */ /* 0x000fe20005000000 */
[----:B------:R-:W-:Y:S01]  /*4530*/  UIADD3 UR9, UPT, UPT, UR4, 0x250, URZ ;  /* 0x0000025004097890 */ /* 0x000fe2000fffe0ff */
[----:B-1----:R-:W-:Y:S01]  /*4540*/  LEA R0, R11, UR6, 0x3 ;  /* 0x000000060b007c11 */ /* 0x002fe2000f8e18ff */
[----:B------:R-:W-:Y:S01]  /*4550*/  UIADD3 UR8, UPT, UPT, UR8, 0x2c0, URZ ;  /* 0x000002c008087890 */ /* 0x000fe2000fffe0ff */
[----:B------:R1:W-:Y:S01]  /*4560*/  @!P2 SYNCS.ARRIVE.TRANS64.RED RZ, [R2+URZ], R5 ;  /* 0x0000000502ffa9a7 */ /* 0x0003e200080004ff */
[----:B------:R-:W-:Y:S01]  /*4570*/  UIADD3 UR4, UPT, UPT, UR5, 0x1, URZ ;  /* 0x0000000105047890 */ /* 0x000fe2000fffe0ff */
[----:B------:R-:W-:-:S03]  /*4580*/  VIADD R8, R8, 0x1 ;  /* 0x0000000108087836 */ /* 0x000fc60000000000 */
[----:B------:R-:W-:Y:S02]  /*4590*/  UISETP.NE.AND UP0, UPT, UR4, 0x2, UPT ;  /* 0x000000020400788c */ /* 0x000fe4000bf05270 */
[----:B------:R-:W-:Y:S01]  /*45a0*/  ISETP.NE.AND P0, PT, R8, 0x2, PT ;  /* 0x000000020800780c */ /* 0x000fe20003f05270 */
[----:B------:R-:W-:Y:S06]  /*45b0*/  UGETNEXTWORKID.BROADCAST [UR8], [UR9] ;  /* 0x00000000080073ca */ /* 0x000fec0008000100 */
[----:B------:R-:W-:Y:S02]  /*45c0*/  USEL UR7, URZ, 0x1, UP0 ;  /* 0x00000001ff077887 */ /* 0x000fe40008000000 */
[----:B------:R-:W-:-:S04]  /*45d0*/  USEL UR5, UR4, URZ, UP0 ;  /* 0x000000ff04057287 */ /* 0x000fc80008000000 */
[----:B------:R-:W-:Y:S02]  /*45e0*/  LOP3.LUT R12, R12, UR7, RZ, 0x3c, !PT ;  /* 0x000000070c0c7c12 */ /* 0x000fe4000f8e3cff */
[----:B-1----:R-:W-:-:S04]  /*45f0*/  SHF.L.U32 R5, R10, 0x1f, RZ ;  /* 0x0000001f0a057819 */ /* 0x002fc800000006ff */
[----:B------:R-:W1:Y:S02]  /*4600*/  SYNCS.PHASECHK.TRANS64.TRYWAIT P1, [R0+URZ+0x250], R5 ;  /* 0x00025005000075a7 */ /* 0x000e6400080211ff */
[----:B-1----:R-:W-:Y:S05]  /*4610*/  @!P1 BRA `(.L_x_84) ;  /* 0x0000006400c49947 */ /* 0x002fea0003800000 */
.L_x_238:
[C---:B------:R-:W-:Y:S01]  /*4620*/  LEA R4, R11.reuse, UR6, 0x4 ;  /* 0x000000060b047c11 */ /* 0x040fe2000f8e20ff */
[----:B-1----:R-:W-:Y:S01]  /*4630*/  VIADD R0, R0, 0x260 ;  /* 0x0000026000007836 */ /* 0x002fe20000000000 */
[----:B------:R-:W-:Y:S01]  /*4640*/  SEL R8, R8, RZ, P0 ;  /* 0x000000ff08087207 */ /* 0x000fe20000000000 */
[----:B------:R-:W-:-:S03]  /*4650*/  VIADD R11, R11, 0x1 ;  /* 0x000000010b0b7836 */ /* 0x000fc60000000000 */
[----:B------:R-:W1:Y:S01]  /*4660*/  LDS.128 R4, [R4+0x2c0] ;  /* 0x0002c00004047984 */ /* 0x000e620000000c00 */
[----:B------:R-:W-:Y:S02]  /*4670*/  PRMT R0, RZ, 0x654, R0 ;  /* 0x00000654ff007816 */ /* 0x000fe40000000000 */
[C---:B------:R-:W-:Y:S01]  /*4680*/  ISETP.NE.AND P1, PT, R11.reuse, 0x2, PT ;  /* 0x000000020b00780c */ /* 0x040fe20003f25270 */
[----:B------:R-:W-:Y:S01]  /*4690*/  @!PT LDS RZ, [RZ] ;  /* 0x00000000fffff984 */ /* 0x000fe20000000800 */
[----:B------:R-:W-:Y:S01]  /*46a0*/  @!PT LDS RZ, [RZ] ;  /* 0x00000000fffff984 */ /* 0x000fe20000000800 */
[----:B------:R-:W-:Y:S01]  /*46b0*/  @!PT LDS RZ, [RZ] ;  /* 0x00000000fffff984 */ /* 0x000fe20000000800 */
[----:B------:R-:W-:Y:S01]  /*46c0*/  @!PT LDS RZ, [RZ] ;  /* 0x00000000fffff984 */ /* 0x000fe20000000800 */
[----:B------:R2:W-:Y:S06]  /*46d0*/  MEMBAR.ALL.CTA ;  /* 0x0000000000007992 */ /* 0x0005ec0000008000 */
[----:B--2---:R-:W2:Y:S01]  /*46e0*/  FENCE.VIEW.ASYNC.S ;  /* 0x00000000000073c6 */ /* 0x004ea20000000000 */
[----:B------:R-:W-:Y:S01]  /*46f0*/  SEL R11, R11, RZ, P1 ;  /* 0x000000ff0b0b7207 */ /* 0x000fe20000800000 */
[----:B--2---:R2:W-:Y:S01]  /*4700*/  SYNCS.ARRIVE.TRANS64.RED.A1T0 RZ, [R0+URZ], RZ ;  /* 0x000000ff00ff79a7 */ /* 0x0045e200081004ff */
[----:B-1----:R-:W-:-:S02]  /*4710*/  LOP3.LUT P3, RZ, R6, 0x1, RZ, 0xc0, !PT ;  /* 0x0000000106ff7812 */ /* 0x002fc4000786c0ff */
[----:B------:R-:W-:-:S04]  /*4720*/  SEL R5, RZ, 0x1, P1 ;  /* 0x00000001ff057807 */ /* 0x000fc80000800000 */
[----:B------:R-:W-:Y:S02]  /*4730*/  LOP3.LUT R10, R10, R5, RZ, 0x3c, !PT ;  /* 0x000000050a0a7212 */ /* 0x000fe400078e3cff */
[----:B--2---:R-:W-:-:S04]  /*4740*/  SEL R0, RZ, 0x1, P0 ;  /* 0x00000001ff007807 */ /* 0x004fc80000000000 */
[----:B------:R-:W-:Y:S01]  /*4750*/  LOP3.LUT R9, R9, R0, RZ, 0x3c, !PT ;  /* 0x0000000009097212 */ /* 0x000fe200078e3cff */
[----:B------:R-:W-:Y:S06]  /*4760*/  @P3 BRA `(.L_x_85) ;  /* 0xfffffffc002c3947 */ /* 0x000fec000383ffff */
[----:B------:R-:W-:Y:S01]  /*4770*/  ULEA UR4, UR5, UR6, 0x3 ;  /* 0x0000000605047291 */ /* 0x000fe2000f8e18ff */
[----:B------:R-:W-:-:S08]  /*4780*/  SHF.L.U32 R3, R12, 0x1f, RZ ;  /* 0x0000001f0c037819 */ /* 0x000fd000000006ff */
[----:B------:R-:W1:Y:S02]  /*4790*/  SYNCS.PHASECHK.TRANS64 P0, [UR4+0x260], R3 ;  /* 0x00026003ff0075a7 */ /* 0x000e640008001004 */
[----:B-1----:R-:W-:Y:S05]  /*47a0*/  @P0 BRA `(.L_x_86) ;  /* 0x0000000000080947 */ /* 0x002fea0003800000 */
[----:B------:R-:W1:Y:S02]  /*47b0*/  SYNCS.PHASECHK.TRANS64.TRYWAIT P0, [UR4+0x260], R3 ;  /* 0x00026003ff0075a7 */ /* 0x000e640008001104 */
[----:B-1----:R-:W-:Y:S05]  /*47c0*/  @!P0 BRA `(.L_x_87) ;  /* 0x00000064006c8947 */ /* 0x002fea0003800000 */
.L_x_86:
[----:B------:R-:W-:-:S04]  /*47d0*/  UIADD3 UR7, UPT, UPT, UR5, 0x1, URZ ;  /* 0x0000000105077890 */ /* 0x000fc8000fffe0ff */
[----:B------:R-:W-:-:S04]  /*47e0*/  UISETP.NE.AND UP0, UPT, UR7, 0x2, UPT ;  /* 0x000000020700788c */ /* 0x000fc8000bf05270 */
[----:B------:R-:W-:Y:S02]  /*47f0*/  USEL UR8, URZ, 0x1, UP0 ;  /* 0x00000001ff087887 */ /* 0x000fe40008000000 */
[----:B------:R-:W-:-:S04]  /*4800*/  USEL UR7, UR7, URZ, UP0 ;  /* 0x000000ff07077287 */ /* 0x000fc80008000000 */
[----:B------:R-:W-:Y:S01]  /*4810*/  ULEA UR7, UR7, UR6, 0x3 ;  /* 0x0000000607077291 */ /* 0x000fe2000f8e18ff */
[----:B-1----:R-:W-:-:S04]  /*4820*/  LOP3.LUT R3, R12, UR8, RZ, 0x3c, !PT ;  /* 0x000000080c037c12 */ /* 0x002fc8000f8e3cff */
[----:B------:R-:W-:-:S04]  /*4830*/  SHF.L.U32 R0, R3, 0x1f, RZ ;  /* 0x0000001f03007819 */ /* 0x000fc800000006ff */
[----:B------:R-:W1:Y:S02]  /*4840*/  SYNCS.PHASECHK.TRANS64 P0, [UR7+0x260], R0 ;  /* 0x00026000ff0075a7 */ /* 0x000e640008001007 */
[----:B-1----:R-:W-:Y:S05]  /*4850*/  @P0 EXIT ;  /* 0x000000000000094d */ /* 0x002fea0003800000 */
[----:B------:R-:W-:Y:S02]  /*4860*/  SHF.L.U32 R3, R3, 0x1f, RZ ;  /* 0x0000001f03037819 */ /* 0x000fe400000006ff */
[----:B------:R-:W-:-:S07]  /*4870*/  MOV R0, UR7 ;  /* 0x0000000700007c02 */ /* 0x000fce0008000f00 */
.L_x_88:
[----:B-1----:R1:W2:Y:S02]  /*4880*/  SYNCS.PHASECHK.TRANS64.TRYWAIT P0, [R0+URZ+0x260], R3 ;  /* 0x00026003000075a7 */ /* 0x0022a400080011ff */
[----:B--2---:R-:W-:Y:S05]  /*4890*/  @!P0 NANOSLEEP.SYNCS 0x989680 ;  /* 0x009896800000895d */ /* 0x004fea0003900000 */
[----:B------:R-:W2:Y:S02]  /*48a0*/  @!P0 SYNCS.PHASECHK.TRANS64 P0, [R0+URZ+0x260], R3 ;  /* 0x00026003000085a7 */ /* 0x000ea400080010ff */
[----:B--2---:R-:W-:Y:S05]  /*48b0*/  @P0 EXIT ;  /* 0x000000000000094d */ /* 0x004fea0003800000 */
[----:B------:R-:W-:Y:S05]  /*48c0*/  BRA `(.L_x_88) ;  /* 0xfffffffc00ec7947 */ /* 0x000fea000383ffff */
.L_x_81:
[----:B------:R-:W-:Y:S05]  /*48d0*/  BRA.U UP4, `(.L_x_89) ;  /* 0x0000001504fc7547 */ /* 0x000fea000b800000 */
[----:B------:R-:W-:Y:S01]  /*48e0*/  UMOV UR5, 0x40 ;  /* 0x0000004000057882 */ /* 0x000fe20000000000 */
[----:B------:R-:W-:Y:S01]  /*48f0*/  NOP ;  /* 0x0000000000007918 */ /* 0x000fe20000000000 */
[----:B------:R-:W-:Y:S01]  /*4900*/  ULEA UR5, UR55, UR5, 0x18 ;  /* 0x0000000537057291 */ /* 0x000fe2000f8ec0ff */
[----:B------:R-:W-:Y:S02]  /*4910*/  UMOV UR6, 0x400 ;  /* 0x0000040000067882 */ /* 0x000fe40000000000 */
[----:B------:R-:W-:-:S06]  /*4920*/  ULEA UR6, UR55, UR6, 0x18 ;  /* 0x0000000637067291 */ /* 0x000fcc000f8ec0ff */
[----:B------:R-:W1:Y:S02]  /*4930*/  LDS.U8 R3, [UR5+0x1c] ;  /* 0x00001c05ff037984 */ /* 0x000e640008000000 */
[----:B-1----:R-:W-:-:S13]  /*4940*/  ISETP.NE.AND P0, PT, R3, RZ, PT ;  /* 0x000000ff0300720c */ /* 0x002fda0003f05270 */
[----:B------:R-:W-:Y:S05]  /*4950*/  @P0 BRA `(.L_x_90) ;  /* 0x0000000400080947 */ /* 0x000fea0003800000 */
[----:B------:R-:W-:Y:S02]  /*4960*/  UISETP.NE.U32.AND UP1, UPT, UR46, 0x1, UPT ;  /* 0x000000012e00788c */ /* 0x000fe4000bf25070 */
[----:B------:R-:W-:-:S07]  /*4970*/  UIADD3 UR7, UPT, UPT, UR5, 0x8, URZ ;  /* 0x0000000805077890 */ /* 0x000fce000fffe0ff */
[----:B------:R-:W-:Y:S05]  /*4980*/  BRA.U !UP1, `(.L_x_91) ;  /* 0x00000001099c7547 */ /* 0x000fea000b800000 */
[----:B------:R-:W-:Y:S01]  /*4990*/  ELECT P0, URZ, PT ;  /* 0x0000000000ff782f */ /* 0x000fe20003800000 */
[----:B------:R-:W-:-:S12]  /*49a0*/  BSSY B0, `(.L_x_91) ;  /* 0x0000025000007945 */ /* 0x000fd80003800000 */
[----:B------:R-:W-:Y:S05]  /*49b0*/  @!P0 BRA `(.L_x_92) ;  /* 0x00000000008c8947 */ /* 0x000fea0003800000 */
[----:B------:R-:W-:-:S05]  /*49c0*/  UMOV UR4, 0x10 ;  /* 0x0000001000047882 */ /* 0x000fca0000000000 */
[----:B------:R-:W-:Y:S04]  /*49d0*/  DEPBAR.LE SB1, 0x36 ;  /* 0x00009d800000791a */ /* 0x000fe80000000000 */
[----:B------:R-:W1:Y:S02]  /*49e0*/  UTCATOMSWS.2CTA.FIND_AND_SET.ALIGN UP0, UR4, UR4 ;  /* 0x00000004000475e3 */ /* 0x000e640008200800 */
[----:B-1----:R-:W-:Y:S01]  /*49f0*/  MOV R10, UR4 ;  /* 0x00000004000a7c02 */ /* 0x002fe20008000f00 */
[----:B------:R-:W-:Y:S06]  /*4a00*/  BRA.U UP0, `(.L_x_93) ;  /* 0x0000000100187547 */ /* 0x000fec000b800000 */
.L_x_94:
[----:B------:R-:W-:Y:S05]  /*4a10*/  NANOSLEEP 0x64 ;  /* 0x000000640000795d */ /* 0x000fea0003800000 */
[----:B------:R-:W-:-:S05]  /*4a20*/  UMOV UR4, 0x10 ;  /* 0x0000001000047882 */ /* 0x000fca0000000000 */
[----:B------:R-:W-:Y:S04]  /*4a30*/  DEPBAR.LE SB1, 0x36 ;  /* 0x00009d800000791a */ /* 0x000fe80000000000 */
[----:B------:R-:W1:Y:S02]  /*4a40*/  UTCATOMSWS.2CTA.FIND_AND_SET.ALIGN UP0, UR4, UR4 ;  /* 0x00000004000475e3 */ /* 0x000e640008200800 */
[----:B-1----:R-:W-:Y:S01]  /*4a50*/  MOV R10, UR4 ;  /* 0x00000004000a7c02 */ /* 0x002fe20008000f00 */
[----:B------:R-:W-:Y:S05]  /*4a60*/  BRA.U !UP0, `(.L_x_94) ;  /* 0xfffffffd08e87547 */ /* 0x000fea000b83ffff */
.L_x_93:
[----:B------:R-:W1:Y:S01]  /*4a70*/  LDS R6, [UR5+0x10] ;  /* 0x00001005ff067984 */ /* 0x000e620008000800 */
[----:B------:R-:W-:Y:S01]  /*4a80*/  IMAD.U32 R3, RZ, RZ, UR6 ;  /* 0x00000006ff037e24 */ /* 0x000fe2000f8e00ff */
[----:B------:R-:W-:-:S03]  /*4a90*/  MOV R4, UR47 ;  /* 0x0000002f00047c02 */ /* 0x000fc60008000f00 */
[----:B------:R-:W-:Y:S01]  /*4aa0*/  VIADD R3, R3, 0x2e0 ;  /* 0x000002e003037836 */ /* 0x000fe20000000000 */
[----:B-1----:R-:W-:-:S04]  /*4ab0*/  SHF.L.U32 R6, R6, 0x1f, RZ ;  /* 0x0000001f06067819 */ /* 0x002fc800000006ff */
[----:B------:R-:W1:Y:S02]  /*4ac0*/  SYNCS.PHASECHK.TRANS64.TRYWAIT P0, [UR5+0x8], R6 ;  /* 0x00000806ff0075a7 */ /* 0x000e640008001105 */
[----:B-1----:R-:W-:Y:S05]  /*4ad0*/  @P0 BRA `(.L_x_95) ;  /* 0x0000000000080947 */ /* 0x002fea0003800000 */
[----:B------:R-:W1:Y:S02]  /*4ae0*/  SYNCS.PHASECHK.TRANS64.TRYWAIT P0, [UR5+0x8], R6 ;  /* 0x00000806ff0075a7 */ /* 0x000e640008001105 */
[----:B-1----:R-:W-:Y:S05]  /*4af0*/  @!P0 BRA `(.L_x_96) ;  /* 0x0000006000b88947 */ /* 0x002fea0003800000 */
.L_x_95:
[----:B------:R-:W-:Y:S01]  /*4b00*/  PRMT R4, R4, 0x654, R3 ;  /* 0x0000065404047816 */ /* 0x000fe20000000003 */
[----:B------:R-:W-:Y:S01]  /*4b10*/  HFMA2 R3, -RZ, RZ, 0, 5.9604644775390625e-08 ;  /* 0x00000001ff037431 */ /* 0x000fe200000001ff */
[----:B------:R-:W-:Y:S01]  /*4b20*/  UPRMT UR4, UR47, 0x654, UR7 ;  /* 0x000006542f047896 */ /* 0x000fe20008000007 */
[----:B------:R-:W-:Y:S02]  /*4b30*/  IMAD.MOV.U32 R7, RZ, RZ, 0xffff ;  /* 0x0000ffffff077424 */ /* 0x000fe400078e00ff */
[----:B-1----:R-:W-:Y:S02]  /*4b40*/  IMAD.MOV.U32 R6, RZ, RZ, 0x4 ;  /* 0x00000004ff067424 */ /* 0x002fe400078e00ff */
[----:B------:R-:W-:Y:S01]  /*4b50*/  IMAD.SHL.U32 R9, R10, 0x20, RZ ;  /* 0x000000200a097824 */ /* 0x000fe200078e00ff */
[----:B------:R-:W-:Y:S02]  /*4b60*/  MOV R5, UR4 ;  /* 0x0000000400057c02 */ /* 0x000fe40008000f00 */
[-C--:B------:R-:W-:Y:S01]  /*4b70*/  SHF.L.U32 R8, R7, R10.reuse, RZ ;  /* 0x0000000a07087219 */ /* 0x080fe200000006ff */
[----:B------:R1:W-:Y:S01]  /*4b80*/  SYNCS.ARRIVE.TRANS64.RED RZ, [UR4], R6 ;  /* 0x00000006ffff79a7 */ /* 0x0003e20008000404 */
[----:B------:R-:W-:Y:S01]  /*4b90*/  SHF.L.U32 R7, R3, R10, RZ ;  /* 0x0000000a03077219 */ /* 0x000fe200000006ff */
[----:B------:R1:W-:Y:S04]  /*4ba0*/  STS [UR6+0x2e0], R9 ;  /* 0x0002e009ff007988 */ /* 0x0003e80008000806 */
[----:B------:R1:W-:Y:S04]  /*4bb0*/  STAS [R4.64], R10 ;  /* 0x0000000a04007dbd */ /* 0x0003e8000c0008ff */
[----:B------:R1:W-:Y:S04]  /*4bc0*/  ATOMS.OR RZ, [UR5+0x14], R8 ;  /* 0x00001408ffff798c */ /* 0x0003e8000b000005 */
[----:B------:R1:W-:Y:S04]  /*4bd0*/  ATOMS.OR RZ, [UR5+0x18], R7 ;  /* 0x00001807ffff798c */ /* 0x0003e8000b000005 */
[----:B------:R1:W-:Y:S02]  /*4be0*/  ATOMS.XOR RZ, [UR5+0x10], R3 ;  /* 0x00001003ffff798c */ /* 0x0003e4000b800005 */
.L_x_92:
[----:B------:R-:W-:Y:S05]  /*4bf0*/  BSYNC B0 ;  /* 0x0000000000007941 */ /* 0x000fea0003800000 */
.L_x_91:
[----:B------:R-:W-:Y:S05]  /*4c00*/  BRA.U UP1, `(.L_x_97) ;  /* 0x00000001016c7547 */ /* 0x000fea000b800000 */
[----:B------:R-:W-:-:S03]  /*4c10*/  UMOV UR4, 0xffffffff ;  /* 0xffffffff00047882 */ /* 0x000fc60000000000 */
[----:B------:R-:W-:Y:S05]  /*4c20*/  BRA.DIV UR4, `(.L_x_98) ;  /* 0x0000006204847947 */ /* 0x000fea000b800000 */
[----:B------:R-:W-:-:S13]  /*4c30*/  ELECT P0, URZ, PT ;  /* 0x0000000000ff782f */ /* 0x000fda0003800000 */
.L_x_242:
[----:B------:R-:W-:Y:S05]  /*4c40*/  @!P0 BRA `(.L_x_97) ;  /* 0x00000000005c8947 */ /* 0x000fea0003800000 */
[----:B-1----:R-:W1:Y:S02]  /*4c50*/  LDS R4, [UR5+0x10] ;  /* 0x00001005ff047984 */ /* 0x002e640008000800 */
[----:B-1----:R-:W-:-:S04]  /*4c60*/  SHF.L.U32 R4, R4, 0x1f, RZ ;  /* 0x0000001f04047819 */ /* 0x002fc800000006ff */
[----:B------:R-:W1:Y:S02]  /*4c70*/  SYNCS.PHASECHK.TRANS64.TRYWAIT P0, [UR5+0x8], R4 ;  /* 0x00000804ff0075a7 */ /* 0x000e640008001105 */
[----:B-1----:R-:W-:Y:S05]  /*4c80*/  @P0 BRA `(.L_x_99) ;  /* 0x0000000000080947 */ /* 0x002fea0003800000 */
[----:B------:R-:W1:Y:S02]  /*4c90*/  SYNCS.PHASECHK.TRANS64.TRYWAIT P0, [UR5+0x8], R4 ;  /* 0x00000804ff0075a7 */ /* 0x000e640008001105 */
[----:B-1----:R-:W-:Y:S05]  /*4ca0*/  @!P0 BRA `(.L_x_100) ;  /* 0x0000006000888947 */ /* 0x002fea0003800000 */
.L_x_99:
[----:B------:R-:W2:Y:S01]  /*4cb0*/  LDS R6, [UR6+0x2e0] ;  /* 0x0002e006ff067984 */ /* 0x000ea20008000800 */
[----:B-1----:R-:W-:Y:S02]  /*4cc0*/  HFMA2 R3, -RZ, RZ, 0, 5.9604644775390625e-08 ;  /* 0x00000001ff037431 */ /* 0x002fe400000001ff */
[----:B------:R-:W-:Y:S01]  /*4cd0*/  IMAD.MOV.U32 R4, RZ, RZ, 0xffff ;  /* 0x0000ffffff047424 */ /* 0x000fe200078e00ff */
[----:B------:R-:W-:Y:S01]  /*4ce0*/  UPRMT UR4, UR47, 0x654, UR7 ;  /* 0x000006542f047896 */ /* 0x000fe20008000007 */
[----:B--2---:R-:W-:-:S03]  /*4cf0*/  IMAD.SHL.U32 R5, R6, 0x20, RZ ;  /* 0x0000002006057824 */ /* 0x004fc600078e00ff */
[-C--:B------:R-:W-:Y:S02]  /*4d00*/  SHF.L.U32 R4, R4, R6.reuse, RZ ;  /* 0x0000000604047219 */ /* 0x080fe400000006ff */
[----:B------:R-:W-:Y:S01]  /*4d10*/  SHF.L.U32 R6, R3, R6, RZ ;  /* 0x0000000603067219 */ /* 0x000fe200000006ff */
[----:B------:R2:W-:Y:S04]  /*4d20*/  STS [UR6+0x2e0], R5 ;  /* 0x0002e005ff007988 */ /* 0x0005e80008000806 */
[----:B------:R2:W-:Y:S04]  /*4d30*/  ATOMS.OR RZ, [UR5+0x14], R4 ;  /* 0x00001404ffff798c */ /* 0x0005e8000b000005 */
[----:B------:R2:W-:Y:S01]  /*4d40*/  ATOMS.OR RZ, [UR5+0x18], R6 ;  /* 0x00001806ffff798c */ /* 0x0005e2000b000005 */
[----:B------:R-:W-:Y:S03]  /*4d50*/  SYNCS.ARRIVE.TRANS64.RED.A1T0 RZ, [UR4], RZ ;  /* 0x000000ffffff79a7 */ /* 0x000fe60008100404 */
[----:B------:R2:W-:Y:S01]  /*4d60*/  ATOMS.XOR RZ, [UR5+0x10], R3 ;  /* 0x00001003ffff798c */ /* 0x0005e2000b800005 */
[----:B------:R-:W-:Y:S05]  /*4d70*/  BRA `(.L_x_97) ;  /* 0x0000000000107947 */ /* 0x000fea0003800000 */
.L_x_90:
[----:B------:R-:W-:Y:S02]  /*4d80*/  MOV R3, 0xffffffff ;  /* 0xffffffff00037802 */ /* 0x000fe40000000f00 */
[----:B------:R-:W-:-:S03]  /*4d90*/  MOV R4, 0x4dc0 ;  /* 0x00004dc000047802 */ /* 0x000fc60000000f00 */
[----:B------:R1:W-:Y:S04]  /*4da0*/  STS [UR6+0x2e0], R3 ;  /* 0x0002e003ff007988 */ /* 0x0003e80008000806 */
[----:B-1---5:R-:W-:Y:S05]  /*4db0*/  CALL.REL.NOINC `($__internal_1_$__cuda_sm10x_tcgen05_guardrail_trap_phase_invalid_during_alloc) ;  /* 0x0000006400b87944 */ /* 0x022fea0003c00000 */
.L_x_97:
[----:B------:R-:W-:Y:S05]  /*4dc0*/  WARPSYNC.ALL ;  /* 0x0000000000007948 */ /* 0x000fea0003800000 */
[----:B------:R-:W3:Y:S01]  /*4dd0*/  S2UR UR18, SR_CgaCtaId ;  /* 0x00000000001279c3 */ /* 0x000ee20000008800 */
[----:B------:R-:W-:Y:S01]  /*4de0*/  UMOV UR4, 0x400 ;  /* 0x0000040000047882 */ /* 0x000fe20000000000 */
[----:B------:R-:W-:-:S06]  /*4df0*/  NOP ;  /* 0x0000000000007918 */ /* 0x000fcc0000000000 */
[----:B------:R-:W-:Y:S06]  /*4e00*/  BAR.ARV 0x6, 0xa0 ;  /* 0x0182800000007b1d */ /* 0x000fec0000002000 */
[----:B------:R-:W4:Y:S01]  /*4e10*/  LDCU UR11, c[0x0][0x38c] ;  /* 0x00007180ff0b77ac */ /* 0x000f220008000800 */
[----:B------:R-:W-:Y:S01]  /*4e20*/  LOP3.LUT R2, R2, 0xffff, RZ, 0xc0, !PT ;  /* 0x0000ffff02027812 */ /* 0x000fe200078ec0ff */
[----:B-1----:R-:W-:Y:S01]  /*4e30*/  IMAD.MOV.U32 R10, RZ, RZ, 0x1 ;  /* 0x00000001ff0a7424 */ /* 0x002fe200078e00ff */
[----:B------:R-:W-:Y:S02]  /*4e40*/  LOP3.LUT R0, R0, 0xffff, RZ, 0xc0, !PT ;  /* 0x0000ffff00007812 */ /* 0x000fe400078ec0ff */
[----:B------:R-:W-:-:S02]  /*4e50*/  CS2R R8, SRZ ;  /* 0x0000000000087805 */ /* 0x000fc4000001ff00 */
[----:B------:R-:W-:Y:S01]  /*4e60*/  R2UR UR26, R2 ;  /* 0x00000000021a72ca */ /* 0x000fe200000e0000 */
[----:B------:R-:W1:Y:S01]  /*4e70*/  LDCU UR37, c[0x0][0x370] ;  /* 0x00006e00ff2577ac */ /* 0x000e620008000800 */
[----:B------:R-:W-:Y:S01]  /*4e80*/  R2UR UR40, R0 ;  /* 0x00000000002872ca */ /* 0x000fe200000e0000 */
[----:B---3--:R-:W-:Y:S01]  /*4e90*/  ULEA UR18, UR18, UR4, 0x18 ;  /* 0x0000000412127291 */ /* 0x008fe2000f8ec0ff */
[----:B------:R-:W-:Y:S01]  /*4ea0*/  UMOV UR35, URZ ;  /* 0x000000ff00237c82 */ /* 0x000fe20008000000 */
[----:B------:R-:W-:Y:S02]  /*4eb0*/  UISETP.GE.AND UP5, UPT, UR39, 0x1, UPT ;  /* 0x000000012700788c */ /* 0x000fe4000bfa6270 */
[----:B------:R-:W-:Y:S02]  /*4ec0*/  UIADD3 UR6, UPT, UPT, UR18, 0x6600, URZ ;  /* 0x0000660012067890 */ /* 0x000fe4000fffe0ff */
[----:B------:R-:W-:-:S03]  /*4ed0*/  UIADD3 UR4, UPT, UPT, UR18, 0x2fa00, URZ ;  /* 0x0002fa0012047890 */ /* 0x000fc6000fffe0ff */
[----:B--2---:R-:W2:Y:S01]  /*4ee0*/  LDS R3, [UR18+0x2e0] ;  /* 0x0002e012ff037984 */ /* 0x004ea20008000800 */
[----:B----4-:R-:W-:Y:S02]  /*4ef0*/  UIADD3 UR11, UPT, UPT, UR11, 0x3f, URZ ;  /* 0x0000003f0b0b7890 */ /* 0x010fe4000fffe0ff */
[----:B------:R-:W-:Y:S02]  /*4f00*/  USHF.R.U32.HI UR10, URZ, 0x4, UR6 ;  /* 0x00000004ff0a7899 */ /* 0x000fe40008011606 */
[----:B------:R-:W-:Y:S02]  /*4f10*/  USHF.R.S32.HI UR9, URZ, 0x1f, UR11 ;  /* 0x0000001fff097899 */ /* 0x000fe4000801140b */
[----:B------:R-:W-:Y:S02]  /*4f20*/  USHF.R.U32.HI UR6, URZ, 0x4, UR4 ;  /* 0x00000004ff067899 */ /* 0x000fe40008011604 */
[----:B------:R-:W-:Y:S02]  /*4f30*/  UIADD3 UR5, UPT, UPT, UR18, 0x27600, URZ ;  /* 0x0002760012057890 */ /* 0x000fe4000fffe0ff */
[----:B------:R-:W-:-:S02]  /*4f40*/  ULEA.HI UR4, UR9, UR11, URZ, 0x6 ;  /* 0x0000000b09047291 */ /* 0x000fc4000f8f30ff */
[----:B------:R-:W-:Y:S02]  /*4f50*/  UIADD3 UR7, UPT, UPT, UR18, 0x33c00, URZ ;  /* 0x00033c0012077890 */ /* 0x000fe4000fffe0ff */
[----:B------:R-:W-:Y:S02]  /*4f60*/  USHF.R.U32.HI UR8, URZ, 0x4, UR5 ;  /* 0x00000004ff087899 */ /* 0x000fe40008011605 */
[----:B------:R-:W-:Y:S02]  /*4f70*/  USHF.R.S32.HI UR38, URZ, 0x6, UR4 ;  /* 0x00000006ff267899 */ /* 0x000fe40008011404 */
[----:B------:R-:W-:Y:S02]  /*4f80*/  USHF.R.U32.HI UR5, URZ, 0x4, UR7 ;  /* 0x00000004ff057899 */ /* 0x000fe40008011607 */
[----:B------:R-:W-:Y:S02]  /*4f90*/  ULOP3.LUT UR10, UR10, 0x3fff, URZ, 0xc0, !UPT ;  /* 0x00003fff0a0a7892 */ /* 0x000fe4000f8ec0ff */
[----:B------:R-:W-:-:S02]  /*4fa0*/  ULOP3.LUT UR8, UR8, 0x3fff, URZ, 0xc0, !UPT ;  /* 0x00003fff08087892 */ /* 0x000fc4000f8ec0ff */
[----:B------:R-:W-:Y:S02]  /*4fb0*/  ULOP3.LUT UR6, UR6, 0x3fff, URZ, 0xc0, !UPT ;  /* 0x00003fff06067892 */ /* 0x000fe4000f8ec0ff */
[----:B------:R-:W-:Y:S02]  /*4fc0*/  ULOP3.LUT UR5, UR5, 0x3fff, URZ, 0xc0, !UPT ;  /* 0x00003fff05057892 */ /* 0x000fe4000f8ec0ff */
[----:B------:R-:W-:Y:S02]  /*4fd0*/  UISETP.LT.AND UP0, UPT, UR38, 0x1, UPT ;  /* 0x000000012600788c */ /* 0x000fe4000bf01270 */
[----:B------:R-:W-:Y:S01]  /*4fe0*/  UISETP.NE.AND UP4, UPT, UR39, 0x1, UPT ;  /* 0x000000012700788c */ /* 0x000fe2000bf85270 */
[----:B------:R-:W3:Y:S01]  /*4ff0*/  LDCU UR36, c[0x0][0x374] ;  /* 0x00006e80ff2477ac */ /* 0x000ee20008000800 */
[----:B------:R-:W-:Y:S02]  /*5000*/  ULOP3.LUT UR27, UR10, 0x10000, URZ, 0xfc, !UPT ;  /* 0x000100000a1b7892 */ /* 0x000fe4000f8efcff */
[----:B------:R-:W-:Y:S01]  /*5010*/  ULOP3.LUT UR28, UR8, 0x10000, URZ, 0xfc, !UPT ;  /* 0x00010000081c7892 */ /* 0x000fe2000f8efcff */
[----:B--2---:R-:W-:Y:S01]  /*5020*/  R2UR UR19, R3 ;  /* 0x00000000031372ca */ /* 0x004fe200000e0000 */
[----:B------:R-:W-:Y:S01]  /*5030*/  IMAD.MOV.U32 R3, RZ, RZ, RZ ;  /* 0x000000ffff037224 */ /* 0x000fe200078e00ff */
[----:B------:R-:W-:-:S02]  /*5040*/  ULOP3.LUT UR29, UR6, 0x10000, URZ, 0xfc, !UPT ;  /* 0x00010000061d7892 */ /* 0x000fc4000f8efcff */
[----:B------:R-:W-:Y:S02]  /*5050*/  ULOP3.LUT UR30, UR5, 0x10000, URZ, 0xfc, !UPT ;  /* 0x00010000051e7892 */ /* 0x000fe4000f8efcff */
[----:B------:R-:W-:Y:S02]  /*5060*/  USEL UR41, UR38, 0x1, !UP0 ;  /* 0x0000000126297887 */ /* 0x000fe4000c000000 */
[----:B------:R-:W-:Y:S01]  /*5070*/  UISETP.NE.AND UP3, UPT, UR46, URZ, UPT ;  /* 0x000000ff2e00728c */ /* 0x000fe2000bf65270 */
[----:B------:R-:W-:Y:S01]  /*5080*/  UMOV UR15, URZ ;  /* 0x000000ff000f7c82 */ /* 0x000fe20008000000 */
[----:B------:R-:W-:-:S03]  /*5090*/  UMOV UR14, URZ ;  /* 0x000000ff000e7c82 */ /* 0x000fc60008000000 */
[----:B------:R-:W-:Y:S02]  /*50a0*/  UIADD3 UR24, UPT, UPT, UR19, 0x80, URZ ;  /* 0x0000008013187890 */ /* 0x000fe4000fffe0ff */
[----:B------:R-:W-:Y:S02]  /*50b0*/  UIADD3 UR43, UPT, UPT, UR19, 0x84, URZ ;  /* 0x00000084132b7890 */ /* 0x000fe4000fffe0ff */
[----:B------:R-:W-:-:S04]  /*50c0*/  USHF.R.U32.HI UR4, URZ, 0x11, UR24 ;  /* 0x00000011ff047899 */ /* 0x000fc80008011618 */
[----:B------:R-:W-:-:S04]  /*50d0*/  ULOP3.LUT UR4, UR4, 0x6000, URZ, 0xc0, !UPT ;  /* 0x0000600004047892 */ /* 0x000fc8000f8ec0ff */
[----:B-1-3--:R-:W-:-:S12]  /*50e0*/  ULOP3.LUT UR42, UR4, 0x1010, URZ, 0xfc, !UPT ;  /* 0x00001010042a7892 */ /* 0x00afd8000f8efcff */
.L_x_110:
[C---:B------:R-:W-:Y:S02]  /*50f0*/  LEA R2, R9.reuse, UR18, 0x3 ;  /* 0x0000001209027c11 */ /* 0x040fe4000f8e18ff */
[----:B------:R-:W-:Y:S02]  /*5100*/  SHF.L.U32 R5, R8, 0x1f, RZ ;  /* 0x0000001f08057819 */ /* 0x000fe400000006ff */
[----:B------:R-:W-:Y:S02]  /*5110*/  LEA R6, R9, UR18, 0x4 ;  /* 0x0000001209067c11 */ /* 0x000fe4000f8e20ff */
[----:B------:R-:W1:Y:S02]  /*5120*/  SYNCS.PHASECHK.TRANS64.TRYWAIT P0, [R2+URZ+0x250], R5 ;  /* 0x00025005020075a7 */ /* 0x000e6400080011ff */
[----:B-1-3--:R-:W-:Y:S05]  /*5130*/  @!P0 BRA `(.L_x_101) ;  /* 0x0000005c007c8947 */ /* 0x00afea0003800000 */
.L_x_243:
[----:B-1----:R-:W1:Y:S01]  /*5140*/  LDS.128 R4, [R6+0x2c0] ;  /* 0x0002c00006047984 */ /* 0x002e620000000c00 */
[----:B------:R-:W-:Y:S01]  /*5150*/  @!PT LDS RZ, [RZ] ;  /* 0x00000000fffff984 */ /* 0x000fe20000000800 */
[----:B------:R-:W-:Y:S01]  /*5160*/  @!PT LDS RZ, [RZ] ;  /* 0x00000000fffff984 */ /* 0x000fe20000000800 */
[----:B------:R-:W-:Y:S01]  /*5170*/  @!PT LDS RZ, [RZ] ;  /* 0x00000000fffff984 */ /* 0x000fe20000000800 */
[----:B------:R-:W-:Y:S01]  /*5180*/  @!PT LDS RZ, [RZ] ;  /* 0x00000000fffff984 */ /* 0x000fe20000000800 */
[----:B------:R2:W-:Y:S06]  /*5190*/  MEMBAR.ALL.CTA ;  /* 0x0000000000007992 */ /* 0x0005ec0000008000 */
[----:B--2---:R-:W2:Y:S01]  /*51a0*/  FENCE.VIEW.ASYNC.S ;  /* 0x00000000000073c6 */ /* 0x004ea20000000000 */
[----:B-1----:R-:W-:-:S13]  /*51b0*/  LOP3.LUT P0, RZ, R6, 0x1, RZ, 0xc0, !PT ;  /* 0x0000000106ff7812 */ /* 0x002fda000780c0ff */
[----:B--2---:R-:W-:Y:S01]  /*51c0*/  VOTEU.ANY UP2, P0 ;  /* 0x0000000000ff7886 */ /* 0x004fe20000040100 */
[----:B------:R-:W-:-:S13]  /*51d0*/  PLOP3.LUT P0, PT, PT, PT, UP2, 0x80, 0x8 ;  /* 0x000000000008781c */ /* 0x000fda0003f0f028 */
[----:B------:R-:W-:Y:S02]  /*51e0*/  @P0 MOV R0, R4 ;  /* 0x0000000400000202 */ /* 0x000fe40000000f00 */
[----:B------:R-:W-:Y:S02]  /*51f0*/  @P0 LOP3.LUT R4, R5, 0xffff, RZ, 0xc0, !PT ;  /* 0x0000ffff05040812 */ /* 0x000fe400078ec0ff */
[----:B------:R-:W-:Y:S01]  /*5200*/  @P0 R2UR UR5, R0 ;  /* 0x00000000000502ca */ /* 0x000fe200000e0000 */
[----:B------:R-:W-:Y:S01]  /*5210*/  VIADD R0, R2, 0x260 ;  /* 0x0000026002007836 */ /* 0x000fe20000000000 */
[----:B------:R-:W-:-:S04]  /*5220*/  @P0 R2UR UR4, R4 ;  /* 0x00000000040402ca */ /* 0x000fc800000e0000 */
[----:B------:R-:W-:-:S04]  /*5230*/  PRMT R0, RZ, 0x654, R0 ;  /* 0x00000654ff007816 */ /* 0x000fc80000000000 */
[----:B------:R1:W-:Y:S03]  /*5240*/  SYNCS.ARRIVE.TRANS64.RED.A1T0 RZ, [R0+URZ], RZ ;  /* 0x000000ff00ff79a7 */ /* 0x0003e600081004ff */
[----:B------:R-:W-:Y:S02]  /*5250*/  @UP2 UMOV UR33, UR5 ;  /* 0x0000000500212c82 */ /* 0x000fe40008000000 */
[----:B------:R-:W-:Y:S01]  /*5260*/  @UP2 UMOV UR31, UR4 ;  /* 0x00000004001f2c82 */ /* 0x000fe20008000000 */
[----:B------:R-:W-:Y:S05]  /*5270*/  BRA.U !UP5, `(.L_x_102) ;  /* 0x000000010dd07547 */ /* 0x000fea000b800000 */
[----:B------:R-:W2:Y:S01]  /*5280*/  LDCU.128 UR20, c[0x0][0xf10] ;  /* 0x0001e200ff1477ac */ /* 0x000ea20008000c00 */
[----:B------:R-:W3:Y:S01]  /*5290*/  LDCU UR32, c[0x0][0xf20] ;  /* 0x0001e400ff2077ac */ /* 0x000ee20008000800 */
[----:B------:R-:W4:Y:S01]  /*52a0*/  LDCU UR25, c[0x0][0xf0c] ;  /* 0x0001e180ff1977ac */ /* 0x000f220008000800 */
[----:B------:R-:W1:Y:S01]  /*52b0*/  LDCU.64 UR8, c[0x0][0xf28] ;  /* 0x0001e500ff0877ac */ /* 0x000e620008000a00 */
[----:B--2---:R-:W-:Y:S02]  /*52c0*/  UIMAD.WIDE.U32 UR6, UR36, UR23, URZ ;  /* 0x00000017240672a5 */ /* 0x004fe4000f8e00ff */
[----:B------:R-:W-:Y:S02]  /*52d0*/  UIMAD.WIDE.U32 UR4, UR37, UR20, URZ ;  /* 0x00000014250472a5 */ /* 0x000fe4000f8e00ff */
[----:B------:R-:W-:Y:S02]  /*52e0*/  UISETP.NE.AND UP0, UPT, UR22, 0x1, UPT ;  /* 0x000000011600788c */ /* 0x000fe4000bf05270 */
[----:B------:R-:W-:Y:S01]  /*52f0*/  UIMAD.WIDE.U32 UR16, UR31, UR23, URZ ;  /* 0x000000171f1072a5 */ /* 0x000fe2000f8e00ff */
[----:B------:R-:W-:-:S02]  /*5300*/  UMOV UR6, UR7 ;  /* 0x0000000700067c82 */ /* 0x000fc40008000000 */
[----:B------:R-:W-:Y:S01]  /*5310*/  UMOV UR4, UR5 ;  /* 0x0000000500047c82 */ /* 0x000fe20008000000 */
[----:B---3--:R-:W-:Y:S02]  /*5320*/  USHF.R.U32.HI UR6, URZ, UR32, UR6 ;  /* 0x00000020ff067299 */ /* 0x008fe40008011606 */
[----:B----4-:R-:W-:Y:S02]  /*5330*/  UISETP.NE.AND UP1, UPT, UR25, 0x1, UPT ;  /* 0x000000011900788c */ /* 0x010fe4000bf25270 */
[----:B------:R-:W-:Y:S02]  /*5340*/  USHF.R.U32.HI UR4, URZ, UR21, UR4 ;  /* 0x00000015ff047299 */ /* 0x000fe40008011604 */
[----:B------:R-:W-:Y:S02]  /*5350*/  USEL UR5, UR36, UR6, !UP0 ;  /* 0x0000000624057287 */ /* 0x000fe4000c000000 */
[----:B------:R-:W-:Y:S02]  /*5360*/  USEL UR6, UR37, UR4, !UP1 ;  /* 0x0000000425067287 */ /* 0x000fe4000c800000 */
[----:B-1----:R-:W-:Y:S01]  /*5370*/  UIMAD.WIDE.U32 UR10, UR5, UR8, URZ ;  /* 0x00000008050a72a5 */ /* 0x002fe2000f8e00ff */
[----:B------:R-:W-:Y:S01]  /*5380*/  UMOV UR4, UR17 ;  /* 0x0000001100047c82 */ /* 0x000fe20008000000 */
[----:B------:R-:W-:-:S02]  /*5390*/  UIMAD.WIDE.U32 UR12, UR33, UR20, URZ ;  /* 0x00000014210c72a5 */ /* 0x000fc4000f8e00ff */
        /* <DEDUP_REMOVED lines=34> */
.L_x_102:
[----:B------:R-:W2:Y:S02]  /*55c0*/  LDCU UR4, c[0x0][0xf30] ;  /* 0x0001e600ff0477ac */ /* 0x000ea40008000800 */
[----:B--2---:R-:W-:-:S09]  /*55d0*/  UISETP.NE.AND UP0, UPT, UR4, 0x1, UPT ;  /* 0x000000010400788c */ /* 0x004fd2000bf05270 */
[----:B------:R-:W-:Y:S05]  /*55e0*/  BRA.U UP0, `(.L_x_103) ;  /* 0x00000001003c7547 */ /* 0x000fea000b800000 */
[----:B------:R-:W2:Y:S01]  /*55f0*/  LDCU.128 UR8, c[0x0][0xf10] ;  /* 0x0001e200ff0877ac */ /* 0x000ea20008000c00 */
[----:B------:R-:W3:Y:S01]  /*5600*/  LDCU UR12, c[0x0][0xf0c] ;  /* 0x0001e180ff0c77ac */ /* 0x000ee20008000800 */
[----:B------:R-:W4:Y:S01]  /*5610*/  LDCU UR13, c[0x0][0xf20] ;  /* 0x0001e400ff0d77ac */ /* 0x000f220008000800 */
[----:B--2---:R-:W-:Y:S02]  /*5620*/  UIMAD.WIDE.U32 UR6, UR33, UR8, URZ ;  /* 0x00000008210672a5 */ /* 0x004fe4000f8e00ff */
[----:B------:R-:W-:Y:S02]  /*5630*/  UIMAD.WIDE.U32 UR4, UR31, UR11, URZ ;  /* 0x0000000b1f0472a5 */ /* 0x000fe4000f8e00ff */
[----:B---3--:R-:W-:Y:S02]  /*5640*/  UISETP.NE.AND UP0, UPT, UR12, 0x1, UPT ;  /* 0x000000010c00788c */ /* 0x008fe4000bf05270 */
[----:B------:R-:W-:Y:S01]  /*5650*/  UISETP.NE.AND UP1, UPT, UR10, 0x1, UPT ;  /* 0x000000010a00788c */ /* 0x000fe2000bf25270 */
[----:B------:R-:W-:-:S02]  /*5660*/  UMOV UR6, UR7 ;  /* 0x0000000700067c82 */ /* 0x000fc40008000000 */
[----:B------:R-:W-:Y:S01]  /*5670*/  UMOV UR4, UR5 ;  /* 0x0000000500047c82 */ /* 0x000fe20008000000 */
[----:B------:R-:W-:Y:S02]  /*5680*/  USHF.R.U32.HI UR9, URZ, UR9, UR6 ;  /* 0x00000009ff097299 */ /* 0x000fe40008011606 */
[----:B----4-:R-:W-:Y:S02]  /*5690*/  USHF.R.U32.HI UR4, URZ, UR13, UR4 ;  /* 0x0000000dff047299 */ /* 0x010fe40008011604 */
[----:B------:R-:W-:Y:S02]  /*56a0*/  USEL UR5, UR33, UR9, !UP0 ;  /* 0x0000000921057287 */ /* 0x000fe4000c000000 */
[----:B------:R-:W-:-:S04]  /*56b0*/  USEL UR4, UR31, UR4, !UP1 ;  /* 0x000000041f047287 */ /* 0x000fc8000c800000 */
[----:B------:R-:W-:-:S04]  /*56c0*/  UIADD3 UR4, UPT, UPT, UR5, -UR4, URZ ;  /* 0x8000000405047290 */ /* 0x000fc8000fffe0ff */
[----:B------:R-:W-:-:S12]  /*56d0*/  UIMAD UR31, UR4, UR10, UR31 ;  /* 0x0000000a041f72a4 */ /* 0x000fd8000f8e021f */
.L_x_103:
[----:B------:R-:W-:Y:S01]  /*56e0*/  IADD3 R9, PT, PT, R9, 0x1, RZ ;  /* 0x0000000109097810 */ /* 0x000fe20007ffe0ff */
[----:B------:R-:W-:Y:S06]  /*56f0*/  BRA.U UP3, `(.L_x_104) ;  /* 0x00000005030c7547 */ /* 0x000fec000b800000 */
[----:B------:R-:W2:Y:S01]  /*5700*/  LDCU UR4, c[0x0][0x38c] ;  /* 0x00007180ff0477ac */ /* 0x000ea20008000800 */
[----:B------:R-:W-:Y:S02]  /*5710*/  PLOP3.LUT P1, PT, PT, PT, PT, 0x80, 0x8 ;  /* 0x000000000008781c */ /* 0x000fe40003f2f070 */
[----:B------:R-:W-:Y:S01]  /*5720*/  SHF.L.U32 R5, R10, 0x1f, RZ ;  /* 0x0000001f0a057819 */ /* 0x000fe200000006ff */
[----:B------:R-:W-:Y:S02]  /*5730*/  ULEA UR32, UR35, UR18, 0x3 ;  /* 0x0000001223207291 */ /* 0x000fe4000f8e18ff */
[----:B------:R-:W-:-:S04]  /*5740*/  ULEA.HI UR25, UR34, UR34, URZ, 0x1 ;  /* 0x0000002222197291 */ /* 0x000fc8000f8f08ff */
[----:B------:R-:W-:-:S04]  /*5750*/  ULOP3.LUT UR25, UR25, 0x7ffffffe, URZ, 0xc0, !UPT ;  /* 0x7ffffffe19197892 */ /* 0x000fc8000f8ec0ff */
[----:B------:R-:W-:Y:S02]  /*5760*/  UIADD3 UR25, UPT, UPT, -UR25, UR34, URZ ;  /* 0x0000002219197290 */ /* 0x000fe4000fffe1ff */
[----:B--2---:R-:W-:Y:S02]  /*5770*/  UISETP.GE.AND UP0, UPT, UR4, 0x1, UPT ;  /* 0x000000010400788c */ /* 0x004fe4000bf06270 */
[----:B------:R-:W-:-:S04]  /*5780*/  ULEA UR25, UR25, UR43, 0x1 ;  /* 0x0000002b19197291 */ /* 0x000fc8000f8e08ff */
[----:B------:R-:W-:-:S05]  /*5790*/  PLOP3.LUT P0, PT, PT, PT, UP0, 0x80, 0x8 ;  /* 0x000000000008781c */ /* 0x000fca0003f0f008 */
[----:B------:R-:W-:-:S08]  /*57a0*/  @UP0 ULEA UR4, UR15, UR18, 0x3 ;  /* 0x000000120f040291 */ /* 0x000fd0000f8e18ff */
[----:B-1----:R-:W-:-:S04]  /*57b0*/  @P0 SHF.L.U32 R0, R3, 0x1f, RZ ;  /* 0x0000001f03000819 */ /* 0x002fc800000006ff */
[----:B------:R1:W2:Y:S01]  /*57c0*/  @P0 SYNCS.PHASECHK.TRANS64.TRYWAIT P1, [UR4], R0 ;  /* 0x00000000ff0005a7 */ /* 0x0002a20008021104 */
[----:B------:R-:W3:Y:S02]  /*57d0*/  SYNCS.PHASECHK.TRANS64.TRYWAIT P0, [UR32+0x280], R5 ;  /* 0x00028005ff0075a7 */ /* 0x000ee40008001120 */
[----:B-123--:R-:W-:Y:S05]  /*57e0*/  @!P0 BRA `(.L_x_105) ;  /* 0x0000005400e48947 */ /* 0x00efea0003800000 */
.L_x_245:
[----:B------:R-:W-:Y:S01]  /*57f0*/  UMOV UR20, UR14 ;  /* 0x0000000e00147c82 */ /* 0x000fe20008000000 */
[----:B------:R-:W-:Y:S05]  /*5800*/  BRA.U !UP0, `(.L_x_106) ;  /* 0x0000000108b87547 */ /* 0x000fea000b800000 */
[----:B------:R-:W-:Y:S02]  /*5810*/  USHF.R.U32.HI UR4, URZ, 0x1a, UR25 ;  /* 0x0000001aff047899 */ /* 0x000fe40008011619 */
[----:B------:R-:W-:Y:S02]  /*5820*/  UIADD3 UR20, UPT, UPT, UR41, UR14, URZ ;  /* 0x0000000e29147290 */ /* 0x000fe4000fffe0ff */
[----:B------:R-:W-:Y:S02]  /*5830*/  ULOP3.LUT UR4, UR4, 0x30, URZ, 0xc0, !UPT ;  /* 0x0000003004047892 */ /* 0x000fe4000f8ec0ff */
[----:B------:R-:W-:Y:S02]  /*5840*/  ULEA UR21, UR35, UR19, 0x6 ;  /* 0x0000001323157291 */ /* 0x000fe4000f8e30ff */
[----:B------:R-:W-:Y:S01]  /*5850*/  ULOP3.LUT UR22, UR4, 0x480, URZ, 0xfc, !UPT ;  /* 0x0000048004167892 */ /* 0x000fe2000f8efcff */
[----:B------:R-:W-:Y:S01]  /*5860*/  UMOV UR17, URZ ;  /* 0x000000ff00117c82 */ /* 0x000fe20008000000 */
[----:B------:R-:W-:-:S02]  /*5870*/  UMOV UR16, UR38 ;  /* 0x0000002600107c82 */ /* 0x000fc40008000000 */
[----:B------:R-:W-:Y:S01]  /*5880*/  UPRMT UR23, UR22, 0x5410, UR42 ;  /* 0x0000541016177896 */ /* 0x000fe2000800002a */
[----:B------:R-:W-:Y:S02]  /*5890*/  UMOV UR4, UR15 ;  /* 0x0000000f00047c82 */ /* 0x000fe40008000000 */
[----:B------:R-:W-:-:S09]  /*58a0*/  UMOV UR22, URZ ;  /* 0x000000ff00167c82 */ /* 0x000fd20008000000 */
.L_x_109:
[----:B--2---:R-:W-:Y:S01]  /*58b0*/  ULEA UR7, UR4, UR18, 0x3 ;  /* 0x0000001204077291 */ /* 0x004fe2000f8e18ff */
[----:B---3--:R-:W-:Y:S11]  /*58c0*/  @P1 BRA `(.L_x_107) ;  /* 0x00000000000c1947 */ /* 0x008ff60003800000 */
[----:B-1----:R-:W-:Y:S04]  /*58d0*/  SHF.L.U32 R5, R3, 0x1f, RZ ;  /* 0x0000001f03057819 */ /* 0x002fe800000006ff */
[----:B------:R-:W1:Y:S02]  /*58e0*/  SYNCS.PHASECHK.TRANS64.TRYWAIT P0, [UR7], R5 ;  /* 0x00000005ff0075a7 */ /* 0x000e640008001107 */
[----:B-1----:R-:W-:Y:S05]  /*58f0*/  @!P0 BRA `(.L_x_108) ;  /* 0x0000005400b88947 */ /* 0x002fea0003800000 */
.L_x_107:
[----:B------:R-:W-:Y:S01]  /*5900*/  UISETP.NE.AND UP0, UPT, UR16, 0x1, UPT ;  /* 0x000000011000788c */ /* 0x000fe2000bf05270 */
[----:B------:R-:W-:Y:S01]  /*5910*/  PLOP3.LUT P1, PT, PT, PT, PT, 0x80, 0x8 ;  /* 0x000000000008781c */ /* 0x000fe20003f2f070 */
[----:B------:R-:W-:Y:S02]  /*5920*/  UIADD3 UR5, UPT, UPT, UR4, 0x1, URZ ;  /* 0x0000000104057890 */ /* 0x000fe4000fffe0ff */
[----:B------:R-:W-:Y:S02]  /*5930*/  ULEA UR12, UR4, UR29, 0x5 ;  /* 0x0000001d040c7291 */ /* 0x000fe4000f8e28ff */
[----:B------:R-:W-:Y:S01]  /*5940*/  UISETP.NE.AND UP1, UPT, UR5, 0x21, UPT ;  /* 0x000000210500788c */ /* 0x000fe2000bf25270 */
[----:B------:R-:W-:Y:S01]  /*5950*/  PLOP3.LUT P0, PT, PT, PT, UP0, 0x80, 0x8 ;  /* 0x000000000008781c */ /* 0x000fe20003f0f008 */
[----:B------:R-:W-:Y:S02]  /*5960*/  ULEA UR10, UR4, UR30, 0x5 ;  /* 0x0000001e040a7291 */ /* 0x000fe4000f8e28ff */
[----:B------:R-:W-:Y:S02]  /*5970*/  USEL UR6, URZ, 0x1, UP1 ;  /* 0x00000001ff067887 */ /* 0x000fe40008800000 */
[----:B------:R-:W-:Y:S02]  /*5980*/  USEL UR15, UR5, URZ, UP1 ;  /* 0x000000ff050f7287 */ /* 0x000fe40008800000 */
[----:B------:R-:W-:Y:S02]  /*5990*/  ULEA UR8, UR4, UR28, 0x6 ;  /* 0x0000001c04087291 */ /* 0x000fe4000f8e30ff */
[----:B------:R-:W-:Y:S01]  /*59a0*/  @UP0 ULEA UR5, UR15, UR18, 0x3 ;  /* 0x000000120f050291 */ /* 0x000fe2000f8e18ff */
[----:B------:R-:W-:Y:S01]  /*59b0*/  LOP3.LUT R3, R3, UR6, RZ, 0x3c, !PT ;  /* 0x0000000603037c12 */ /* 0x000fe2000f8e3cff */
[----:B------:R-:W-:Y:S02]  /*59c0*/  UISETP.NE.U32.AND UP0, UPT, UR17, URZ, UPT ;  /* 0x000000ff1100728c */ /* 0x000fe4000bf05070 */
[----:B------:R-:W-:Y:S01]  /*59d0*/  ULEA UR6, UR4, UR27, 0x8 ;  /* 0x0000001b04067291 */ /* 0x000fe2000f8e40ff */
[----:B-1----:R-:W-:Y:S01]  /*59e0*/  @P0 SHF.L.U32 R0, R3, 0x1f, RZ ;  /* 0x0000001f03000819 */ /* 0x002fe200000006ff */
[----:B------:R-:W-:Y:S01]  /*59f0*/  UMOV UR13, 0x4008 ;  /* 0x00004008000d7882 */ /* 0x000fe20000000000 */
[----:B------:R-:W-:Y:S01]  /*5a00*/  UMOV UR11, 0x4008 ;  /* 0x00004008000b7882 */ /* 0x000fe20000000000 */
[----:B------:R-:W-:Y:S01]  /*5a10*/  UMOV UR9, 0xc0004010 ;  /* 0xc000401000097882 */ /* 0x000fe20000000000 */
[----:B------:R2:W3:Y:S01]  /*5a20*/  @P0 SYNCS.PHASECHK.TRANS64.TRYWAIT P1, [UR5], R0 ;  /* 0x00000000ff0005a7 */ /* 0x0004e20008021105 */
[----:B------:R-:W-:Y:S01]  /*5a30*/  UIADD3 UR5, UPT, UPT, UR7, 0x108, URZ ;  /* 0x0000010807057890 */ /* 0x000fe2000fffe0ff */
[----:B------:R2:W-:Y:S01]  /*5a40*/  UTCCP.T.S.2CTA.4x32dp128bit tmem[UR19+0x80], gdesc[UR12] ;  /* 0x0000800c130079e7 */ /* 0x0005e20009300000 */
[----:B------:R-:W-:Y:S01]  /*5a50*/  UIADD3 UR14, UPT, UPT, UR14, 0x1, URZ ;  /* 0x000000010e0e7890 */ /* 0x000fe2000fffe0ff */
[----:B------:R2:W-:Y:S01]  /*5a60*/  UTCCP.T.S.2CTA.4x32dp128bit tmem[UR19+0x84], gdesc[UR10] ;  /* 0x0000840a130079e7 */ /* 0x0005e20009300000 */
[----:B------:R-:W-:Y:S01]  /*5a70*/  UIADD3 UR16, UPT, UPT, UR16, -0x1, URZ ;  /* 0xffffffff10107890 */ /* 0x000fe2000fffe0ff */
[----:B------:R-:W-:Y:S01]  /*5a80*/  UMOV UR7, 0xc0004010 ;  /* 0xc000401000077882 */ /* 0x000fe20000000000 */
[----:B------:R-:W-:Y:S01]  /*5a90*/  UMOV UR17, 0x1 ;  /* 0x0000000100117882 */ /* 0x000fe20000000000 */
[----:B------:R2:W-:Y:S01]  /*5aa0*/  UTCOMMA.2CTA.4X gdesc[UR6], gdesc[UR8], tmem[UR21], tmem[UR22], idesc[UR23], tmem[UR24], UP0 ;  /* 0x80181608060075ea */ /* 0x0005e20008200015 */
[----:B------:R-:W-:Y:S01]  /*5ab0*/  UISETP.NE.AND UP0, UPT, UR14, UR20, UPT ;  /* 0x000000140e00728c */ /* 0x000fe2000bf05270 */
[----:B------:R2:W-:Y:S01]  /*5ac0*/  UTCBAR.2CTA.MULTICAST [UR5], URZ, UR26 ;  /* 0x000000ff050073e9 */ /* 0x0005e2000820081a */
[----:B------:R-:W-:Y:S07]  /*5ad0*/  UMOV UR4, UR15 ;  /* 0x0000000f00047c82 */ /* 0x000fee0008000000 */
[----:B------:R-:W-:Y:S05]  /*5ae0*/  BRA.U UP0, `(.L_x_109) ;  /* 0xfffffffd00707547 */ /* 0x000fea000b83ffff */
.L_x_106:
[----:B------:R-:W-:Y:S01]  /*5af0*/  UIADD3 UR4, UPT, UPT, UR32, 0x270, URZ ;  /* 0x0000027020047890 */ /* 0x000fe2000fffe0ff */
[----:B------:R-:W-:-:S08]  /*5b00*/  UMOV UR14, UR20 ;  /* 0x00000014000e7c82 */ /* 0x000fd00008000000 */
[----:B------:R4:W-:Y:S01]  /*5b10*/  UTCBAR.2CTA.MULTICAST [UR4], URZ, UR40 ;  /* 0x000000ff040073e9 */ /* 0x0009e20008200828 */
[----:B------:R-:W-:Y:S02]  /*5b20*/  NOP ;  /* 0x0000000000007918 */ /* 0x000fe40000000000 */
.L_x_104:
[----:B--2---:R-:W-:Y:S01]  /*5b30*/  R2UR UR5, R86 ;  /* 0x00000000560572ca */ /* 0x004fe200000e0000 */
[----:B----4-:R-:W-:Y:S01]  /*5b40*/  UIADD3 UR4, UPT, UPT, UR35, 0x1, URZ ;  /* 0x0000000123047890 */ /* 0x010fe2000fffe0ff */
[----:B------:R-:W-:-:S03]  /*5b50*/  ISETP.NE.AND P0, PT, R9, 0x2, PT ;  /* 0x000000020900780c */ /* 0x000fc60003f05270 */
[----:B------:R-:W-:Y:S01]  /*5b60*/  UISETP.NE.AND UP0, UPT, UR4, 0x2, UPT ;  /* 0x000000020400788c */ /* 0x000fe2000bf05270 */
[----:B-1----:R-:W-:Y:S02]  /*5b70*/  SEL R5, RZ, 0x1, P0 ;  /* 0x00000001ff057807 */ /* 0x002fe40000000000 */
[----:B------:R-:W-:Y:S01]  /*5b80*/  SEL R9, R9, RZ, P0 ;  /* 0x000000ff09097207 */ /* 0x000fe20000000000 */
[----:B------:R-:W-:Y:S01]  /*5b90*/  USEL UR35, UR4, URZ, UP0 ;  /* 0x000000ff04237287 */ /* 0x000fe20008000000 */
[----:B------:R-:W-:-:S03]  /*5ba0*/  LOP3.LUT R8, R8, R5, RZ, 0x3c, !PT ;  /* 0x0000000508087212 */ /* 0x000fc600078e3cff */
[----:B------:R-:W-:Y:S02]  /*5bb0*/  UIADD3 UR34, UPT, UPT, UR31, UR5, URZ ;  /* 0x000000051f227290 */ /* 0x000fe4000fffe0ff */
[----:B------:R-:W-:-:S06]  /*5bc0*/  USEL UR5, URZ, 0x1, UP0 ;  /* 0x00000001ff057887 */ /* 0x000fcc0008000000 */
[----:B------:R-:W-:Y:S01]  /*5bd0*/  LOP3.LUT R10, R10, UR5, RZ, 0x3c, !PT ;  /* 0x000000050a0a7c12 */ /* 0x000fe2000f8e3cff */
[----:B------:R-:W-:Y:S06]  /*5be0*/  BRA.U UP2, `(.L_x_110) ;  /* 0xfffffff502407547 */ /* 0x000fec000b83ffff */
[----:B------:R-:W1:Y:S01]  /*5bf0*/  S2UR UR8, SR_CgaCtaId ;  /* 0x00000000000879c3 */ /* 0x000e620000008800 */
[----:B------:R-:W-:Y:S01]  /*5c00*/  ELECT P0, URZ, PT ;  /* 0x0000000000ff782f */ /* 0x000fe20003800000 */
[----:B------:R-:W-:Y:S01]  /*5c10*/  HFMA2 R0, -RZ, RZ, 0, 5.9604644775390625e-08 ;  /* 0x00000001ff007431 */ /* 0x000fe200000001ff */
[----:B------:R-:W-:-:S05]  /*5c20*/  UMOV UR4, 0x40 ;  /* 0x0000004000047882 */ /* 0x000fca0000000000 */
[----:B------:R-:W-:Y:S01]  /*5c30*/  UVIRTCOUNT.DEALLOC.SMPOOL 0x80 ;  /* 0x000000800000784c */ /* 0x000fe20000000000 */
[----:B------:R-:W-:Y:S02]  /*5c40*/  UISETP.NE.AND UP0, UPT, UR46, URZ, UPT ;  /* 0x000000ff2e00728c */ /* 0x000fe4000bf05270 */
[----:B-1----:R-:W-:-:S09]  /*5c50*/  ULEA UR8, UR8, UR4, 0x18 ;  /* 0x0000000408087291 */ /* 0x002fd2000f8ec0ff */
[----:B------:R1:W-:Y:S01]  /*5c60*/  @P0 STS.U8 [UR8+0x1c], R0 ;  /* 0x00001c00ff000988 */ /* 0x0003e20008000008 */
[----:B------:R-:W-:Y:S05]  /*5c70*/  BRA.U UP0, `(.L_x_111) ;  /* 0x0000000100587547 */ /* 0x000fea000b800000 */
[----:B------:R-:W-:Y:S01]  /*5c80*/  UIADD3 UR5, UPT, UPT, UR18, 0x280, URZ ;  /* 0x0000028012057890 */ /* 0x000fe2000fffe0ff */
[----:B------:R-:W-:-:S03]  /*5c90*/  SHF.L.U32 R3, R10, 0x1f, RZ ;  /* 0x0000001f0a037819 */ /* 0x000fc600000006ff */
[----:B------:R-:W-:-:S09]  /*5ca0*/  ULEA UR4, UR35, UR5, 0x3 ;  /* 0x0000000523047291 */ /* 0x000fd2000f8e18ff */
[----:B------:R-:W2:Y:S02]  /*5cb0*/  SYNCS.PHASECHK.TRANS64.TRYWAIT P0, [UR4], R3 ;  /* 0x00000003ff0075a7 */ /* 0x000ea40008001104 */
[----:B--2---:R-:W-:Y:S05]  /*5cc0*/  @!P0 BRA `(.L_x_112) ;  /* 0x0000005000dc8947 */ /* 0x004fea0003800000 */
.L_x_248:
[----:B------:R-:W-:-:S04]  /*5cd0*/  UIADD3 UR4, UPT, UPT, UR35, 0x1, URZ ;  /* 0x0000000123047890 */ /* 0x000fc8000fffe0ff */
[----:B------:R-:W-:-:S04]  /*5ce0*/  UISETP.NE.AND UP1, UPT, UR4, 0x2, UPT ;  /* 0x000000020400788c */ /* 0x000fc8000bf25270 */
[----:B------:R-:W-:Y:S02]  /*5cf0*/  USEL UR6, URZ, 0x1, UP1 ;  /* 0x00000001ff067887 */ /* 0x000fe40008800000 */
[----:B------:R-:W-:-:S04]  /*5d00*/  USEL UR4, UR4, URZ, UP1 ;  /* 0x000000ff04047287 */ /* 0x000fc80008800000 */
[----:B------:R-:W-:Y:S01]  /*5d10*/  ULEA UR4, UR4, UR5, 0x3 ;  /* 0x0000000504047291 */ /* 0x000fe2000f8e18ff */
[----:B-1----:R-:W-:-:S04]  /*5d20*/  LOP3.LUT R3, R10, UR6, RZ, 0x3c, !PT ;  /* 0x000000060a037c12 */ /* 0x002fc8000f8e3cff */
[----:B------:R-:W-:Y:S01]  /*5d30*/  SHF.L.U32 R3, R3, 0x1f, RZ ;  /* 0x0000001f03037819 */ /* 0x000fe200000006ff */
[----:B------:R-:W-:-:S04]  /*5d40*/  IMAD.U32 R0, RZ, RZ, UR4 ;  /* 0x00000004ff007e24 */ /* 0x000fc8000f8e00ff */
[----:B------:R1:W2:Y:S03]  /*5d50*/  SYNCS.PHASECHK.TRANS64.TRYWAIT P0, [R0+URZ], R3 ;  /* 0x00000003000075a7 */ /* 0x0002a600080011ff */
[----:B--2---:R-:W-:Y:S05]  /*5d60*/  @!P0 NANOSLEEP.SYNCS 0x989680 ;  /* 0x009896800000895d */ /* 0x004fea0003900000 */
[----:B------:R-:W2:Y:S02]  /*5d70*/  @!P0 SYNCS.PHASECHK.TRANS64 P0, [R0+URZ], R3 ;  /* 0x00000003000085a7 */ /* 0x000ea400080010ff */
[----:B--2---:R-:W-:Y:S05]  /*5d80*/  @P0 BRA `(.L_x_113) ;  /* 0x0000000000200947 */ /* 0x004fea0003800000 */
.L_x_114:
[----:B--2---:R2:W4:Y:S02]  /*5d90*/  SYNCS.PHASECHK.TRANS64.TRYWAIT P0, [R0+URZ], R3 ;  /* 0x00000003000075a7 */ /* 0x00452400080011ff */
[----:B----4-:R-:W-:Y:S05]  /*5da0*/  @!P0 NANOSLEEP.SYNCS 0x989680 ;  /* 0x009896800000895d */ /* 0x010fea0003900000 */
[----:B------:R-:W4:Y:S02]  /*5db0*/  @!P0 SYNCS.PHASECHK.TRANS64 P0, [R0+URZ], R3 ;  /* 0x00000003000085a7 */ /* 0x000f2400080010ff */
[----:B----4-:R-:W-:Y:S05]  /*5dc0*/  @!P0 BRA `(.L_x_114) ;  /* 0xfffffffc00f08947 */ /* 0x010fea000383ffff */
[----:B------:R-:W-:Y:S05]  /*5dd0*/  BRA `(.L_x_113) ;  /* 0x00000000000c7947 */ /* 0x000fea0003800000 */
.L_x_111:
[----:B------:R-:W-:-:S04]  /*5de0*/  UIADD3 UR4, UPT, UPT, UR18, 0x2b0, URZ ;  /* 0x000002b012047890 */ /* 0x000fc8000fffe0ff */
[----:B------:R-:W-:-:S09]  /*5df0*/  UPRMT UR4, UR47, 0x654, UR4 ;  /* 0x000006542f047896 */ /* 0x000fd20008000004 */
[----:B------:R-:W-:Y:S03]  /*5e00*/  SYNCS.ARRIVE.TRANS64.RED.A1T0 RZ, [UR4], RZ ;  /* 0x000000ffffff79a7 */ /* 0x000fe60008100404 */
.L_x_113:
[----:B-12---:R-:W-:Y:S01]  /*5e10*/  SHF.L.U32 R3, RZ, 0x1f, RZ ;  /* 0x0000001fff037819 */ /* 0x006fe200000006ff */
[----:B------:R-:W-:Y:S01]  /*5e20*/  UIADD3 UR4, UPT, UPT, UR18, 0x2b0, URZ ;  /* 0x000002b012047890 */ /* 0x000fe2000fffe0ff */
[----:B------:R-:W-:Y:S02]  /*5e30*/  PLOP3.LUT P0, PT, PT, PT, UP0, 0x80, 0x8 ;  /* 0x000000000008781c */ /* 0x000fe40003f0f008 */
[----:B---3--:R-:W1:Y:S02]  /*5e40*/  SYNCS.PHASECHK.TRANS64.TRYWAIT P1, [UR18+0x2b0], R3 ;  /* 0x0002b003ff0075a7 */ /* 0x008e640008021112 */
[----:B-1----:R-:W-:Y:S09]  /*5e50*/  @!P1 BRA `(.L_x_115) ;  /* 0x0000005000909947 */ /* 0x002ff20003800000 */
.L_x_250:
[----:B------:R-:W-:Y:S01]  /*5e60*/  @!UP0 UPRMT UR4, UR47, 0x654, UR4 ;  /* 0x000006542f048896 */ /* 0x000fe20008000004 */
[----:B------:R-:W-:Y:S01]  /*5e70*/  UMOV UR5, 0xffff ;  /* 0x0000ffff00057882 */ /* 0x000fe20000000000 */
[----:B------:R-:W-:-:S07]  /*5e80*/  UMOV UR6, 0x1 ;  /* 0x0000000100067882 */ /* 0x000fce0000000000 */
[----:B------:R-:W-:Y:S01]  /*5e90*/  @!P0 SYNCS.ARRIVE.TRANS64.RED.A1T0 RZ, [UR4], RZ ;  /* 0x000000ffffff89a7 */ /* 0x000fe20008100404 */
[----:B------:R-:W-:Y:S01]  /*5ea0*/  NOP ;  /* 0x0000000000007918 */ /* 0x000fe20000000000 */
[----:B-1----:R-:W1:Y:S01]  /*5eb0*/  LDS R0, [UR8+0x14] ;  /* 0x00001408ff007984 */ /* 0x002e620008000800 */
[----:B------:R-:W-:-:S04]  /*5ec0*/  ULOP3.LUT UR4, UR19, 0xffff, URZ, 0xc0, !UPT ;  /* 0x0000ffff13047892 */ /* 0x000fc8000f8ec0ff */
[----:B------:R-:W-:-:S04]  /*5ed0*/  USHF.R.U32.HI UR4, URZ, 0x5, UR4 ;  /* 0x00000005ff047899 */ /* 0x000fc80008011604 */
[----:B------:R-:W-:Y:S02]  /*5ee0*/  USHF.L.U32 UR5, UR5, UR4, URZ ;  /* 0x0000000405057299 */ /* 0x000fe400080006ff */
[----:B------:R-:W-:-:S04]  /*5ef0*/  USHF.L.U32 UR4, UR6, UR4, URZ ;  /* 0x0000000406047299 */ /* 0x000fc800080006ff */
[----:B-1----:R-:W-:-:S04]  /*5f00*/  LOP3.LUT R0, R0, UR5, RZ, 0xc0, !PT ;  /* 0x0000000500007c12 */ /* 0x002fc8000f8ec0ff */
[----:B------:R-:W-:-:S13]  /*5f10*/  ISETP.NE.AND P0, PT, R0, UR5, PT ;  /* 0x0000000500007c0c */ /* 0x000fda000bf05270 */
[----:B------:R-:W-:Y:S05]  /*5f20*/  @P0 BRA `(.L_x_116) ;  /* 0x0000000000580947 */ /* 0x000fea0003800000 */
[----:B------:R-:W1:Y:S02]  /*5f30*/  LDS R0, [UR8+0x18] ;  /* 0x00001808ff007984 */ /* 0x000e640008000800 */
[----:B-1----:R-:W-:-:S04]  /*5f40*/  LOP3.LUT R0, R0, UR4, RZ, 0xc0, !PT ;  /* 0x0000000400007c12 */ /* 0x002fc8000f8ec0ff */
[----:B------:R-:W-:-:S13]  /*5f50*/  ISETP.NE.AND P0, PT, R0, UR4, PT ;  /* 0x0000000400007c0c */ /* 0x000fda000bf05270 */
[----:B------:R-:W-:Y:S05]  /*5f60*/  @P0 BRA `(.L_x_117) ;  /* 0x00000000003c0947 */ /* 0x000fea0003800000 */
[----:B------:R-:W1:Y:S01]  /*5f70*/  S2R R2, SR_LANEID ;  /* 0x0000000000027919 */ /* 0x000e620000000000 */
[----:B------:R-:W-:Y:S01]  /*5f80*/  ULOP3.LUT UR5, URZ, UR5, URZ, 0x33, !UPT ;  /* 0x00000005ff057292 */ /* 0x000fe2000f8e33ff */
[----:B------:R-:W-:Y:S01]  /*5f90*/  LOP3.LUT R4, RZ, UR4, RZ, 0x33, !PT ;  /* 0x00000004ff047c12 */ /* 0x000fe2000f8e33ff */
[----:B------:R-:W-:Y:S02]  /*5fa0*/  VOTEU.ANY UR4, UPT, PT ;  /* 0x0000000000047886 */ /* 0x000fe400038e0100 */
[----:B------:R-:W-:Y:S01]  /*5fb0*/  UFLO.U32 UR4, UR4 ;  /* 0x00000004000472bd */ /* 0x000fe200080e0000 */
[----:B------:R-:W2:Y:S01]  /*5fc0*/  REDUX UR6, R4 ;  /* 0x00000000040673c4 */ /* 0x000ea20000000000 */
[----:B------:R-:W-:-:S06]  /*5fd0*/  IMAD.U32 R0, RZ, RZ, UR5 ;  /* 0x00000005ff007e24 */ /* 0x000fcc000f8e00ff */
[----:B------:R3:W-:Y:S01]  /*5fe0*/  UTCATOMSWS.AND URZ, UR5 ;  /* 0x0000000500ff79e3 */ /* 0x0007e20008000000 */
[----:B------:R-:W4:Y:S01]  /*5ff0*/  REDUX UR7, R0 ;  /* 0x00000000000773c4 */ /* 0x000f220000000000 */
[----:B-1----:R-:W-:Y:S01]  /*6000*/  ISETP.EQ.U32.AND P0, PT, R2, UR4, PT ;  /* 0x0000000402007c0c */ /* 0x002fe2000bf02070 */
[----:B--2---:R-:W-:Y:S01]  /*6010*/  IMAD.U32 R2, RZ, RZ, UR6 ;  /* 0x00000006ff027e24 */ /* 0x004fe2000f8e00ff */
[----:B----4-:R-:W-:-:S11]  /*6020*/  MOV R3, UR7 ;  /* 0x0000000700037c02 */ /* 0x010fd60008000f00 */
[----:B------:R3:W-:Y:S04]  /*6030*/  @P0 ATOMS.AND RZ, [UR8+0x14], R3 ;  /* 0x00001403ffff098c */ /* 0x0007e8000a800008 */
[----:B------:R3:W-:Y:S01]  /*6040*/  @P0 ATOMS.AND RZ, [UR8+0x18], R2 ;  /* 0x00001802ffff098c */ /* 0x0007e2000a800008 */
[----:B------:R-:W-:Y:S05]  /*6050*/  BRA `(.L_x_118) ;  /* 0x0000000000147947 */ /* 0x000fea0003800000 */
.L_x_117:
[----:B------:R-:W-:Y:S02]  /*6060*/  MOV R2, 0x6080 ;  /* 0x0000608000027802 */ /* 0x000fe40000000f00 */
[----:B-----5:R-:W-:Y:S05]  /*6070*/  CALL.REL.NOINC `($__internal_0_$__cuda_sm10x_tcgen05_guardrail_trap_col_being_dealloced_not_returned_by_alloc) ;  /* 0x0000005000fc7944 */ /* 0x020fea0003c00000 */
[----:B------:R-:W-:Y:S05]  /*6080*/  BRA `(.L_x_118) ;  /* 0x0000000000087947 */ /* 0x000fea0003800000 */
.L_x_116:
[----:B------:R-:W-:Y:S02]  /*6090*/  MOV R2, 0x60b0 ;  /* 0x000060b000027802 */ /* 0x000fe40000000f00 */
[----:B-----5:R-:W-:Y:S05]  /*60a0*/  CALL.REL.NOINC `($__internal_2_$__cuda_sm10x_tcgen05_guardrail_trap_unallocated_columns_being_dealloced) ;  /* 0x0000005400087944 */ /* 0x020fea0003c00000 */
.L_x_118:
[----:B------:R-:W-:Y:S01]  /*60b0*/  NOP ;  /* 0x0000000000007918 */ /* 0x000fe20000000000 */
[----:B---3--:R-:W-:Y:S05]  /*60c0*/  EXIT ;  /* 0x000000000000794d */ /* 0x008fea0003800000 */
.L_x_89:
[----:B------:R-:W-:-:S09]  /*60d0*/  UISETP.NE.OR UP0, UPT, UR22, 0x3, !UP3 ;  /* 0x000000031600788c */ /* 0x000fd2000df05670 */
[----:B------:R-:W-:Y:S05]  /*60e0*/  BRA.U UP0, `(.L_x_119) ;  /* 0x0000000d00f07547 */ /* 0x000fea000b800000 */
[----:B------:R-:W1:Y:S01]  /*60f0*/  LDCU UR32, c[0x0][0x370] ;  /* 0x00006e00ff2077ac */ /* 0x000e620008000800 */
[----:B------:R-:W2:Y:S01]  /*6100*/  LDC.64 R16, c[0x0][0x348] ;  /* 0x0000d200ff107b82 */ /* 0x000ea20000000a00 */
[----:B------:R-:W-:Y:S02]  /*6110*/  HFMA2 R13, -RZ, RZ, 0, 0 ;  /* 0x00000000ff0d7431 */ /* 0x000fe400000001ff */
[----:B------:R-:W-:Y:S01]  /*6120*/  IMAD.MOV.U32 R15, RZ, RZ, 0x1 ;  /* 0x00000001ff0f7424 */ /* 0x000fe200078e00ff */
[----:B------:R-:W1:Y:S01]  /*6130*/  LDCU.128 UR28, c[0x0][0xf10] ;  /* 0x0001e200ff1c77ac */ /* 0x000e620008000c00 */
[----:B------:R-:W-:Y:S01]  /*6140*/  IMAD.MOV.U32 R14, RZ, RZ, RZ ;  /* 0x000000ffff0e7224 */ /* 0x000fe200078e00ff */
[----:B------:R-:W-:Y:S01]  /*6150*/  MOV R7, 0x2000 ;  /* 0x0000200000077802 */ /* 0x000fe20000000f00 */
[----:B------:R-:W3:Y:S01]  /*6160*/  LDCU UR27, c[0x0][0x374] ;  /* 0x00006e80ff1b77ac */ /* 0x000ee20008000800 */
[----:B------:R-:W4:Y:S01]  /*6170*/  LDC.64 R2, c[0x0][0xc88] ;  /* 0x00032200ff027b82 */ /* 0x000f220000000a00 */
[----:B------:R-:W3:Y:S01]  /*6180*/  LDCU UR15, c[0x0][0xf0c] ;  /* 0x0001e180ff0f77ac */ /* 0x000ee20008000800 */
[----:B------:R-:W3:Y:S06]  /*6190*/  LDCU UR36, c[0x0][0xf20] ;  /* 0x0001e400ff2477ac */ /* 0x000eec0008000800 */
[----:B------:R-:W2:Y:S01]  /*61a0*/  LDC.64 R4, c[0x0][0xc90] ;  /* 0x00032400ff047b82 */ /* 0x000ea20000000a00 */
[----:B------:R-:W3:Y:S01]  /*61b0*/  LDCU UR4, c[0x0][0xf30] ;  /* 0x0001e600ff0477ac */ /* 0x000ee20008000800 */
[----:B-1----:R-:W-:-:S02]  /*61c0*/  UIMAD.WIDE.U32 UR6, UR32, UR28, URZ ;  /* 0x0000001c200672a5 */ /* 0x002fc4000f8e00ff */
[----:B---3--:R-:W-:Y:S01]  /*61d0*/  UIMAD.WIDE.U32 UR8, UR27, UR31, URZ ;  /* 0x0000001f1b0872a5 */ /* 0x008fe2000f8e00ff */
[----:B------:R-:W-:Y:S01]  /*61e0*/  UMOV UR24, 0x400 ;  /* 0x0000040000187882 */ /* 0x000fe20000000000 */
[----:B------:R-:W-:-:S03]  /*61f0*/  UPLOP3.LUT UP3, UPT, UPT, UPT, UPT, 0x40, 0x4 ;  /* 0x000000000004789c */ /* 0x000fc60003f6e870 */
[----:B------:R-:W-:Y:S01]  /*6200*/  UMOV UR6, UR7 ;  /* 0x0000000700067c82 */ /* 0x000fe20008000000 */
[----:B------:R-:W-:Y:S01]  /*6210*/  UISETP.GE.AND UP0, UPT, UR39, 0x1, UPT ;  /* 0x000000012700788c */ /* 0x000fe2000bf06270 */
[----:B------:R-:W-:Y:S01]  /*6220*/  UMOV UR33, UR9 ;  /* 0x0000000900217c82 */ /* 0x000fe20008000000 */
[----:B------:R-:W-:Y:S01]  /*6230*/  UISETP.NE.AND UP4, UPT, UR39, 0x1, UPT ;  /* 0x000000012700788c */ /* 0x000fe2000bf85270 */
[----:B------:R-:W1:Y:S01]  /*6240*/  LDCU.64 UR16, c[0x0][0xf28] ;  /* 0x0001e500ff1077ac */ /* 0x000e620008000a00 */
[----:B------:R-:W-:Y:S02]  /*6250*/  ULEA UR24, UR55, UR24, 0x18 ;  /* 0x0000001837187291 */ /* 0x000fe4000f8ec0ff */
[----:B------:R-:W-:Y:S02]  /*6260*/  UISETP.NE.AND UP6, UPT, UR15, 0x1, UPT ;  /* 0x000000010f00788c */ /* 0x000fe4000bfc5270 */
[----:B------:R-:W-:Y:S02]  /*6270*/  UISETP.NE.AND UP5, UPT, UR30, 0x1, UPT ;  /* 0x000000011e00788c */ /* 0x000fe4000bfa5270 */
[----:B------:R-:W-:-:S02]  /*6280*/  USHF.R.U32.HI UR35, URZ, UR29, UR6 ;  /* 0x0000001dff237299 */ /* 0x000fc40008011606 */
[----:B------:R-:W-:Y:S02]  /*6290*/  USHF.R.U32.HI UR33, URZ, UR36, UR33 ;  /* 0x00000024ff217299 */ /* 0x000fe40008011621 */
[----:B------:R-:W-:Y:S01]  /*62a0*/  UISETP.NE.AND UP2, UPT, UR4, 0x1, UPT ;  /* 0x000000010400788c */ /* 0x000fe2000bf45270 */
[----:B------:R-:W-:-:S10]  /*62b0*/  UMOV UR12, URZ ;  /* 0x000000ff000c7c82 */ /* 0x000fd40008000000 */
.L_x_128:
[C---:B------:R-:W-:Y:S02]  /*62c0*/  LEA R12, R14.reuse, UR24, 0x3 ;  /* 0x000000180e0c7c11 */ /* 0x040fe4000f8e18ff */
[----:B------:R-:W-:Y:S02]  /*62d0*/  SHF.L.U32 R9, R13, 0x1f, RZ ;  /* 0x0000001f0d097819 */ /* 0x000fe400000006ff */
[----:B------:R-:W-:Y:S02]  /*62e0*/  LEA R10, R14, UR24, 0x4 ;  /* 0x000000180e0a7c11 */ /* 0x000fe4000f8e20ff */
[----:B---3--:R-:W3:Y:S02]  /*62f0*/  SYNCS.PHASECHK.TRANS64.TRYWAIT P0, [R12+URZ+0x250], R9 ;  /* 0x000250090c0075a7 */ /* 0x008ee400080011ff */
[----:B---3--:R-:W-:Y:S05]  /*6300*/  @!P0 BRA `(.L_x_120) ;  /* 0x0000004c007c8947 */ /* 0x008fea0003800000 */
.L_x_251:
[----:B---3--:R-:W3:Y:S01]  /*6310*/  LDS.128 R8, [R10+0x2c0] ;  /* 0x0002c0000a087984 */ /* 0x008ee20000000c00 */
[----:B------:R-:W-:Y:S01]  /*6320*/  UISETP.GE.AND UP0, UPT, UR39, 0x1, UPT ;  /* 0x000000012700788c */ /* 0x000fe2000bf06270 */
[----:B------:R-:W-:Y:S01]  /*6330*/  @!PT LDS RZ, [RZ] ;  /* 0x00000000fffff984 */ /* 0x000fe20000000800 */
[----:B------:R-:W-:Y:S01]  /*6340*/  @!PT LDS RZ, [RZ] ;  /* 0x00000000fffff984 */ /* 0x000fe20000000800 */
[----:B------:R-:W-:Y:S01]  /*6350*/  @!PT LDS RZ, [RZ] ;  /* 0x00000000fffff984 */ /* 0x000fe20000000800 */
[----:B------:R-:W-:Y:S01]  /*6360*/  @!PT LDS RZ, [RZ] ;  /* 0x00000000fffff984 */ /* 0x000fe20000000800 */
[----:B------:R1:W-:Y:S06]  /*6370*/  MEMBAR.ALL.CTA ;  /* 0x0000000000007992 */ /* 0x0003ec0000008000 */
[----:B-1----:R-:W1:Y:S01]  /*6380*/  FENCE.VIEW.ASYNC.S ;  /* 0x00000000000073c6 */ /* 0x002e620000000000 */
[----:B---3--:R-:W-:Y:S11]  /*6390*/  LOP3.LUT P0, RZ, R10, 0x1, RZ, 0xc0, !PT ;  /* 0x000000010aff7812 */ /* 0x008ff6000780c0ff */
[----:B------:R-:W-:Y:S02]  /*63a0*/  @!UPT UIADD3 URZ, UPT, UPT, URZ, URZ, URZ ;  /* 0x000000fffffff290 */ /* 0x000fe4000fffe0ff */
[----:B-1----:R-:W-:Y:S01]  /*63b0*/  VOTEU.ANY UP1, P0 ;  /* 0x0000000000ff7886 */ /* 0x002fe20000020100 */
[----:B------:R-:W-:Y:S11]  /*63c0*/  PLOP3.LUT P0, PT, PT, PT, UP1, 0x80, 0x8 ;  /* 0x000000000008781c */ /* 0x000ff60003f0f018 */
[----:B------:R-:W-:Y:S02]  /*63d0*/  @!UPT UIADD3 URZ, UPT, UPT, URZ, URZ, URZ ;  /* 0x000000fffffff290 */ /* 0x000fe4000fffe0ff */
[----:B------:R-:W-:Y:S02]  /*63e0*/  @P0 SHF.R.U32.HI R0, RZ, 0x10, R9 ;  /* 0x00000010ff000819 */ /* 0x000fe40000011609 */
[----:B------:R-:W-:Y:S02]  /*63f0*/  @P0 MOV R6, R8 ;  /* 0x0000000800060202 */ /* 0x000fe40000000f00 */
[----:B------:R-:W-:Y:S01]  /*6400*/  @P0 R2UR UR4, R0 ;  /* 0x00000000000402ca */ /* 0x000fe200000e0000 */
[----:B------:R-:W-:Y:S01]  /*6410*/  VIADD R0, R12, 0x260 ;  /* 0x000002600c007836 */ /* 0x000fe20000000000 */
[----:B------:R-:W-:Y:S02]  /*6420*/  @P0 LOP3.LUT R8, R9, 0xffff, RZ, 0xc0, !PT ;  /* 0x0000ffff09080812 */ /* 0x000fe400078ec0ff */
[----:B------:R-:W-:Y:S02]  /*6430*/  @P0 R2UR UR6, R6 ;  /* 0x00000000060602ca */ /* 0x000fe400000e0000 */
[----:B------:R-:W-:Y:S02]  /*6440*/  PRMT R0, RZ, 0x654, R0 ;  /* 0x00000654ff007816 */ /* 0x000fe40000000000 */
[----:B------:R-:W-:Y:S02]  /*6450*/  @P0 R2UR UR5, R8 ;  /* 0x00000000080502ca */ /* 0x000fe400000e0000 */
[----:B------:R1:W-:Y:S03]  /*6460*/  SYNCS.ARRIVE.TRANS64.RED.A1T0 RZ, [R0+URZ], RZ ;  /* 0x000000ff00ff79a7 */ /* 0x0003e600081004ff */
[----:B------:R-:W-:Y:S04]  /*6470*/  @UP1 UMOV UR26, UR4 ;  /* 0x00000004001a1c82 */ /* 0x000fe80008000000 */
[----:B------:R-:W-:Y:S04]  /*6480*/  @UP1 UMOV UR14, UR6 ;  /* 0x00000006000e1c82 */ /* 0x000fe80008000000 */
[----:B------:R-:W-:Y:S01]  /*6490*/  @UP1 UMOV UR13, UR5 ;  /* 0x00000005000d1c82 */ /* 0x000fe20008000000 */
[----:B------:R-:W-:Y:S05]  /*64a0*/  BRA.U !UP0, `(.L_x_121) ;  /* 0x0000000108a47547 */ /* 0x000fea000b800000 */
[----:B------:R-:W-:Y:S02]  /*64b0*/  UIMAD.WIDE.U32 UR8, UR13, UR31, URZ ;  /* 0x0000001f0d0872a5 */ /* 0x000fe4000f8e00ff */
[----:B------:R-:W-:Y:S02]  /*64c0*/  UIMAD.WIDE.U32 UR10, UR14, UR28, URZ ;  /* 0x0000001c0e0a72a5 */ /* 0x000fe4000f8e00ff */
[----:B------:R-:W-:Y:S02]  /*64d0*/  USEL UR4, UR27, UR33, !UP5 ;  /* 0x000000211b047287 */ /* 0x000fe4000e800000 */
[----:B------:R-:W-:Y:S02]  /*64e0*/  USEL UR7, UR32, UR35, !UP6 ;  /* 0x0000002320077287 */ /* 0x000fe4000f000000 */
[----:B------:R-:W-:Y:S02]  /*64f0*/  UIMAD.WIDE.U32 UR18, UR4, UR16, URZ ;  /* 0x00000010041272a5 */ /* 0x000fe4000f8e00ff */
[----:B------:R-:W-:Y:S01]  /*6500*/  UIMAD.WIDE.U32 UR20, UR7, UR16, URZ ;  /* 0x00000010071472a5 */ /* 0x000fe2000f8e00ff */
[----:B------:R-:W-:Y:S02]  /*6510*/  UMOV UR5, UR9 ;  /* 0x0000000900057c82 */ /* 0x000fe40008000000 */
[----:B------:R-:W-:Y:S03]  /*6520*/  USHF.R.U32.HI UR6, URZ, UR36, UR5 ;  /* 0x00000024ff067299 */ /* 0x000fe60008011605 */
[----:B------:R-:W-:Y:S01]  /*6530*/  UMOV UR5, UR11 ;  /* 0x0000000b00057c82 */ /* 0x000fe20008000000 */
[----:B------:R-:W-:Y:S02]  /*6540*/  USEL UR6, UR13, UR6, !UP5 ;  /* 0x000000060d067287 */ /* 0x000fe4000e800000 */
[----:B------:R-:W-:Y:S02]  /*6550*/  USHF.R.U32.HI UR8, URZ, UR29, UR5 ;  /* 0x0000001dff087299 */ /* 0x000fe40008011605 */
[----:B------:R-:W-:Y:S01]  /*6560*/  UIMAD.WIDE.U32 UR10, UR6, UR16, URZ ;  /* 0x00000010060a72a5 */ /* 0x000fe2000f8e00ff */
[----:B------:R-:W-:Y:S02]  /*6570*/  UMOV UR5, UR19 ;  /* 0x0000001300057c82 */ /* 0x000fe40008000000 */
[----:B------:R-:W-:Y:S03]  /*6580*/  @UP4 USHF.R.U32.HI UR4, URZ, UR17, UR5 ;  /* 0x00000011ff044299 */ /* 0x000fe60008011605 */
[----:B------:R-:W-:Y:S01]  /*6590*/  UMOV UR5, UR21 ;  /* 0x0000001500057c82 */ /* 0x000fe20008000000 */
[----:B------:R-:W-:Y:S02]  /*65a0*/  UIMAD UR4, UR39, UR4, URZ ;  /* 0x00000004270472a4 */ /* 0x000fe4000f8e02ff */
[----:B------:R-:W-:Y:S02]  /*65b0*/  @UP4 USHF.R.U32.HI UR7, URZ, UR17, UR5 ;  /* 0x00000011ff074299 */ /* 0x000fe40008011605 */
[----:B------:R-:W-:Y:S02]  /*65c0*/  USEL UR5, UR14, UR8, !UP6 ;  /* 0x000000080e057287 */ /* 0x000fe4000f000000 */
[----:B------:R-:W-:Y:S02]  /*65d0*/  UIMAD UR8, UR39, UR7, URZ ;  /* 0x00000007270872a4 */ /* 0x000fe4000f8e02ff */
[----:B------:R-:W-:Y:S03]  /*65e0*/  UISETP.GE.AND UP0, UPT, UR6, UR4, UPT ;  /* 0x000000040600728c */ /* 0x000fe6000bf06270 */
[----:B------:R-:W-:Y:S01]  /*65f0*/  UMOV UR4, UR11 ;  /* 0x0000000b00047c82 */ /* 0x000fe20008000000 */
[----:B------:R-:W-:Y:S02]  /*6600*/  UISETP.GE.OR UP0, UPT, UR5, UR8, UP0 ;  /* 0x000000080500728c */ /* 0x000fe40008706670 */
[----:B------:R-:W-:Y:S02]  /*6610*/  USHF.R.U32.HI UR4, URZ, UR17, UR4 ;  /* 0x00000011ff047299 */ /* 0x000fe40008011604 */
[----:B------:R-:W-:Y:S02]  /*6620*/  UIMAD.WIDE.U32 UR8, UR5, UR16, URZ ;  /* 0x00000010050872a5 */ /* 0x000fe4000f8e00ff */
[----:B------:R-:W-:Y:S04]  /*6630*/  USEL UR10, UR6, UR4, !UP4 ;  /* 0x00000004060a7287 */ /* 0x000fe8000e000000 */
[----:B------:R-:W-:Y:S01]  /*6640*/  UIADD3 UR11, UPT, UPT, -UR10, URZ, URZ ;  /* 0x000000ff0a0b7290 */ /* 0x000fe2000fffe1ff */
[----:B------:R-:W-:Y:S02]  /*6650*/  @!UP0 UMOV UR4, UR9 ;  /* 0x0000000900048c82 */ /* 0x000fe40008000000 */
[----:B------:R-:W-:Y:S02]  /*6660*/  @!UP0 USHF.R.U32.HI UR4, URZ, UR17, UR4 ;  /* 0x00000011ff048299 */ /* 0x000fe40008011604 */
[----:B------:R-:W-:Y:S02]  /*6670*/  UIMAD UR8, UR39, UR11, UR6 ;  /* 0x0000000b270872a4 */ /* 0x000fe4000f8e0206 */
[----:B------:R-:W-:Y:S04]  /*6680*/  @!UP0 USEL UR4, UR5, UR4, !UP4 ;  /* 0x0000000405048287 */ /* 0x000fe8000e000000 */
[----:B------:R-:W-:Y:S02]  /*6690*/  @!UP0 UIMAD UR8, UR7, UR8, UR4 ;  /* 0x00000008070882a4 */ /* 0x000fe4000f8e0204 */
[----:B------:R-:W-:Y:S02]  /*66a0*/  @!UP0 UIADD3 UR9, UPT, UPT, UR10, -UR4, URZ ;  /* 0x800000040a098290 */ /* 0x000fe4000fffe0ff */
[----:B------:R-:W-:Y:S02]  /*66b0*/  UIADD3 UR4, UPT, UPT, -UR5, URZ, URZ ;  /* 0x000000ff05047290 */ /* 0x000fe4000fffe1ff */
[----:B------:R-:W-:Y:S02]  /*66c0*/  UIADD3 UR7, UPT, UPT, -UR6, URZ, URZ ;  /* 0x000000ff06077290 */ /* 0x000fe4000fffe1ff */
[----:B------:R-:W-:Y:S02]  /*66d0*/  @!UP0 UIMAD UR6, UR9, UR39, UR5 ;  /* 0x00000027090682a4 */ /* 0x000fe4000f8e0205 */
[----:B------:R-:W-:Y:S02]  /*66e0*/  UIMAD UR14, UR15, UR4, UR14 ;  /* 0x000000040f0e72a4 */ /* 0x000fe4000f8e020e */
[----:B------:R-:W-:Y:S01]  /*66f0*/  UIMAD UR13, UR30, UR7, UR13 ;  /* 0x000000071e0d72a4 */ /* 0x000fe2000f8e020d */
[----:B------:R-:W-:Y:S02]  /*6700*/  @!UP0 UMOV UR5, UR8 ;  /* 0x0000000800058c82 */ /* 0x000fe40008000000 */
[----:B------:R-:W-:Y:S02]  /*6710*/  UIMAD UR14, UR5, UR15, UR14 ;  /* 0x0000000f050e72a4 */ /* 0x000fe4000f8e020e */
[----:B------:R-:W-:Y:S11]  /*6720*/  UIMAD UR13, UR6, UR30, UR13 ;  /* 0x0000001e060d72a4 */ /* 0x000ff6000f8e020d */
[----:B------:R-:W-:Y:S01]  /*6730*/  @!UPT UIADD3 URZ, UPT, UPT, URZ, URZ, URZ ;  /* 0x000000fffffff290 */ /* 0x000fe2000fffe0ff */
.L_x_121:
[----:B------:R-:W3:Y:S01]  /*6740*/  @!UP2 LDCU.128 UR20, c[0x0][0xf10] ;  /* 0x0001e200ff14a7ac */ /* 0x000ee20008000c00 */
[C---:B--2---:R-:W-:Y:S02]  /*6750*/  ISETP.NE.U32.AND P1, PT, R4.reuse, RZ, PT ;  /* 0x000000ff0400720c */ /* 0x044fe40003f25070 */
[----:B------:R-:W-:Y:S02]  /*6760*/  ISETP.NE.U32.AND P0, PT, R4, RZ, PT ;  /* 0x000000ff0400720c */ /* 0x000fe40003f05070 */
[C---:B------:R-:W-:Y:S02]  /*6770*/  ISETP.NE.AND.EX P1, PT, R5.reuse, RZ, PT, P1 ;  /* 0x000000ff0500720c */ /* 0x040fe40003f25310 */
[----:B------:R-:W-:Y:S01]  /*6780*/  ISETP.NE.AND.EX P0, PT, R5, RZ, PT, P0 ;  /* 0x000000ff0500720c */ /* 0x000fe20003f05300 */
[----:B------:R-:W2:Y:S01]  /*6790*/  @!UP2 LDCU UR5, c[0x0][0xf0c] ;  /* 0x0001e180ff05a7ac */ /* 0x000ea20008000800 */
[----:B------:R-:W-:Y:S02]  /*67a0*/  USHF.L.U32 UR11, UR25, 0x7, URZ ;  /* 0x00000007190b7899 */ /* 0x000fe400080006ff */
[----:B------:R-:W-:Y:S02]  /*67b0*/  USHF.L.U32 UR10, UR34, 0x6, URZ ;  /* 0x00000006220a7899 */ /* 0x000fe400080006ff */
[----:B---3--:R-:W-:Y:S07]  /*67c0*/  UIMAD.WIDE.U32 UR6, UR14, UR20, URZ ;  /* 0x000000140e0672a5 */ /* 0x008fee000f8e00ff */
[----:B------:R-:W-:Y:S01]  /*67d0*/  @!UP2 UMOV UR4, UR7 ;  /* 0x000000070004ac82 */ /* 0x000fe20008000000 */
[----:B--2---:R-:W-:Y:S02]  /*67e0*/  @!UP2 UISETP.NE.AND UP0, UPT, UR5, 0x1, UPT ;  /* 0x000000010500a88c */ /* 0x004fe4000bf05270 */
[----:B------:R-:W-:Y:S02]  /*67f0*/  @!UP2 USHF.R.U32.HI UR4, URZ, UR21, UR4 ;  /* 0x00000015ff04a299 */ /* 0x000fe40008011604 */
[----:B------:R-:W-:Y:S02]  /*6800*/  UIMAD.WIDE.U32 UR6, UR13, UR23, URZ ;  /* 0x000000170d0672a5 */ /* 0x000fe4000f8e00ff */
[----:B------:R-:W-:Y:S02]  /*6810*/  @!UP2 USEL UR8, UR14, UR4, !UP0 ;  /* 0x000000040e08a287 */ /* 0x000fe4000c000000 */
[----:B------:R-:W-:Y:S03]  /*6820*/  @!UP2 UISETP.NE.AND UP0, UPT, UR22, 0x1, UPT ;  /* 0x000000011600a88c */ /* 0x000fe6000bf05270 */
[----:B------:R-:W-:Y:S02]  /*6830*/  @!UP2 UMOV UR6, UR7 ;  /* 0x000000070006ac82 */ /* 0x000fe40008000000 */
[----:B------:R-:W2:Y:S02]  /*6840*/  @!UP2 LDCU UR4, c[0x0][0xf20] ;  /* 0x0001e400ff04a7ac */ /* 0x000ea40008000800 */
[----:B--2---:R-:W-:Y:S04]  /*6850*/  @!UP2 USHF.R.U32.HI UR6, URZ, UR4, UR6 ;  /* 0x00000004ff06a299 */ /* 0x004fe80008011606 */
[----:B------:R-:W-:Y:S04]  /*6860*/  @!UP2 USEL UR6, UR13, UR6, !UP0 ;  /* 0x000000060d06a287 */ /* 0x000fe8000c000000 */
[----:B------:R-:W-:Y:S02]  /*6870*/  @!UP2 UIADD3 UR4, UPT, UPT, -UR8, UR6, URZ ;  /* 0x000000060804a290 */ /* 0x000fe4000fffe1ff */
[----:B------:R-:W-:Y:S02]  /*6880*/  @!UP2 UIADD3 UR6, UPT, UPT, UR8, -UR6, URZ ;  /* 0x800000060806a290 */ /* 0x000fe4000fffe0ff */
[----:B------:R-:W-:Y:S02]  /*6890*/  @!UP2 UIMAD UR14, UR4, UR5, UR14 ;  /* 0x00000005040ea2a4 */ /* 0x000fe4000f8e020e */
[----:B------:R-:W-:Y:S01]  /*68a0*/  @!UP2 UIMAD UR13, UR6, UR22, UR13 ;  /* 0x00000016060da2a4 */ /* 0x000fe2000f8e020d */
[----:B------:R-:W-:Y:S11]  /*68b0*/  BRA.U UP3, `(.L_x_122) ;  /* 0x0000000103107547 */ /* 0x000ff6000b800000 */
[----:B-1----:R-:W-:Y:S04]  /*68c0*/  MOV R0, UR48 ;  /* 0x0000003000007c02 */ /* 0x002fe80008000f00 */
[----:B------:R-:W-:Y:S04]  /*68d0*/  SHF.L.U32 R9, R0, 0x1f, RZ ;  /* 0x0000001f00097819 */ /* 0x000fe800000006ff */
[----:B------:R-:W1:Y:S02]  /*68e0*/  SYNCS.PHASECHK.TRANS64.TRYWAIT P2, [UR24+0x248], R9 ;  /* 0x00024809ff0075a7 */ /* 0x000e640008041118 */
[----:B-1----:R-:W-:Y:S05]  /*68f0*/  @!P2 BRA `(.L_x_123) ;  /* 0x000000480014a947 */ /* 0x002fea0003800000 */
.L_x_122:
[----:B------:R-:W-:Y:S05]  /*6900*/  @!P1 BRA `(.L_x_124) ;  /* 0x0000000000309947 */ /* 0x000fea0003800000 */
[----:B----4-:R-:W-:Y:S01]  /*6910*/  ISETP.NE.U32.AND P1, PT, R2, RZ, PT ;  /* 0x000000ff0200720c */ /* 0x010fe20003f25070 */
[----:B------:R-:W2:Y:S01]  /*6920*/  LDCU.64 UR4, c[0x0][0x358] ;  /* 0x00006b00ff0477ac */ /* 0x000ea20008000a00 */
[----:B------:R-:W-:Y:S02]  /*6930*/  IMAD.MOV.U32 R84, RZ, RZ, 0x1 ;  /* 0x00000001ff547424 */ /* 0x000fe400078e00ff */
[----:B------:R-:W-:Y:S11]  /*6940*/  ISETP.NE.AND.EX P1, PT, R3, RZ, PT, P1 ;  /* 0x000000ff0300720c */ /* 0x000ff60003f25310 */
[----:B------:R-:W-:Y:S02]  /*6950*/  @!UPT UIADD3 URZ, UPT, UPT, URZ, URZ, URZ ;  /* 0x000000fffffff290 */ /* 0x000fe4000fffe0ff */
[----:B-1----:R-:W1:Y:S01]  /*6960*/  @P1 LDC.64 R8, c[0x0][0xc88] ;  /* 0x00032200ff081b82 */ /* 0x002e620000000a00 */
[----:B------:R-:W-:Y:S04]  /*6970*/  @P1 IMAD R0, R4, UR44, RZ ;  /* 0x0000002c04001c24 */ /* 0x000fe8000f8e02ff */
[----:B-1----:R-:W-:Y:S04]  /*6980*/  @P1 IMAD.WIDE R8, R0, 0x4, R8 ;  /* 0x0000000400081825 */ /* 0x002fe800078e0208 */
[----:B------:R-:W-:Y:S01]  /*6990*/  HFMA2 R0, -RZ, RZ, 0, 5.9604644775390625e-08 ;  /* 0x00000001ff007431 */ /* 0x000fe200000001ff */
[----:B--2--5:R2:W5:Y:S04]  /*69a0*/  @P1 LDG.E R41, desc[UR4][R8.64] ;  /* 0x0000000408291981 */ /* 0x024568000c1e1900 */
[----:B------:R-:W-:Y:S01]  /*69b0*/  @!P1 PRMT R84, R0, 0x7610, R84 ;  /* 0x0000761000549816 */ /* 0x000fe20000000054 */
[----:B--2---:R-:W3:Y:S06]  /*69c0*/  @!P1 LDC R41, c[0x0][0xc80] ;  /* 0x00032000ff299b82 */ /* 0x004eec0000000800 */
.L_x_124:
[----:B---3-5:R-:W-:Y:S01]  /*69d0*/  @!P0 FSETP.EQ.AND P1, PT, R41, RZ, PT ;  /* 0x000000ff2900820b */ /* 0x028fe20003f22000 */
[----:B------:R-:W-:Y:S01]  /*69e0*/  @!UPT UIADD3 URZ, UPT, UPT, URZ, URZ, URZ ;  /* 0x000000fffffff290 */ /* 0x000fe2000fffe0ff */
[----:B------:R-:W-:Y:S11]  /*69f0*/  @!P0 BRA `(.L_x_125) ;  /* 0x0000000000188947 */ /* 0x000ff60003800000 */
[----:B------:R-:W-:Y:S02]  /*6a00*/  LOP3.LUT P0, RZ, R84, 0xff, RZ, 0xc0, !PT ;  /* 0x000000ff54ff7812 */ /* 0x000fe4000780c0ff */
[----:B----4-:R-:W-:Y:S04]  /*6a10*/  ISETP.NE.U32.AND P1, PT, R2, RZ, PT ;  /* 0x000000ff0200720c */ /* 0x010fe80003f25070 */
[----:B------:R-:W-:Y:S04]  /*6a20*/  ISETP.NE.AND.EX P1, PT, R3, RZ, PT, P1 ;  /* 0x000000ff0300720c */ /* 0x000fe80003f25310 */
[----:B------:R-:W-:Y:S03]  /*6a30*/  PLOP3.LUT P1, PT, P1, PT, PT, 0x8, 0x80 ;  /* 0x000000000080781c */ /* 0x000fe60000f2e170 */
[----:B------:R-:W-:Y:S11]  /*6a40*/  @P0 FSETP.EQ.AND P1, PT, R41, RZ, PT ;  /* 0x000000ff2900020b */ /* 0x000ff60003f22000 */
[----:B------:R-:W-:Y:S02]  /*6a50*/  @!UPT UIADD3 URZ, UPT, UPT, URZ, URZ, URZ ;  /* 0x000000fffffff290 */ /* 0x000fe4000fffe0ff */
.L_x_125:
[----:B------:R-:W-:Y:S01]  /*6a60*/  ULEA UR4, UR12, UR24, 0x3 ;  /* 0x000000180c047291 */ /* 0x000fe2000f8e18ff */
[----:B-1----:R-:W-:Y:S02]  /*6a70*/  SHF.L.U32 R9, R15, 0x1f, RZ ;  /* 0x0000001f0f097819 */ /* 0x002fe400000006ff */
[----:B------:R-:W-:Y:S04]  /*6a80*/  ELECT P0, URZ, PT ;  /* 0x0000000000ff782f */ /* 0x000fe80003800000 */
[----:B------:R-:W-:Y:S02]  /*6a90*/  PLOP3.LUT P1, PT, P1, P0, PT, 0xf2, 0x2f ;  /* 0x00000000002f781c */ /* 0x000fe40000f21e72 */
[----:B------:R-:W1:Y:S11]  /*6aa0*/  SYNCS.PHASECHK.TRANS64.TRYWAIT P2, [UR4+0x228], R9 ;  /* 0x00022809ff0075a7 */ /* 0x000e760008041104 */
[----:B------:R-:W-:Y:S05]  /*6ab0*/  @!P1 IADD3 R8, P0, PT, R16, 0x980, RZ ;  /* 0x0000098010089810 */ /* 0x000fea0007f1e0ff */
[----:B------:R-:W-:Y:S01]  /*6ac0*/  @!P1 IMAD.X R6, RZ, RZ, R17, P0 ;  /* 0x000000ffff069224 */ /* 0x000fe200000e0611 */
[----:B-1----:R-:W-:Y:S07]  /*6ad0*/  @!P2 BRA `(.L_x_126) ;  /* 0x0000004400b4a947 */ /* 0x002fee0003800000 */
.L_x_254:
[----:B------:R-:W-:Y:S01]  /*6ae0*/  @!P1 R2UR UR7, R6 ;  /* 0x00000000060792ca */ /* 0x000fe200000e0000 */
[----:B------:R-:W-:Y:S01]  /*6af0*/  UIADD3 UR5, UPT, UPT, UR12, 0x1, URZ ;  /* 0x000000010c057890 */ /* 0x000fe2000fffe0ff */
[----:B------:R-:W-:Y:S01]  /*6b00*/  @!P1 R2UR UR6, R8 ;  /* 0x00000000080692ca */ /* 0x000fe200000e0000 */
[----:B------:R-:W-:Y:S01]  /*6b10*/  UIADD3 UR9, UPT, UPT, UR4, 0x210, URZ ;  /* 0x0000021004097890 */ /* 0x000fe2000fffe0ff */
[----:B------:R-:W-:Y:S01]  /*6b20*/  @!P1 IMAD.MOV.U32 R6, RZ, RZ, 0x2000 ;  /* 0x00002000ff069424 */ /* 0x000fe200078e00ff */
[----:B------:R-:W-:Y:S01]  /*6b30*/  UISETP.NE.AND UP0, UPT, UR5, 0x3, UPT ;  /* 0x000000030500788c */ /* 0x000fe2000bf05270 */
[----:B------:R-:W-:Y:S01]  /*6b40*/  VIADD R14, R14, 0x1 ;  /* 0x000000010e0e7836 */ /* 0x000fe20000000000 */
[----:B------:R-:W-:Y:S01]  /*6b50*/  UMOV UR22, 0x0 ;  /* 0x0000000000167882 */ /* 0x000fe20000000000 */
[----:B------:R-:W-:Y:S01]  /*6b60*/  UMOV UR23, 0x10000000 ;  /* 0x1000000000177882 */ /* 0x000fe20000000000 */
[----:B------:R-:W-:Y:S04]  /*6b70*/  UPRMT UR20, UR55, 0x654, UR9 ;  /* 0x0000065437147896 */ /* 0x000fe80008000009 */
[----:B-1----:R-:W-:Y:S01]  /*6b80*/  IMAD.U32 R9, RZ, RZ, UR7 ;  /* 0x00000007ff097e24 */ /* 0x002fe2000f8e00ff */
[----:B------:R-:W-:Y:S01]  /*6b90*/  USEL UR7, URZ, 0x1, UP0 ;  /* 0x00000001ff077887 */ /* 0x000fe20008000000 */
[----:B------:R-:W-:Y:S01]  /*6ba0*/  IMAD.U32 R8, RZ, RZ, UR6 ;  /* 0x00000006ff087e24 */ /* 0x000fe2000f8e00ff */
[----:B------:R-:W-:Y:S02]  /*6bb0*/  USEL UR6, UR5, URZ, UP0 ;  /* 0x000000ff05067287 */ /* 0x000fe40008000000 */
[----:B------:R-:W-:Y:S01]  /*6bc0*/  VOTEU.ALL UP0, P1 ;  /* 0x0000000000ff7886 */ /* 0x000fe20000800000 */
[----:B------:R-:W-:Y:S02]  /*6bd0*/  @!P1 R2UR UR19, R9 ;  /* 0x00000000091392ca */ /* 0x000fe400000e0000 */
[----:B------:R-:W-:Y:S02]  /*6be0*/  @!P1 R2UR UR18, R8 ;  /* 0x00000000081292ca */ /* 0x000fe400000e0000 */
[----:B------:R-:W-:Y:S01]  /*6bf0*/  @!UP0 ULEA UR5, UR12, UR24, 0xd ;  /* 0x000000180c058291 */ /* 0x000fe2000f8e68ff */
[----:B------:R-:W-:Y:S02]  /*6c00*/  LOP3.LUT R15, R15, UR7, RZ, 0x3c, !PT ;  /* 0x000000070f0f7c12 */ /* 0x000fe4000f8e3cff */
[----:B------:R-:W-:Y:S01]  /*6c10*/  UMOV UR12, UR44 ;  /* 0x0000002c000c7c82 */ /* 0x000fe20008000000 */
[----:B------:R-:W-:Y:S01]  /*6c20*/  @!UP0 UIADD3 UR8, UPT, UPT, UR5, 0x400, URZ ;  /* 0x0000040005088890 */ /* 0x000fe2000fffe0ff */
[----:B------:R-:W-:Y:S01]  /*6c30*/  SHF.L.U32 R0, R15, 0x1f, RZ ;  /* 0x0000001f0f007819 */ /* 0x000fe200000006ff */
[----:B------:R-:W-:Y:S01]  /*6c40*/  VOTEU.ALL UP0, P1 ;  /* 0x0000000000ff7886 */ /* 0x000fe20000800000 */
[----:B------:R-:W-:Y:S06]  /*6c50*/  ULEA UR5, UR6, UR24, 0x3 ;  /* 0x0000001806057291 */ /* 0x000fec000f8e18ff */
[----:B------:R1:W-:Y:S01]  /*6c60*/  @!UP0 UTMALDG.3D [UR8], [UR18], desc[UR22] ;  /* 0x00001608120085b4 */ /* 0x0003e20008011000 */
[----:B------:R1:W-:Y:S01]  /*6c70*/  @!P1 SYNCS.ARRIVE.TRANS64.RED.A0TR RZ, [UR4+0x210], R6 ;  /* 0x00021006ffff99a7 */ /* 0x0003e20008300404 */
[----:B------:R-:W-:Y:S01]  /*6c80*/  SYNCS.ARRIVE.TRANS64.RED.A1T0 RZ, [UR20], RZ ;  /* 0x000000ffffff79a7 */ /* 0x000fe20008100414 */
[----:B------:R-:W2:Y:S02]  /*6c90*/  SYNCS.PHASECHK.TRANS64.TRYWAIT P0, [UR5+0x228], R0 ;  /* 0x00022800ff0075a7 */ /* 0x000ea40008001105 */
[----:B-12---:R-:W-:Y:S05]  /*6ca0*/  @!P0 BRA `(.L_x_127) ;  /* 0x0000004400588947 */ /* 0x006fea0003800000 */
.L_x_256:
[----:B------:R-:W-:Y:S01]  /*6cb0*/  UIADD3 UR9, UPT, UPT, UR5, 0x210, URZ ;  /* 0x0000021005097890 */ /* 0x000fe2000fffe0ff */
[----:B------:R-:W-:Y:S01]  /*6cc0*/  @!P1 IADD3 R6, P0, PT, R16, 0x980, RZ ;  /* 0x0000098010069810 */ /* 0x000fe20007f1e0ff */
[----:B------:R-:W-:Y:S01]  /*6cd0*/  UPLOP3.LUT UP3, UPT, UPT, UPT, UPT, 0x80, 0x8 ;  /* 0x000000000008789c */ /* 0x000fe20003f6f070 */
[----:B------:R-:W-:Y:S01]  /*6ce0*/  R2UR UR23, R86 ;  /* 0x00000000561772ca */ /* 0x000fe200000e0000 */
[----:B------:R-:W-:Y:S01]  /*6cf0*/  UMOV UR20, 0x0 ;  /* 0x0000000000147882 */ /* 0x000fe20000000000 */
[----:B------:R-:W-:Y:S01]  /*6d00*/  @!P1 R2UR UR7, R6 ;  /* 0x00000000060792ca */ /* 0x000fe200000e0000 */
[----:B-1----:R-:W-:Y:S01]  /*6d10*/  @!P1 IMAD.X R0, RZ, RZ, R17, P0 ;  /* 0x000000ffff009224 */ /* 0x002fe200000e0611 */
[----:B------:R-:W-:Y:S01]  /*6d20*/  UMOV UR21, 0x10000000 ;  /* 0x1000000000157882 */ /* 0x000fe20000000000 */
[----:B------:R-:W-:Y:S01]  /*6d30*/  UMOV UR12, UR44 ;  /* 0x0000002c000c7c82 */ /* 0x000fe20008000000 */
[----:B------:R-:W-:Y:S01]  /*6d40*/  VOTEU.ALL UP0, P1 ;  /* 0x0000000000ff7886 */ /* 0x000fe20000800000 */
[----:B------:R-:W-:Y:S01]  /*6d50*/  R2UR UR22, R87 ;  /* 0x00000000571672ca */ /* 0x000fe200000e0000 */
[----:B------:R-:W-:Y:S01]  /*6d60*/  UMOV UR44, UR26 ;  /* 0x0000001a002c7c82 */ /* 0x000fe20008000000 */
[----:B------:R-:W-:Y:S02]  /*6d70*/  @!P1 R2UR UR4, R0 ;  /* 0x00000000000492ca */ /* 0x000fe400000e0000 */
[----:B------:R-:W-:Y:S01]  /*6d80*/  @!UP0 UIADD3 UR10, UPT, UPT, UR10, 0x20, URZ ;  /* 0x000000200a0a8890 */ /* 0x000fe2000fffe0ff */
[C---:B------:R-:W-:Y:S01]  /*6d90*/  ISETP.NE.AND P0, PT, R14.reuse, 0x2, PT ;  /* 0x000000020e00780c */ /* 0x040fe20003f05270 */
[----:B------:R-:W-:Y:S02]  /*6da0*/  UIADD3 UR34, UPT, UPT, UR13, UR23, URZ ;  /* 0x000000170d227290 */ /* 0x000fe4000fffe0ff */
[----:B------:R-:W-:Y:S01]  /*6db0*/  IMAD.U32 R8, RZ, RZ, UR7 ;  /* 0x00000007ff087e24 */ /* 0x000fe2000f8e00ff */
[----:B------:R-:W-:Y:S02]  /*6dc0*/  SEL R0, RZ, 0x1, P0 ;  /* 0x00000001ff007807 */ /* 0x000fe40000000000 */
[----:B------:R-:W-:Y:S02]  /*6dd0*/  SEL R14, R14, RZ, P0 ;  /* 0x000000ff0e0e7207 */ /* 0x000fe40000000000 */
[----:B------:R-:W-:Y:S01]  /*6de0*/  @!P1 R2UR UR18, R8 ;  /* 0x00000000081292ca */ /* 0x000fe200000e0000 */
[----:B------:R-:W-:Y:S01]  /*6df0*/  UIADD3 UR25, UPT, UPT, UR14, UR22, URZ ;  /* 0x000000160e197290 */ /* 0x000fe2000fffe0ff */
[----:B------:R-:W-:Y:S01]  /*6e00*/  IMAD.U32 R9, RZ, RZ, UR4 ;  /* 0x00000004ff097e24 */ /* 0x000fe2000f8e00ff */
[----:B------:R-:W-:Y:S01]  /*6e10*/  @!UP0 ULEA UR4, UR6, UR24, 0xd ;  /* 0x0000001806048291 */ /* 0x000fe2000f8e68ff */
[----:B------:R-:W-:Y:S03]  /*6e20*/  LOP3.LUT R13, R13, R0, RZ, 0x3c, !PT ;  /* 0x000000000d0d7212 */ /* 0x000fe600078e3cff */
[----:B------:R-:W-:Y:S01]  /*6e30*/  @!P1 R2UR UR19, R9 ;  /* 0x00000000091392ca */ /* 0x000fe200000e0000 */
[----:B------:R-:W-:Y:S01]  /*6e40*/  @!UP0 UIADD3 UR8, UPT, UPT, UR4, 0x400, URZ ;  /* 0x0000040004088890 */ /* 0x000fe2000fffe0ff */
[----:B------:R-:W-:Y:S01]  /*6e50*/  VOTEU.ALL UP0, P1 ;  /* 0x0000000000ff7886 */ /* 0x000fe20000800000 */
[----:B------:R-:W-:Y:S10]  /*6e60*/  UPRMT UR4, UR55, 0x654, UR9 ;  /* 0x0000065437047896 */ /* 0x000ff40008000009 */
[----:B------:R1:W-:Y:S01]  /*6e70*/  @!UP0 UTMALDG.3D [UR8], [UR18], desc[UR20] ;  /* 0x00001408120085b4 */ /* 0x0003e20008011000 */
[----:B------:R3:W-:Y:S01]  /*6e80*/  @!P1 SYNCS.ARRIVE.TRANS64.RED.A0TR RZ, [UR5+0x210], R7 ;  /* 0x00021007ffff99a7 */ /* 0x0007e20008300405 */
[----:B------:R-:W-:Y:S01]  /*6e90*/  SYNCS.ARRIVE.TRANS64.RED.A1T0 RZ, [UR4], RZ ;  /* 0x000000ffffff79a7 */ /* 0x000fe20008100404 */
[----:B------:R-:W-:Y:S04]  /*6ea0*/  UIADD3 UR4, UPT, UPT, UR6, 0x1, URZ ;  /* 0x0000000106047890 */ /* 0x000fe8000fffe0ff */
[----:B------:R-:W-:Y:S04]  /*6eb0*/  UISETP.NE.AND UP0, UPT, UR4, 0x3, UPT ;  /* 0x000000030400788c */ /* 0x000fe8000bf05270 */
[----:B------:R-:W-:Y:S06]  /*6ec0*/  USEL UR5, URZ, 0x1, UP0 ;  /* 0x00000001ff057887 */ /* 0x000fec0008000000 */
[----:B------:R-:W-:Y:S01]  /*6ed0*/  LOP3.LUT R15, R15, UR5, RZ, 0x3c, !PT ;  /* 0x000000050f0f7c12 */ /* 0x000fe2000f8e3cff */
[----:B-1----:R-:W-:Y:S01]  /*6ee0*/  USEL UR12, UR4, URZ, UP0 ;  /* 0x000000ff040c7287 */ /* 0x002fe20008000000 */
[----:B------:R-:W-:Y:S11]  /*6ef0*/  BRA.U UP1, `(.L_x_128) ;  /* 0xfffffff101f07547 */ /* 0x000ff6000b83ffff */
[----:B------:R-:W-:Y:S01]  /*6f00*/  UIADD3 UR24, UPT, UPT, UR24, 0x228, URZ ;  /* 0x0000022818187890 */ /* 0x000fe2000fffe0ff */
[----:B----4-:R-:W-:-:S03]  /*6f10*/  SHF.L.U32 R3, R15, 0x1f, RZ ;  /* 0x0000001f0f037819 */ /* 0x010fc600000006ff */
[----:B------:R-:W-:-:S09]  /*6f20*/  ULEA UR4, UR12, UR24, 0x3 ;  /* 0x000000180c047291 */ /* 0x000fd2000f8e18ff */
[----:B------:R-:W1:Y:S02]  /*6f30*/  SYNCS.PHASECHK.TRANS64.TRYWAIT P0, [UR4], R3 ;  /* 0x00000003ff0075a7 */ /* 0x000e640008001104 */
[----:B-1----:R-:W-:Y:S05]  /*6f40*/  @!P0 BRA `(.L_x_129) ;  /* 0x0000004000c88947 */ /* 0x002fea0003800000 */
.L_x_258:
        /* <DEDUP_REMOVED lines=9> */
.L_x_260:
        /* <DEDUP_REMOVED lines=8> */
.L_x_131:
[----:B-1----:R1:W2:Y:S02]  /*7060*/  SYNCS.PHASECHK.TRANS64.TRYWAIT P0, [R0+URZ], R3 ;  /* 0x00000003000075a7 */ /* 0x0022a400080011ff */
[----:B--2---:R-:W-:Y:S05]  /*7070*/  @!P0 NANOSLEEP.SYNCS 0x989680 ;  /* 0x009896800000895d */ /* 0x004fea0003900000 */
[----:B------:R-:W2:Y:S02]  /*7080*/  @!P0 SYNCS.PHASECHK.TRANS64 P0, [R0+URZ], R3 ;  /* 0x00000003000085a7 */ /* 0x000ea400080010ff */
[----:B--2---:R-:W-:Y:S05]  /*7090*/  @P0 EXIT ;  /* 0x000000000000094d */ /* 0x004fea0003800000 */
[----:B------:R-:W-:Y:S05]  /*70a0*/  BRA `(.L_x_131) ;  /* 0xfffffffc00ec7947 */ /* 0x000fea000383ffff */
.L_x_119:
[----:B------:R-:W-:-:S06]  /*70b0*/  UISETP.GE.AND UP0, UPT, UR22, 0x4, UPT ;  /* 0x000000041600788c */ /* 0x000fcc000bf06270 */
[----:B------:R-:W-:-:S13]  /*70c0*/  PLOP3.LUT P0, PT, PT, PT, UP0, 0x80, 0x8 ;  /* 0x000000000008781c */ /* 0x000fda0003f0f008 */
[----:B------:R-:W-:Y:S05]  /*70d0*/  @!P0 EXIT ;  /* 0x000000000000894d */ /* 0x000fea0003800000 */
[----:B------:R-:W-:Y:S01]  /*70e0*/  BAR.SYNC.DEFER_BLOCKING 0x6, 0xa0 ;  /* 0x0182800000007b1d */ /* 0x000fe20000010000 */
[C---:B------:R-:W-:Y:S01]  /*70f0*/  IMAD.SHL.U32 R2, R92.reuse, 0x20, RZ ;  /* 0x000000205c027824 */ /* 0x040fe200078e00ff */
[C---:B------:R-:W-:Y:S01]  /*7100*/  LOP3.LUT R93, R92.reuse, 0x2, RZ, 0xc0, !PT ;  /* 0x000000025c5d7812 */ /* 0x040fe200078ec0ff */
[C---:B------:R-:W-:Y:S01]  /*7110*/  IMAD.SHL.U32 R97, R92.reuse, 0x4, RZ ;  /* 0x000000045c617824 */ /* 0x040fe200078e00ff */
[C---:B------:R-:W-:Y:S01]  /*7120*/  LOP3.LUT R98, R92.reuse, 0x60, RZ, 0xc0, !PT ;  /* 0x000000605c627812 */ /* 0x040fe200078ec0ff */
[----:B------:R-:W-:Y:S01]  /*7130*/  IMAD.U32 R37, R92, 0x10000, RZ ;  /* 0x000100005c257824 */ /* 0x000fe200078e00ff */
[----:B------:R-:W-:Y:S01]  /*7140*/  UMOV UR47, 0x400 ;  /* 0x00000400002f7882 */ /* 0x000fe20000000000 */
[----:B------:R-:W1:Y:S01]  /*7150*/  LDCU.64 UR4, c[0x0][0xc90] ;  /* 0x00019200ff0477ac */ /* 0x000e620008000a00 */
[----:B------:R-:W2:Y:S01]  /*7160*/  LDC.64 R78, c[0x0][0xcb0] ;  /* 0x00032c00ff4e7b82 */ /* 0x000ea20000000a00 */
[----:B------:R-:W-:Y:S01]  /*7170*/  LOP3.LUT R4, R2, 0xc0, RZ, 0xc0, !PT ;  /* 0x000000c002047812 */ /* 0x000fe200078ec0ff */
[----:B------:R-:W-:Y:S01]  /*7180*/  HFMA2 R36, -RZ, RZ, 0, 0 ;  /* 0x00000000ff247431 */ /* 0x000fe200000001ff */
[----:B------:R-:W-:Y:S01]  /*7190*/  ULEA UR47, UR55, UR47, 0x18 ;  /* 0x0000002f372f7291 */ /* 0x000fe2000f8ec0ff */
[----:B------:R-:W-:-:S02]  /*71a0*/  LOP3.LUT R92, R92, 0x4, RZ, 0xc0, !PT ;  /* 0x000000045c5c7812 */ /* 0x000fc400078ec0ff */
[----:B------:R-:W-:Y:S02]  /*71b0*/  CS2R R94, SRZ ;  /* 0x00000000005e7805 */ /* 0x000fe4000001ff00 */
[----:B------:R-:W-:Y:S01]  /*71c0*/  LOP3.LUT R97, R4, 0x18, R97, 0xf8, !PT ;  /* 0x0000001804617812 */ /* 0x000fe200078ef861 */
[----:B------:R-:W-:Y:S01]  /*71d0*/  IMAD.MOV.U32 R91, RZ, RZ, RZ ;  /* 0x000000ffff5b7224 */ /* 0x000fe200078e00ff */
[----:B------:R-:W3:Y:S01]  /*71e0*/  LDC.64 R76, c[0x0][0xca8] ;  /* 0x00032a00ff4c7b82 */ /* 0x000ee20000000a00 */
[----:B------:R-:W-:Y:S01]  /*71f0*/  LOP3.LUT R37, R37, 0x600000, RZ, 0xc0, !PT ;  /* 0x0060000025257812 */ /* 0x000fe200078ec0ff */
[----:B------:R-:W-:Y:S01]  /*7200*/  IMAD.MOV R93, RZ, RZ, -R93 ;  /* 0x000000ffff5d7224 */ /* 0x000fe200078e0a5d */
[C---:B------:R-:W-:Y:S01]  /*7210*/  IADD3 R96, PT, PT, -R92.reuse, 0x2, RZ ;  /* 0x000000025c607810 */ /* 0x040fe20007ffe1ff */
[----:B------:R-:W4:Y:S01]  /*7220*/  LDCU UR63, c[0x0][0x370] ;  /* 0x00006e00ff3f77ac */ /* 0x000f220008000800 */
[----:B------:R-:W-:Y:S02]  /*7230*/  LOP3.LUT R97, R97, 0xf20, R2, 0xf8, !PT ;  /* 0x00000f2061617812 */ /* 0x000fe400078ef802 */
[----:B------:R-:W-:Y:S01]  /*7240*/  IADD3 R92, PT, PT, -R92, RZ, RZ ;  /* 0x000000ff5c5c7210 */ /* 0x000fe20007ffe1ff */
[----:B------:R-:W4:Y:S01]  /*7250*/  LDS R0, [UR47+0x2e0] ;  /* 0x0002e02fff007984 */ /* 0x000f220008000800 */
[----:B-1----:R-:W-:Y:S01]  /*7260*/  IMAD.U32 R100, RZ, RZ, UR4 ;  /* 0x00000004ff647e24 */ /* 0x002fe2000f8e00ff */
[----:B------:R-:W-:Y:S01]  /*7270*/  UIADD3 UR4, UPT, UPT, UR47, 0x400, URZ ;  /* 0x000004002f047890 */ /* 0x000fe2000fffe0ff */
[----:B------:R-:W-:Y:S01]  /*7280*/  IMAD.U32 R99, RZ, RZ, UR5 ;  /* 0x00000005ff637e24 */ /* 0x000fe2000f8e00ff */
[----:B------:R-:W-:Y:S01]  /*7290*/  UMOV UR54, 0x1 ;  /* 0x0000000100367882 */ /* 0x000fe20000000000 */
[----:B------:R-:W-:Y:S01]  /*72a0*/  IMAD.SHL.U32 R96, R96, 0x10, RZ ;  /* 0x0000001060607824 */ /* 0x000fe200078e00ff */
[----:B------:R-:W-:Y:S01]  /*72b0*/  UMOV UR46, URZ ;  /* 0x000000ff002e7c82 */ /* 0x000fe20008000000 */
[----:B------:R-:W1:Y:S01]  /*72c0*/  LDCU UR42, c[0x0][0xf0c] ;  /* 0x0001e180ff2a77ac */ /* 0x000e620008000800 */
[----:B------:R-:W-:Y:S01]  /*72d0*/  IMAD.U32 R102, RZ, RZ, UR4 ;  /* 0x00000004ff667e24 */ /* 0x000fe2000f8e00ff */
[----:B------:R-:W-:Y:S01]  /*72e0*/  LEA R97, R97, UR4, 0x1 ;  /* 0x0000000461617c11 */ /* 0x000fe2000f8e08ff */
[----:B------:R-:W1:Y:S01]  /*72f0*/  LDCU UR38, c[0x0][0xf30] ;  /* 0x0001e600ff2677ac */ /* 0x000e620008000800 */
[----:B------:R-:W1:Y:S01]  /*7300*/  LDCU.64 UR60, c[0x0][0xc88] ;  /* 0x00019100ff3c77ac */ /* 0x000e620008000a00 */
[----:B------:R-:W1:Y:S01]  /*7310*/  LDCU.64 UR40, c[0x0][0xf28] ;  /* 0x0001e500ff2877ac */ /* 0x000e620008000a00 */
[----:B------:R-:W1:Y:S01]  /*7320*/  LDCU.128 UR56, c[0x0][0xf10] ;  /* 0x0001e200ff3877ac */ /* 0x000e620008000c00 */
[----:B------:R-:W1:Y:S01]  /*7330*/  LDCU UR62, c[0x0][0x374] ;  /* 0x00006e80ff3e77ac */ /* 0x000e620008000800 */
[----:B------:R-:W-:Y:S01]  /*7340*/  UMOV UR53, URZ ;  /* 0x000000ff00357c82 */ /* 0x000fe20008000000 */
[----:B------:R-:W-:Y:S01]  /*7350*/  UMOV UR52, URZ ;  /* 0x000000ff00347c82 */ /* 0x000fe20008000000 */
[----:B-1234-:R-:W-:-:S07]  /*7360*/  IMAD.IADD R37, R0, 0x1, R37 ;  /* 0x0000000100257824 */ /* 0x01efce00078e0225 */
.L_x_162:
[C---:B------:R-:W-:Y:S02]  /*7370*/  LEA R0, R91.reuse, UR47, 0x3 ;  /* 0x0000002f5b007c11 */ /* 0x040fe4000f8e18ff */
[----:B------:R-:W-:Y:S02]  /*7380*/  SHF.L.U32 R3, R94, 0x1f, RZ ;  /* 0x0000001f5e037819 */ /* 0x000fe400000006ff */
[----:B------:R-:W-:Y:S02]  /*7390*/  LEA R5, R91, UR47, 0x4 ;  /* 0x0000002f5b057c11 */ /* 0x000fe4000f8e20ff */
[----:B-1----:R-:W1:Y:S02]  /*73a0*/  SYNCS.PHASECHK.TRANS64.TRYWAIT P0, [R0+URZ+0x250], R3 ;  /* 0x00025003000075a7 */ /* 0x002e6400080011ff */
[----:B-1----:R-:W-:Y:S05]  /*73b0*/  @!P0 BRA `(.L_x_132) ;  /* 0x0000003c00dc8947 */ /* 0x002fea0003800000 */
.L_x_261:
[----:B------:R-:W-:Y:S01]  /*73c0*/  R2UR UR7, R101 ;  /* 0x00000000650772ca */ /* 0x000fe200000e0000 */
[----:B------:R-:W2:Y:S01]  /*73d0*/  LDS.128 R4, [R5+0x2c0] ;  /* 0x0002c00005047984 */ /* 0x000ea20000000c00 */
[----:B-1----:R-:W-:Y:S01]  /*73e0*/  VIADD R0, R0, 0x260 ;  /* 0x0000026000007836 */ /* 0x002fe20000000000 */
[----:B------:R-:W-:Y:S04]  /*73f0*/  UISETP.GE.AND UP0, UPT, UR39, 0x1, UPT ;  /* 0x000000012700788c */ /* 0x000fe8000bf06270 */
[----:B------:R-:W-:Y:S01]  /*7400*/  PRMT R0, RZ, 0x654, R0 ;  /* 0x00000654ff007816 */ /* 0x000fe20000000000 */
[----:B------:R-:W-:Y:S01]  /*7410*/  @!PT LDS RZ, [RZ] ;  /* 0x00000000fffff984 */ /* 0x000fe20000000800 */
[----:B------:R-:W-:Y:S01]  /*7420*/  @!PT LDS RZ, [RZ] ;  /* 0x00000000fffff984 */ /* 0x000fe20000000800 */
[----:B------:R-:W-:Y:S01]  /*7430*/  @!PT LDS RZ, [RZ] ;  /* 0x00000000fffff984 */ /* 0x000fe20000000800 */
[----:B------:R-:W-:Y:S01]  /*7440*/  @!PT LDS RZ, [RZ] ;  /* 0x00000000fffff984 */ /* 0x000fe20000000800 */
[----:B------:R1:W-:Y:S06]  /*7450*/  MEMBAR.ALL.CTA ;  /* 0x0000000000007992 */ /* 0x0003ec0000008000 */
[----:B-1----:R-:W1:Y:S02]  /*7460*/  FENCE.VIEW.ASYNC.S ;  /* 0x00000000000073c6 */ /* 0x002e640000000000 */
[----:B-1----:R1:W-:Y:S01]  /*7470*/  SYNCS.ARRIVE.TRANS64.RED.A1T0 RZ, [R0+URZ], RZ ;  /* 0x000000ff00ff79a7 */ /* 0x0023e200081004ff */
[----:B--2---:R-:W-:Y:S11]  /*7480*/  LOP3.LUT P0, RZ, R6, 0x1, RZ, 0xc0, !PT ;  /* 0x0000000106ff7812 */ /* 0x004ff6000780c0ff */
[----:B------:R-:W-:Y:S02]  /*7490*/  @!UPT UIADD3 URZ, UPT, UPT, URZ, URZ, URZ ;  /* 0x000000fffffff290 */ /* 0x000fe4000fffe0ff */
[----:B------:R-:W-:Y:S01]  /*74a0*/  VOTEU.ANY UP1, P0 ;  /* 0x0000000000ff7886 */ /* 0x000fe20000020100 */
[----:B------:R-:W-:Y:S01]  /*74b0*/  PLOP3.LUT P0, PT, PT, PT, UP1, 0x80, 0x8 ;  /* 0x000000000008781c */ /* 0x000fe20003f0f018 */
[----:B------:R-:W-:Y:S06]  /*74c0*/  UP2UR UR4, UPR, URZ, 0x2 ;  /* 0x00000002ff047883 */ /* 0x000fec0008000000 */
[----:B------:R-:W-:Y:S06]  /*74d0*/  IMAD.U32 R103, RZ, RZ, UR4 ;  /* 0x00000004ff677e24 */ /* 0x000fec000f8e00ff */
[----:B------:R-:W-:Y:S02]  /*74e0*/  @P0 SHF.R.U32.HI R2, RZ, 0x10, R5 ;  /* 0x00000010ff020819 */ /* 0x000fe40000011605 */
[----:B------:R-:W-:Y:S02]  /*74f0*/  @P0 MOV R3, R4 ;  /* 0x0000000400030202 */ /* 0x000fe40000000f00 */
[----:B------:R-:W-:Y:S02]  /*7500*/  @P0 R2UR UR4, R2 ;  /* 0x00000000020402ca */ /* 0x000fe400000e0000 */
[----:B------:R-:W-:Y:S02]  /*7510*/  @P0 LOP3.LUT R4, R5, 0xffff, RZ, 0xc0, !PT ;  /* 0x0000ffff05040812 */ /* 0x000fe400078ec0ff */
[----:B------:R-:W-:Y:S02]  /*7520*/  @P0 R2UR UR6, R3 ;  /* 0x00000000030602ca */ /* 0x000fe400000e0000 */
[----:B------:R-:W-:Y:S07]  /*7530*/  @P0 R2UR UR5, R4 ;  /* 0x00000000040502ca */ /* 0x000fee00000e0000 */
[----:B------:R-:W-:Y:S02]  /*7540*/  @UP1 UMOV UR7, UR4 ;  /* 0x0000000400071c82 */ /* 0x000fe40008000000 */
[----:B------:R-:W-:Y:S02]  /*7550*/  IMAD.U32 R101, RZ, RZ, UR7 ;  /* 0x00000007ff657e24 */ /* 0x000fe4000f8e00ff */
[----:B------:R-:W-:Y:S02]  /*7560*/  @UP1 UMOV UR37, UR6 ;  /* 0x0000000600251c82 */ /* 0x000fe40008000000 */
[----:B------:R-:W-:Y:S01]  /*7570*/  @UP1 UMOV UR36, UR5 ;  /* 0x0000000500241c82 */ /* 0x000fe20008000000 */
[----:B-1----:R-:W-:Y:S05]  /*7580*/  BRA.U !UP0, `(.L_x_133) ;  /* 0x0000000108cc7547 */ /* 0x002fea000b800000 */
[----:B------:R-:W1:Y:S01]  /*7590*/  LDCU UR12, c[0x0][0xf20] ;  /* 0x0001e400ff0c77ac */ /* 0x000e620008000800 */
[----:B------:R-:W-:Y:S02]  /*75a0*/  UIMAD.WIDE.U32 UR4, UR62, UR59, URZ ;  /* 0x0000003b3e0472a5 */ /* 0x000fe4000f8e00ff */
[----:B------:R-:W-:Y:S02]  /*75b0*/  UIMAD.WIDE.U32 UR6, UR63, UR56, URZ ;  /* 0x000000383f0672a5 */ /* 0x000fe4000f8e00ff */
[----:B------:R-:W-:Y:S02]  /*75c0*/  UISETP.NE.AND UP0, UPT, UR58, 0x1, UPT ;  /* 0x000000013a00788c */ /* 0x000fe4000bf05270 */
[----:B------:R-:W-:Y:S02]  /*75d0*/  UIMAD.WIDE.U32 UR8, UR36, UR59, URZ ;  /* 0x0000003b240872a5 */ /* 0x000fe4000f8e00ff */
[----:B------:R-:W-:Y:S02]  /*75e0*/  UIMAD.WIDE.U32 UR10, UR37, UR56, URZ ;  /* 0x00000038250a72a5 */ /* 0x000fe4000f8e00ff */
[----:B------:R-:W-:Y:S02]  /*75f0*/  UISETP.NE.AND UP1, UPT, UR42, 0x1, UPT ;  /* 0x000000012a00788c */ /* 0x000fe4000bf25270 */
[----:B------:R-:W-:Y:S01]  /*7600*/  UISETP.NE.AND UP2, UPT, UR39, 0x1, UPT ;  /* 0x000000012700788c */ /* 0x000fe2000bf45270 */
[----:B------:R-:W-:Y:S02]  /*7610*/  UMOV UR4, UR5 ;  /* 0x0000000500047c82 */ /* 0x000fe40008000000 */
[----:B-1----:R-:W-:Y:S03]  /*7620*/  USHF.R.U32.HI UR5, URZ, UR12, UR4 ;  /* 0x0000000cff057299 */ /* 0x002fe60008011604 */
[----:B------:R-:W-:Y:S02]  /*7630*/  UMOV UR4, UR7 ;  /* 0x0000000700047c82 */ /* 0x000fe40008000000 */
[----:B------:R-:W-:Y:S02]  /*7640*/  USHF.R.U32.HI UR7, URZ, UR57, UR4 ;  /* 0x00000039ff077299 */ /* 0x000fe40008011604 */
[----:B------:R-:W-:Y:S02]  /*7650*/  USEL UR4, UR62, UR5, !UP0 ;  /* 0x000000053e047287 */ /* 0x000fe4000c000000 */
[----:B------:R-:W-:Y:S01]  /*7660*/  USEL UR7, UR63, UR7, !UP1 ;  /* 0x000000073f077287 */ /* 0x000fe2000c800000 */
[----:B------:R-:W-:Y:S01]  /*7670*/  UMOV UR5, UR9 ;  /* 0x0000000900057c82 */ /* 0x000fe20008000000 */
[----:B------:R-:W-:Y:S02]  /*7680*/  UIMAD.WIDE.U32 UR8, UR4, UR40, URZ ;  /* 0x00000028040872a5 */ /* 0x000fe4000f8e00ff */
[----:B------:R-:W-:Y:S03]  /*7690*/  USHF.R.U32.HI UR6, URZ, UR12, UR5 ;  /* 0x0000000cff067299 */ /* 0x000fe60008011605 */
[----:B------:R-:W-:Y:S01]  /*76a0*/  UMOV UR5, UR11 ;  /* 0x0000000b00057c82 */ /* 0x000fe20008000000 */
[----:B------:R-:W-:Y:S02]  /*76b0*/  UIMAD.WIDE.U32 UR10, UR7, UR40, URZ ;  /* 0x00000028070a72a5 */ /* 0x000fe4000f8e00ff */
[----:B------:R-:W-:Y:S02]  /*76c0*/  USHF.R.U32.HI UR12, URZ, UR57, UR5 ;  /* 0x00000039ff0c7299 */ /* 0x000fe40008011605 */
[----:B------:R-:W-:Y:S01]  /*76d0*/  USEL UR6, UR36, UR6, !UP0 ;  /* 0x0000000624067287 */ /* 0x000fe2000c000000 */
[----:B------:R-:W-:Y:S02]  /*76e0*/  UMOV UR5, UR9 ;  /* 0x0000000900057c82 */ /* 0x000fe40008000000 */
[----:B------:R-:W-:Y:S01]  /*76f0*/  UMOV UR10, UR11 ;  /* 0x0000000b000a7c82 */ /* 0x000fe20008000000 */
[----:B------:R-:W-:Y:S02]  /*7700*/  @UP2 USHF.R.U32.HI UR4, URZ, UR41, UR5 ;  /* 0x00000029ff042299 */ /* 0x000fe40008011605 */
[----:B------:R-:W-:Y:S02]  /*7710*/  @UP2 USHF.R.U32.HI UR7, URZ, UR41, UR10 ;  /* 0x00000029ff072299 */ /* 0x000fe4000801160a */
[----:B------:R-:W-:Y:S02]  /*7720*/  UIMAD UR4, UR39, UR4, URZ ;  /* 0x00000004270472a4 */ /* 0x000fe4000f8e02ff */
[----:B------:R-:W-:Y:S02]  /*7730*/  UIMAD.WIDE.U32 UR10, UR6, UR40, URZ ;  /* 0x00000028060a72a5 */ /* 0x000fe4000f8e00ff */
[----:B------:R-:W-:Y:S02]  /*7740*/  USEL UR5, UR37, UR12, !UP1 ;  /* 0x0000000c25057287 */ /* 0x000fe4000c800000 */
[----:B------:R-:W-:Y:S02]  /*7750*/  UIMAD UR8, UR39, UR7, URZ ;  /* 0x00000007270872a4 */ /* 0x000fe4000f8e02ff */
[----:B------:R-:W-:Y:S03]  /*7760*/  UISETP.GE.AND UP0, UPT, UR6, UR4, UPT ;  /* 0x000000040600728c */ /* 0x000fe6000bf06270 */
[----:B------:R-:W-:Y:S01]  /*7770*/  UMOV UR4, UR11 ;  /* 0x0000000b00047c82 */ /* 0x000fe20008000000 */
[----:B------:R-:W-:Y:S02]  /*7780*/  UISETP.GE.OR UP0, UPT, UR5, UR8, UP0 ;  /* 0x000000080500728c */ /* 0x000fe40008706670 */
[----:B------:R-:W-:Y:S02]  /*7790*/  USHF.R.U32.HI UR4, URZ, UR41, UR4 ;  /* 0x00000029ff047299 */ /* 0x000fe40008011604 */
[----:B------:R-:W-:Y:S02]  /*77a0*/  UIMAD.WIDE.U32 UR8, UR5, UR40, URZ ;  /* 0x00000028050872a5 */ /* 0x000fe4000f8e00ff */
[----:B------:R-:W-:Y:S02]  /*77b0*/  USEL UR11, UR6, UR4, !UP2 ;  /* 0x00000004060b7287 */ /* 0x000fe4000d000000 */
[----:B------:R-:W-:Y:S02]  /*77c0*/  UIADD3 UR8, UPT, UPT, -UR5, URZ, URZ ;  /* 0x000000ff05087290 */ /* 0x000fe4000fffe1ff */
[----:B------:R-:W-:Y:S01]  /*77d0*/  UIADD3 UR10, UPT, UPT, -UR11, URZ, URZ ;  /* 0x000000ff0b0a7290 */ /* 0x000fe2000fffe1ff */
[----:B------:R-:W-:Y:S01]  /*77e0*/  @!UP0 UMOV UR4, UR9 ;  /* 0x0000000900048c82 */ /* 0x000fe20008000000 */
[----:B------:R-:W-:Y:S02]  /*77f0*/  UIADD3 UR9, UPT, UPT, -UR6, URZ, URZ ;  /* 0x000000ff06097290 */ /* 0x000fe4000fffe1ff */
[----:B------:R-:W-:Y:S02]  /*7800*/  @!UP0 USHF.R.U32.HI UR4, URZ, UR41, UR4 ;  /* 0x00000029ff048299 */ /* 0x000fe40008011604 */
[----:B------:R-:W-:Y:S02]  /*7810*/  UIMAD UR10, UR39, UR10, UR6 ;  /* 0x0000000a270a72a4 */ /* 0x000fe4000f8e0206 */
[----:B------:R-:W-:Y:S04]  /*7820*/  @!UP0 USEL UR4, UR5, UR4, !UP2 ;  /* 0x0000000405048287 */ /* 0x000fe8000d000000 */
[----:B------:R-:W-:Y:S02]  /*7830*/  @!UP0 UIMAD UR10, UR7, UR10, UR4 ;  /* 0x0000000a070a82a4 */ /* 0x000fe4000f8e0204 */
[----:B------:R-:W-:Y:S02]  /*7840*/  @!UP0 UIADD3 UR11, UPT, UPT, UR11, -UR4, URZ ;  /* 0x800000040b0b8290 */ /* 0x000fe4000fffe0ff */
[----:B------:R-:W-:Y:S02]  /*7850*/  UIMAD UR7, UR42, UR8, UR37 ;  /* 0x000000082a0772a4 */ /* 0x000fe4000f8e0225 */
[----:B------:R-:W-:Y:S02]  /*7860*/  @!UP0 UIMAD UR6, UR11, UR39, UR5 ;  /* 0x000000270b0682a4 */ /* 0x000fe4000f8e0205 */
[----:B------:R-:W-:Y:S01]  /*7870*/  UIMAD UR4, UR58, UR9, UR36 ;  /* 0x000000093a0472a4 */ /* 0x000fe2000f8e0224 */
[----:B------:R-:W-:Y:S02]  /*7880*/  @!UP0 UMOV UR5, UR10 ;  /* 0x0000000a00058c82 */ /* 0x000fe40008000000 */
[----:B------:R-:W-:Y:S02]  /*7890*/  UIMAD UR37, UR5, UR42, UR7 ;  /* 0x0000002a052572a4 */ /* 0x000fe4000f8e0207 */
[----:B------:R-:W-:Y:S11]  /*78a0*/  UIMAD UR36, UR6, UR58, UR4 ;  /* 0x0000003a062472a4 */ /* 0x000ff6000f8e0204 */
[----:B------:R-:W-:Y:S01]  /*78b0*/  @!UPT UIADD3 URZ, UPT, UPT, URZ, URZ, URZ ;  /* 0x000000fffffff290 */ /* 0x000fe2000fffe0ff */
.L_x_133:
[----:B------:R-:W-:Y:S01]  /*78c0*/  UISETP.NE.AND UP0, UPT, UR38, 0x1, UPT ;  /* 0x000000012600788c */ /* 0x000fe2000bf05270 */
[----:B------:R-:W-:Y:S01]  /*78d0*/  R2UR UR11, R102 ;  /* 0x00000000660b72ca */ /* 0x000fe200000e0000 */
[----:B------:R-:W-:Y:S01]  /*78e0*/  USHF.L.U32 UR50, UR25, 0x7, URZ ;  /* 0x0000000719327899 */ /* 0x000fe200080006ff */
[----:B------:R-:W-:Y:S01]  /*78f0*/  IADD3 R91, PT, PT, R91, 0x1, RZ ;  /* 0x000000015b5b7810 */ /* 0x000fe20007ffe0ff */
[----:B------:R-:W-:Y:S07]  /*7900*/  USHF.L.U32 UR49, UR34, 0x6, URZ ;  /* 0x0000000622317899 */ /* 0x000fee00080006ff */
[----:B------:R-:W1:Y:S01]  /*7910*/  @!UP0 LDCU.128 UR12, c[0x0][0xf10] ;  /* 0x0001e200ff0c87ac */ /* 0x000e620008000c00 */
[----:B------:R-:W2:Y:S01]  /*7920*/  @!UP0 LDCU UR5, c[0x0][0xf0c] ;  /* 0x0001e180ff0587ac */ /* 0x000ea20008000800 */
[----:B------:R-:W3:Y:S01]  /*7930*/  @!UP0 LDCU UR10, c[0x0][0xf20] ;  /* 0x0001e400ff0a87ac */ /* 0x000ee20008000800 */
[----:B-1----:R-:W-:Y:S02]  /*7940*/  UIMAD.WIDE.U32 UR8, UR37, UR12, URZ ;  /* 0x0000000c250872a5 */ /* 0x002fe4000f8e00ff */
[----:B------:R-:W-:Y:S02]  /*7950*/  UIMAD.WIDE.U32 UR6, UR36, UR15, URZ ;  /* 0x0000000f240672a5 */ /* 0x000fe4000f8e00ff */
[----:B------:R-:W-:Y:S03]  /*7960*/  @!UP0 UISETP.NE.AND UP1, UPT, UR14, 0x1, UPT ;  /* 0x000000010e00888c */ /* 0x000fe6000bf25270 */
[----:B------:R-:W-:Y:S01]  /*7970*/  @!UP0 UMOV UR4, UR9 ;  /* 0x0000000900048c82 */ /* 0x000fe20008000000 */
[----:B--2---:R-:W-:Y:S02]  /*7980*/  @!UP0 UISETP.NE.AND UP2, UPT, UR5, 0x1, UPT ;  /* 0x000000010500888c */ /* 0x004fe4000bf45270 */
[----:B------:R-:W-:Y:S01]  /*7990*/  @!UP0 USHF.R.U32.HI UR4, URZ, UR13, UR4 ;  /* 0x0000000dff048299 */ /* 0x000fe20008011604 */
[----:B------:R-:W-:Y:S02]  /*79a0*/  @!UP0 UMOV UR6, UR7 ;  /* 0x0000000700068c82 */ /* 0x000fe40008000000 */
[----:B---3--:R-:W-:Y:S02]  /*79b0*/  @!UP0 USHF.R.U32.HI UR6, URZ, UR10, UR6 ;  /* 0x0000000aff068299 */ /* 0x008fe40008011606 */
[----:B------:R-:W-:Y:S02]  /*79c0*/  @!UP0 USEL UR7, UR37, UR4, !UP2 ;  /* 0x0000000425078287 */ /* 0x000fe4000d000000 */
[----:B------:R-:W-:Y:S04]  /*79d0*/  @!UP0 USEL UR6, UR36, UR6, !UP1 ;  /* 0x0000000624068287 */ /* 0x000fe8000c800000 */
[----:B------:R-:W-:Y:S02]  /*79e0*/  @!UP0 UIADD3 UR4, UPT, UPT, -UR7, UR6, URZ ;  /* 0x0000000607048290 */ /* 0x000fe4000fffe1ff */
[----:B------:R-:W-:Y:S02]  /*79f0*/  @!UP0 UIADD3 UR6, UPT, UPT, UR7, -UR6, URZ ;  /* 0x8000000607068290 */ /* 0x000fe4000fffe0ff */
[----:B------:R-:W-:Y:S02]  /*7a00*/  @!UP0 UIMAD UR37, UR4, UR5, UR37 ;  /* 0x00000005042582a4 */ /* 0x000fe4000f8e0225 */
[----:B------:R-:W-:Y:S02]  /*7a10*/  @!UP0 UIMAD UR36, UR6, UR14, UR36 ;  /* 0x0000000e062482a4 */ /* 0x000fe4000f8e0224 */
[----:B------:R-:W-:Y:S09]  /*7a20*/  ULOP3.LUT UP0, URZ, UR11, 0x1b0, URZ, 0xc0, !UPT ;  /* 0x000001b00bff7892 */ /* 0x000ff2000f80c0ff */
[----:B------:R-:W-:Y:S05]  /*7a30*/  BRA.U !UP0, `(.L_x_134) ;  /* 0x00000001087c7547 */ /* 0x000fea000b800000 */
[----:B------:R-:W1:Y:S01]  /*7a40*/  LDCU.64 UR8, c[0x4][0x80] ;  /* 0x01001000ff0877ac */ /* 0x000e620008000a00 */
[----:B------:R-:W-:Y:S01]  /*7a50*/  MOV R2, 0x0 ;  /* 0x0000000000027802 */ /* 0x000fe20000000f00 */
[----:B------:R-:W-:Y:S02]  /*7a60*/  HFMA2 R12, -RZ, RZ, 0, 5.9604644775390625e-08 ;  /* 0x00000001ff0c7431 */ /* 0x000fe400000001ff */
[----:B------:R-:W-:Y:S01]  /*7a70*/  IMAD.MOV.U32 R8, RZ, RZ, 0x70 ;  /* 0x00000070ff087424 */ /* 0x000fe200078e00ff */
[----:B------:R2:W3:Y:S01]  /*7a80*/  LDC.64 R14, c[0x4][R2] ;  /* 0x01000000020e7b82 */ /* 0x0004e20000000a00 */
[----:B------:R-:W4:Y:S01]  /*7a90*/  LDCU.64 UR6, c[0x4][0x88] ;  /* 0x01001100ff0677ac */ /* 0x000f220008000a00 */
[----:B------:R-:W-:Y:S01]  /*7aa0*/  IMAD.MOV.U32 R13, RZ, RZ, RZ ;  /* 0x000000ffff0d7224 */ /* 0x000fe200078e00ff */
[----:B------:R-:W2:Y:S01]  /*7ab0*/  LDCU.64 UR4, c[0x4][0x8] ;  /* 0x01000100ff0477ac */ /* 0x000ea20008000a00 */
[----:B-1----:R-:W-:Y:S01]  /*7ac0*/  MOV R5, UR9 ;  /* 0x0000000900057c02 */ /* 0x002fe20008000f00 */
[----:B------:R-:W-:Y:S01]  /*7ad0*/  IMAD.U32 R4, RZ, RZ, UR8 ;  /* 0x00000008ff047e24 */ /* 0x000fe2000f8e00ff */
[----:B----4-:R-:W-:Y:S01]  /*7ae0*/  MOV R7, UR7 ;  /* 0x0000000700077c02 */ /* 0x010fe20008000f00 */
[----:B------:R-:W-:Y:S01]  /*7af0*/  IMAD.U32 R6, RZ, RZ, UR6 ;  /* 0x00000006ff067e24 */ /* 0x000fe2000f8e00ff */
[----:B--2---:R-:W-:Y:S01]  /*7b00*/  MOV R11, UR5 ;  /* 0x00000005000b7c02 */ /* 0x004fe20008000f00 */
[----:B------:R-:W-:Y:S02]  /*7b10*/  IMAD.U32 R10, RZ, RZ, UR4 ;  /* 0x00000004ff0a7e24 */ /* 0x000fe4000f8e00ff */
[----:B------:R-:W-:Y:S07]  /*7b20*/  LEPC R20, `(.L_x_135) ;  /* 0x000000001014794e */ /* 0x000fee0000000000 */
[----:B---3-5:R-:W-:Y:S05]  /*7b30*/  CALL.ABS.NOINC R14 ;  /* 0x000000000e007343 */ /* 0x028fea0003c00000 */
.L_x_135:
[----:B------:R-:W1:Y:S01]  /*7b40*/  LDCU.64 UR8, c[0x4][0x80] ;  /* 0x01001000ff0877ac */ /* 0x000e620008000a00 */
[----:B------:R-:W2:Y:S01]  /*7b50*/  LDC.64 R2, c[0x4][R2] ;  /* 0x0100000002027b82 */ /* 0x000ea20000000a00 */
[----:B------:R-:W-:Y:S02]  /*7b60*/  HFMA2 R12, -RZ, RZ, 0, 5.9604644775390625e-08 ;  /* 0x00000001ff0c7431 */ /* 0x000fe400000001ff */
[----:B------:R-:W-:Y:S02]  /*7b70*/  IMAD.MOV.U32 R8, RZ, RZ, 0x70 ;  /* 0x00000070ff087424 */ /* 0x000fe400078e00ff */
[----:B------:R-:W-:Y:S01]  /*7b80*/  IMAD.MOV.U32 R13, RZ, RZ, RZ ;  /* 0x000000ffff0d7224 */ /* 0x000fe200078e00ff */
[----:B------:R-:W3:Y:S01]  /*7b90*/  LDCU.64 UR6, c[0x4][0x88] ;  /* 0x01001100ff0677ac */ /* 0x000ee20008000a00 */
[----:B------:R-:W4:Y:S01]  /*7ba0*/  LDCU.64 UR4, c[0x4][0x8] ;  /* 0x01000100ff0477ac */ /* 0x000f220008000a00 */
[----:B-1----:R-:W-:Y:S02]  /*7bb0*/  MOV R4, UR8 ;  /* 0x0000000800047c02 */ /* 0x002fe40008000f00 */
[----:B------:R-:W-:Y:S02]  /*7bc0*/  MOV R5, UR9 ;  /* 0x0000000900057c02 */ /* 0x000fe40008000f00 */
[----:B---3--:R-:W-:Y:S01]  /*7bd0*/  MOV R7, UR7 ;  /* 0x0000000700077c02 */ /* 0x008fe20008000f00 */
[----:B------:R-:W-:Y:S01]  /*7be0*/  IMAD.U32 R6, RZ, RZ, UR6 ;  /* 0x00000006ff067e24 */ /* 0x000fe2000f8e00ff */
[----:B----4-:R-:W-:Y:S01]  /*7bf0*/  MOV R11, UR5 ;  /* 0x00000005000b7c02 */ /* 0x010fe20008000f00 */
[----:B------:R-:W-:Y:S02]  /*7c00*/  IMAD.U32 R10, RZ, RZ, UR4 ;  /* 0x00000004ff0a7e24 */ /* 0x000fe4000f8e00ff */
[----:B------:R-:W-:Y:S07]  /*7c10*/  LEPC R20, `(.L_x_134) ;  /* 0x000000001014794e */ /* 0x000fee0000000000 */
[----:B--2---:R-:W-:Y:S05]  /*7c20*/  CALL.ABS.NOINC R2 ;  /* 0x0000000002007343 */ /* 0x004fea0003c00000 */
.L_x_134:
[----:B------:R-:W-:Y:S02]  /*7c30*/  R2UR UR6, R88 ;  /* 0x00000000580672ca */ /* 0x000fe400000e0000 */
[----:B------:R-:W-:Y:S02]  /*7c40*/  R2UR UR5, R100 ;  /* 0x00000000640572ca */ /* 0x000fe400000e0000 */
[----:B------:R-:W-:Y:S02]  /*7c50*/  R2UR UR4, R99 ;  /* 0x00000000630472ca */ /* 0x000fe400000e0000 */
[----:B------:R-:W-:Y:S02]  /*7c60*/  ISETP.NE.U32.AND P4, PT, R78, RZ, PT ;  /* 0x000000ff4e00720c */ /* 0x000fe40003f85070 */
[----:B------:R-:W-:Y:S02]  /*7c70*/  ISETP.NE.U32.AND P2, PT, RZ, UR60, PT ;  /* 0x0000003cff007c0c */ /* 0x000fe4000bf45070 */
[----:B------:R-:W-:Y:S02]  /*7c80*/  ISETP.NE.AND.EX P4, PT, R79, RZ, PT, P4 ;  /* 0x000000ff4f00720c */ /* 0x000fe40003f85340 */
[----:B------:R-:W-:Y:S01]  /*7c90*/  ISETP.NE.AND.EX P2, PT, RZ, UR61, PT, P2 ;  /* 0x0000003dff007c0c */ /* 0x000fe2000bf45320 */
[----:B------:R-:W-:Y:S02]  /*7ca0*/  UISETP.NE.AND UP2, UPT, UR6, URZ, UPT ;  /* 0x000000ff0600728c */ /* 0x000fe4000bf45270 */
[----:B------:R-:W-:Y:S04]  /*7cb0*/  UISETP.NE.U32.AND UP0, UPT, UR5, URZ, UPT ;  /* 0x000000ff0500728c */ /* 0x000fe8000bf05070 */
[----:B------:R-:W-:Y:S01]  /*7cc0*/  UISETP.NE.AND.EX UP1, UPT, UR4, URZ, UPT, UP0 ;  /* 0x000000ff0400728c */ /* 0x000fe2000bf25300 */
[----:B------:R-:W-:Y:S01]  /*7cd0*/  PLOP3.LUT P1, PT, PT, PT, UP2, 0x80, 0x8 ;  /* 0x000000000008781c */ /* 0x000fe20003f2f028 */
[----:B------:R-:W-:Y:S03]  /*7ce0*/  UPLOP3.LUT UP0, UPT, UPT, UPT, UPT, 0x40, 0x4 ;  /* 0x000000000004789c */ /* 0x000fe60003f0e870 */
[----:B------:R-:W-:Y:S06]  /*7cf0*/  @UP2 UPLOP3.LUT UP0, UPT, UPT, UPT, UP1, 0x80, 0x8 ;  /* 0x000000000008289c */ /* 0x000fec0003f0f010 */
[----:B------:R-:W-:Y:S01]  /*7d00*/  PLOP3.LUT P0, PT, PT, PT, UP0, 0x80, 0x8 ;  /* 0x000000000008781c */ /* 0x000fe20003f0f008 */
[----:B------:R-:W-:Y:S01]  /*7d10*/  @!UPT UIADD3 URZ, UPT, UPT, URZ, URZ, URZ ;  /* 0x000000fffffff290 */ /* 0x000fe2000fffe0ff */
[----:B------:R-:W-:Y:S11]  /*7d20*/  BRA.U !UP1, `(.L_x_136) ;  /* 0x0000000109407547 */ /* 0x000ff6000b800000 */
[----:B------:R-:W-:Y:S01]  /*7d30*/  UISETP.NE.U32.AND UP0, UPT, UR60, URZ, UPT ;  /* 0x000000ff3c00728c */ /* 0x000fe2000bf05070 */
[----:B------:R-:W-:Y:S01]  /*7d40*/  R2UR UR6, R100 ;  /* 0x00000000640672ca */ /* 0x000fe200000e0000 */
[----:B------:R-:W1:Y:S01]  /*7d50*/  LDCU.64 UR8, c[0x0][0x358] ;  /* 0x00006b00ff0877ac */ /* 0x000e620008000a00 */
[----:B------:R-:W-:Y:S02]  /*7d60*/  HFMA2 R84, -RZ, RZ, 0, 5.9604644775390625e-08 ;  /* 0x00000001ff547431 */ /* 0x000fe400000001ff */
[----:B------:R-:W-:Y:S01]  /*7d70*/  IMAD.MOV.U32 R0, RZ, RZ, 0x1 ;  /* 0x00000001ff007424 */ /* 0x000fe200078e00ff */
[----:B------:R-:W-:Y:S06]  /*7d80*/  UISETP.NE.AND.EX UP0, UPT, UR61, URZ, UPT, UP0 ;  /* 0x000000ff3d00728c */ /* 0x000fec000bf05300 */
[----:B------:R-:W-:Y:S05]  /*7d90*/  PLOP3.LUT P3, PT, PT, PT, UP0, 0x80, 0x8 ;  /* 0x000000000008781c */ /* 0x000fea0003f6f008 */
[----:B------:R-:W2:Y:S01]  /*7da0*/  @UP0 LDCU.64 UR4, c[0x0][0xc88] ;  /* 0x00019100ff0407ac */ /* 0x000ea20008000a00 */
[----:B------:R-:W-:Y:S07]  /*7db0*/  @UP0 UIMAD UR6, UR44, UR6, URZ ;  /* 0x000000062c0602a4 */ /* 0x000fee000f8e02ff */
[----:B------:R-:W-:Y:S01]  /*7dc0*/  @!P3 PRMT R84, R0, 0x7610, R84 ;  /* 0x000076100054b816 */ /* 0x000fe20000000054 */
[----:B--2---:R-:W-:Y:S06]  /*7dd0*/  @UP0 UIMAD.WIDE UR4, UR6, 0x4, UR4 ;  /* 0x00000004060408a5 */ /* 0x004fec000f8e0204 */
[----:B------:R-:W-:Y:S02]  /*7de0*/  IMAD.U32 R2, RZ, RZ, UR4 ;  /* 0x00000004ff027e24 */ /* 0x000fe4000f8e00ff */
[----:B------:R-:W-:Y:S03]  /*7df0*/  IMAD.U32 R3, RZ, RZ, UR5 ;  /* 0x00000005ff037e24 */ /* 0x000fe6000f8e00ff */
[----:B------:R-:W2:Y:S02]  /*7e00*/  @!UP0 LDCU UR4, c[0x0][0xc80] ;  /* 0x00019000ff0487ac */ /* 0x000ea40008000800 */
[----:B-1---5:R1:W5:Y:S02]  /*7e10*/  @P3 LDG.E R41, desc[UR8][R2.64] ;  /* 0x0000000802293981 */ /* 0x022364000c1e1900 */
[----:B-12---:R-:W-:Y:S02]  /*7e20*/  @!P3 MOV R41, UR4 ;  /* 0x000000040029bc02 */ /* 0x006fe40008000f00 */
.L_x_136:
[----:B------:R-:W-:Y:S05]  /*7e30*/  @!P4 BRA `(.L_x_137) ;  /* 0x000000000024c947 */ /* 0x000fea0003800000 */
[----:B------:R-:W-:Y:S01]  /*7e40*/  ISETP.NE.U32.AND P3, PT, R76, RZ, PT ;  /* 0x000000ff4c00720c */ /* 0x000fe20003f65070 */
[----:B------:R-:W1:Y:S03]  /*7e50*/  LDCU.64 UR4, c[0x0][0x358] ;  /* 0x00006b00ff0477ac */ /* 0x000e660008000a00 */
[----:B------:R-:W-:Y:S11]  /*7e60*/  ISETP.NE.AND.EX P3, PT, R77, RZ, PT, P3 ;  /* 0x000000ff4d00720c */ /* 0x000ff60003f65330 */
[----:B------:R-:W-:Y:S02]  /*7e70*/  @!UPT UIADD3 URZ, UPT, UPT, URZ, URZ, URZ ;  /* 0x000000fffffff290 */ /* 0x000fe4000fffe0ff */
[----:B------:R-:W2:Y:S01]  /*7e80*/  @P3 LDC.64 R2, c[0x0][0xca8] ;  /* 0x00032a00ff023b82 */ /* 0x000ea20000000a00 */
[----:B------:R-:W-:Y:S04]  /*7e90*/  @P3 IMAD R0, R78, UR44, RZ ;  /* 0x0000002c4e003c24 */ /* 0x000fe8000f8e02ff */
[----:B--2---:R-:W-:Y:S05]  /*7ea0*/  @P3 IMAD.WIDE R2, R0, 0x4, R2 ;  /* 0x0000000400023825 */ /* 0x004fea00078e0202 */
[----:B-1---5:R1:W5:Y:S02]  /*7eb0*/  @P3 LDG.E R38, desc[UR4][R2.64] ;  /* 0x0000000402263981 */ /* 0x022364000c1e1900 */
[----:B-1----:R-:W2:Y:S02]  /*7ec0*/  @!P3 LDC R38, c[0x0][0xca0] ;  /* 0x00032800ff26bb82 */ /* 0x002ea40000000800 */
.L_x_137:
[----:B-----5:R-:W-:Y:S01]  /*7ed0*/  FSETP.NEU.AND P3, PT, R41, RZ, PT ;  /* 0x000000ff2900720b */ /* 0x020fe20003f6d000 */
[----:B------:R-:W-:Y:S01]  /*7ee0*/  ULOP3.LUT UR4, UR54, 0x1, URZ, 0x3c, !UPT ;  /* 0x0000000136047892 */ /* 0x000fe2000f8e3cff */
[----:B------:R-:W-:Y:S01]  /*7ef0*/  SEL R4, RZ, 0xffffffff, P2 ;  /* 0xffffffffff047807 */ /* 0x000fe20001000000 */
[----:B------:R-:W-:Y:S01]  /*7f00*/  IMAD.U32 R110, RZ, RZ, UR46 ;  /* 0x0000002eff6e7e24 */ /* 0x000fe2000f8e00ff */
[----:B------:R-:W-:Y:S01]  /*7f10*/  @P1 LOP3.LUT P2, RZ, R84, 0xff, RZ, 0xc0, !PT ;  /* 0x000000ff54ff1812 */ /* 0x000fe2000784c0ff */
[----:B------:R-:W-:Y:S01]  /*7f20*/  IMAD.SHL.U32 R81, R93, 0x10, RZ ;  /* 0x000000105d517824 */ /* 0x000fe200078e00ff */
[----:B------:R-:W-:Y:S01]  /*7f30*/  @P1 SEL R3, RZ, 0xffffffff, P3 ;  /* 0xffffffffff031807 */ /* 0x000fe20001800000 */
[----:B------:R-:W-:Y:S01]  /*7f40*/  IMAD.U32 R111, RZ, RZ, UR4 ;  /* 0x00000004ff6f7e24 */ /* 0x000fe2000f8e00ff */
[----:B------:R-:W-:Y:S01]  /*7f50*/  LEA R89, R36, UR47, 0x3 ;  /* 0x0000002f24597c11 */ /* 0x000fe2000f8e18ff */
[----:B------:R-:W-:Y:S01]  /*7f60*/  IMAD.SHL.U32 R110, R110, 0x2000, RZ ;  /* 0x000020006e6e7824 */ /* 0x000fe200078e00ff */
[----:B------:R-:W-:Y:S01]  /*7f70*/  @P0 SEL R3, R4, R3, !P2 ;  /* 0x0000000304030207 */ /* 0x000fe20005000000 */
[----:B------:R-:W-:Y:S01]  /*7f80*/  IMAD.SHL.U32 R80, R92, 0x10, RZ ;  /* 0x000000105c507824 */ /* 0x000fe200078e00ff */
[----:B------:R-:W-:Y:S01]  /*7f90*/  SHF.L.U32 R2, R95, 0x1f, RZ ;  /* 0x0000001f5f027819 */ /* 0x000fe200000006ff */
[----:B------:R-:W-:Y:S01]  /*7fa0*/  IMAD.IADD R82, R97, 0x1, R110 ;  /* 0x0000000161527824 */ /* 0x000fe200078e026e */
[----:B------:R-:W-:Y:S01]  /*7fb0*/  @P1 LOP3.LUT R3, R3, 0x1, RZ, 0xc0, !PT ;  /* 0x0000000103031812 */ /* 0x000fe200078ec0ff */
[----:B------:R-:W-:Y:S01]  /*7fc0*/  BSSY B1, `(.L_x_138) ;  /* 0x0000039000017945 */ /* 0x000fe20003800000 */
[----:B------:R-:W-:Y:S01]  /*7fd0*/  PLOP3.LUT P2, PT, PT, PT, UP1, 0x80, 0x8 ;  /* 0x000000000008781c */ /* 0x000fe20003f4f018 */
[----:B------:R-:W-:Y:S01]  /*7fe0*/  IMAD.IADD R83, R82, 0x1, R81 ;  /* 0x0000000152537824 */ /* 0x000fe200078e0251 */
[----:B------:R-:W-:Y:S01]  /*7ff0*/  ISETP.NE.U32.OR P5, PT, R3, 0x1, !P1 ;  /* 0x000000010300780c */ /* 0x000fe20004fa5470 */
[----:B------:R-:W-:Y:S01]  /*8000*/  IMAD.U32 R3, RZ, RZ, UR46 ;  /* 0x0000002eff037e24 */ /* 0x000fe2000f8e00ff */
[----:B------:R-:W-:Y:S01]  /*8010*/  LOP3.LUT P4, R90, R84, 0xff, RZ, 0xc0, !PT ;  /* 0x000000ff545a7812 */ /* 0x000fe2000788c0ff */
[----:B------:R-:W-:Y:S01]  /*8020*/  IMAD.MOV.U32 R109, RZ, RZ, 0x1 ;  /* 0x00000001ff6d7424 */ /* 0x000fe200078e00ff */
[----:B------:R-:W-:Y:S01]  /*8030*/  P2R R108, PR, RZ, 0x20 ;  /* 0x00000020ff6c7803 */ /* 0x000fe20000000000 */
[----:B------:R-:W-:Y:S01]  /*8040*/  IMAD R39, R36, 0x40, R37 ;  /* 0x0000004024277824 */ /* 0x000fe200078e0225 */
[----:B------:R-:W-:Y:S01]  /*8050*/  LEA R0, R3, UR47, 0x3 ;  /* 0x0000002f03007c11 */ /* 0x000fe2000f8e18ff */
[----:B------:R-:W-:Y:S01]  /*8060*/  IMAD.U32 R112, RZ, RZ, UR46 ;  /* 0x0000002eff707e24 */ /* 0x000fe2000f8e00ff */
[----:B------:R-:W-:Y:S02]  /*8070*/  SEL R3, RZ, 0xffffffff, P3 ;  /* 0xffffffffff037807 */ /* 0x000fe40001800000 */
[----:B------:R-:W-:Y:S02]  /*8080*/  CS2R R74, SRZ ;  /* 0x00000000004a7805 */ /* 0x000fe4000001ff00 */
[----:B------:R-:W-:Y:S02]  /*8090*/  CS2R R72, SRZ ;  /* 0x0000000000487805 */ /* 0x000fe4000001ff00 */
[----:B------:R-:W-:Y:S02]  /*80a0*/  CS2R R66, SRZ ;  /* 0x0000000000427805 */ /* 0x000fe4000001ff00 */
[----:B------:R-:W-:Y:S02]  /*80b0*/  @P2 SEL R3, R4, R3, !P4 ;  /* 0x0000000304032207 */ /* 0x000fe40006000000 */
[----:B------:R-:W-:Y:S02]  /*80c0*/  CS2R R64, SRZ ;  /* 0x0000000000407805 */ /* 0x000fe4000001ff00 */
[----:B------:R-:W-:Y:S02]  /*80d0*/  @P5 SHF.L.U32 R5, R111, 0x1f, RZ ;  /* 0x0000001f6f055819 */ /* 0x000fe400000006ff */
[----:B------:R-:W-:Y:S02]  /*80e0*/  CS2R R58, SRZ ;  /* 0x00000000003a7805 */ /* 0x000fe4000001ff00 */
[----:B------:R-:W-:Y:S02]  /*80f0*/  LOP3.LUT R3, R3, 0x1, RZ, 0xc0, !PT ;  /* 0x0000000103037812 */ /* 0x000fe400078ec0ff */
[----:B------:R-:W-:Y:S01]  /*8100*/  CS2R R56, SRZ ;  /* 0x0000000000387805 */ /* 0x000fe2000001ff00 */
[----:B------:R-:W1:Y:S01]  /*8110*/  @P5 SYNCS.PHASECHK.TRANS64.TRYWAIT P1, [R0+URZ+0x210], R5 ;  /* 0x00021005000055a7 */ /* 0x000e6200080211ff */
[----:B------:R-:W-:Y:S02]  /*8120*/  CS2R R50, SRZ ;  /* 0x0000000000327805 */ /* 0x000fe4000001ff00 */
[----:B------:R-:W-:Y:S02]  /*8130*/  ISETP.NE.U32.AND P2, PT, R3, 0x1, PT ;  /* 0x000000010300780c */ /* 0x000fe40003f45070 */
[----:B------:R-:W-:Y:S01]  /*8140*/  CS2R R48, SRZ ;  /* 0x0000000000307805 */ /* 0x000fe2000001ff00 */
[----:B------:R-:W-:Y:S01]  /*8150*/  IMAD.IADD R47, R82, 0x1, R80 ;  /* 0x00000001522f7824 */ /* 0x000fe200078e0250 */
[----:B------:R-:W-:Y:S01]  /*8160*/  P2R R113, PR, RZ, 0x4 ;  /* 0x00000004ff717803 */ /* 0x000fe20000000000 */
[----:B------:R-:W-:Y:S01]  /*8170*/  IMAD.IADD R46, R96, 0x1, R83 ;  /* 0x00000001602e7824 */ /* 0x000fe200078e0253 */
[----:B------:R3:W4:Y:S01]  /*8180*/  SYNCS.PHASECHK.TRANS64.TRYWAIT P0, [R89+URZ+0x270], R2 ;  /* 0x00027002590075a7 */ /* 0x00072200080011ff */
[----:B-1----:R-:W-:Y:S01]  /*8190*/  @P5 SEL R109, RZ, 0x1, !P1 ;  /* 0x00000001ff6d5807 */ /* 0x002fe20004800000 */
[----:B---3--:R-:W-:Y:S06]  /*81a0*/  @!P5 BRA `(.L_x_139) ;  /* 0x000000000068d947 */ /* 0x008fec0003800000 */
[----:B------:R-:W-:Y:S01]  /*81b0*/  ISETP.NE.AND P1, PT, R109, RZ, PT ;  /* 0x000000ff6d00720c */ /* 0x000fe20003f25270 */
[----:B------:R-:W-:Y:S01]  /*81c0*/  BSSY B0, `(.L_x_140) ;  /* 0x000000d000007945 */ /* 0x000fe20003800000 */
[----:B------:R-:W-:Y:S02]  /*81d0*/  CS2R R50, SRZ ;  /* 0x0000000000327805 */ /* 0x000fe4000001ff00 */
[----:B------:R-:W-:Y:S02]  /*81e0*/  CS2R R48, SRZ ;  /* 0x0000000000307805 */ /* 0x000fe4000001ff00 */
[----:B------:R-:W-:Y:S02]  /*81f0*/  CS2R R58, SRZ ;  /* 0x00000000003a7805 */ /* 0x000fe4000001ff00 */
[----:B------:R-:W-:Y:S02]  /*8200*/  CS2R R56, SRZ ;  /* 0x0000000000387805 */ /* 0x000fe4000001ff00 */
[----:B------:R-:W-:Y:S02]  /*8210*/  CS2R R66, SRZ ;  /* 0x0000000000427805 */ /* 0x000fe4000001ff00 */
[----:B------:R-:W-:Y:S02]  /*8220*/  CS2R R64, SRZ ;  /* 0x0000000000407805 */ /* 0x000fe4000001ff00 */
[----:B------:R-:W-:Y:S02]  /*8230*/  CS2R R74, SRZ ;  /* 0x00000000004a7805 */ /* 0x000fe4000001ff00 */
[----:B------:R-:W-:Y:S01]  /*8240*/  CS2R R72, SRZ ;  /* 0x0000000000487805 */ /* 0x000fe2000001ff00 */
[----:B------:R-:W-:Y:S06]  /*8250*/  @P1 BRA `(.L_x_141) ;  /* 0x00000000000c1947 */ /* 0x000fec0003800000 */
[----:B------:R-:W-:Y:S04]  /*8260*/  SHF.L.U32 R3, R111, 0x1f, RZ ;  /* 0x0000001f6f037819 */ /* 0x000fe800000006ff */
[----:B------:R-:W1:Y:S02]  /*8270*/  SYNCS.PHASECHK.TRANS64.TRYWAIT P1, [R0+URZ+0x210], R3 ;  /* 0x00021003000075a7 */ /* 0x000e6400080211ff */
[----:B-1----:R-:W-:Y:S05]  /*8280*/  @!P1 BRA `(.L_x_142) ;  /* 0x00000030003c9947 */ /* 0x002fea0003800000 */
.L_x_141:
[----:B------:R-:W-:Y:S05]  /*8290*/  BSYNC B0 ;  /* 0x0000000000007941 */ /* 0x000fea0003800000 */
.L_x_140:
[----:B------:R-:W-:Y:S01]  /*82a0*/  ISETP.NE.AND P1, PT, R113, RZ, PT ;  /* 0x000000ff7100720c */ /* 0x000fe20003f25270 */
[----:B------:R-:W-:Y:S04]  /*82b0*/  UIADD3 UR4, UPT, UPT, UR46, 0x1, URZ ;  /* 0x000000012e047890 */ /* 0x000fe8000fffe0ff */
[----:B------:R-:W-:Y:S04]  /*82c0*/  UISETP.NE.AND UP0, UPT, UR4, 0x3, UPT ;  /* 0x000000030400788c */ /* 0x000fe8000bf05270 */
[----:B------:R-:W-:Y:S02]  /*82d0*/  USEL UR5, URZ, 0x1, UP0 ;  /* 0x00000001ff057887 */ /* 0x000fe40008000000 */
[----:B------:R-:W-:Y:S02]  /*82e0*/  USEL UR4, UR4, URZ, UP0 ;  /* 0x000000ff04047287 */ /* 0x000fe40008000000 */
[----:B------:R3:W1:Y:S02]  /*82f0*/  @P1 LDS.128 R48, [R82] ;  /* 0x0000000052301984 */ /* 0x0006640000000c00 */
[----:B------:R-:W-:Y:S02]  /*8300*/  LOP3.LUT R111, R111, UR5, RZ, 0x3c, !PT ;  /* 0x000000056f6f7c12 */ /* 0x000fe4000f8e3cff */
[----:B------:R3:W1:Y:S01]  /*8310*/  @P1 LDS.128 R56, [R83+0x10] ;  /* 0x0000100053381984 */ /* 0x0006620000000c00 */
[----:B------:R-:W-:Y:S03]  /*8320*/  IMAD.U32 R112, RZ, RZ, UR4 ;  /* 0x00000004ff707e24 */ /* 0x000fe6000f8e00ff */
[----:B------:R3:W1:Y:S04]  /*8330*/  @P1 LDS.128 R64, [R47+0x20] ;  /* 0x000020002f401984 */ /* 0x0006680000000c00 */
[----:B------:R3:W1:Y:S02]  /*8340*/  @P1 LDS.128 R72, [R46+0x10] ;  /* 0x000010002e481984 */ /* 0x0006640000000c00 */
.L_x_139:
[----:B------:R-:W-:Y:S05]  /*8350*/  BSYNC B1 ;  /* 0x0000000000017941 */ /* 0x000fea0003800000 */
.L_x_138:
[----:B-1----:R-:W-:Y:S04]  /*8360*/  SHF.R.U32.HI R0, RZ, 0x15, R39 ;  /* 0x00000015ff007819 */ /* 0x002fe80000011627 */
[----:B------:R-:W-:Y:S01]  /*8370*/  LOP3.LUT P1, RZ, R0, 0x3, R85, 0x48, !PT ;  /* 0x0000000300ff7812 */ /* 0x000fe20007824855 */
[----:B------:R-:W-:Y:S01]  /*8380*/  @!UPT UIADD3 URZ, UPT, UPT, URZ, URZ, URZ ;  /* 0x000000fffffff290 */ /* 0x000fe2000fffe0ff */
[----:B----4-:R-:W-:Y:S11]  /*8390*/  @P0 BRA `(.L_x_143) ;  /* 0x0000000000080947 */ /* 0x010ff60003800000 */
[----:B------:R-:W1:Y:S02]  /*83a0*/  SYNCS.PHASECHK.TRANS64.TRYWAIT P0, [R89+URZ+0x270], R2 ;  /* 0x00027002590075a7 */ /* 0x000e6400080011ff */
[----:B-1----:R-:W-:Y:S05]  /*83b0*/  @!P0 BRA `(.L_x_144) ;  /* 0x0000003000048947 */ /* 0x002fea0003800000 */
.L_x_143:
[----:B------:R-:W-:Y:S05]  /*83c0*/  @!P1 BRA `(.L_x_145) ;  /* 0x0000000000409947 */ /* 0x000fea0003800000 */
[----:B------:R-:W4:Y:S01]  /*83d0*/  LDCU.64 UR8, c[0x4][0x70] ;  /* 0x01000e00ff0877ac */ /* 0x000f220008000a00 */
[----:B------:R-:W-:Y:S01]  /*83e0*/  MOV R3, 0x0 ;  /* 0x0000000000037802 */ /* 0x000fe20000000f00 */
[----:B------:R-:W-:Y:S02]  /*83f0*/  HFMA2 R12, -RZ, RZ, 0, 5.9604644775390625e-08 ;  /* 0x00000001ff0c7431 */ /* 0x000fe400000001ff */
[----:B------:R-:W-:Y:S02]  /*8400*/  IMAD.MOV.U32 R8, RZ, RZ, 0x192 ;  /* 0x00000192ff087424 */ /* 0x000fe400078e00ff */
[----:B------:R-:W-:Y:S01]  /*8410*/  IMAD.MOV.U32 R13, RZ, RZ, RZ ;  /* 0x000000ffff0d7224 */ /* 0x000fe200078e00ff */
[----:B------:R-:W5:Y:S01]  /*8420*/  LDCU.64 UR6, c[0x4][0x78] ;  /* 0x01000f00ff0677ac */ /* 0x000f620008000a00 */
[----:B-1----:R-:W1:Y:S01]  /*8430*/  LDC.64 R2, c[0x4][R3] ;  /* 0x0100000003027b82 */ /* 0x002e620000000a00 */
[----:B------:R-:W2:Y:S01]  /*8440*/  LDCU.64 UR4, c[0x4][0x10] ;  /* 0x01000200ff0477ac */ /* 0x000ea20008000a00 */
[----:B----4-:R-:W-:Y:S01]  /*8450*/  MOV R5, UR9 ;  /* 0x0000000900057c02 */ /* 0x010fe20008000f00 */
[----:B------:R-:W-:Y:S01]  /*8460*/  IMAD.U32 R4, RZ, RZ, UR8 ;  /* 0x00000008ff047e24 */ /* 0x000fe2000f8e00ff */
[----:B-----5:R-:W-:Y:S01]  /*8470*/  MOV R7, UR7 ;  /* 0x0000000700077c02 */ /* 0x020fe20008000f00 */
[----:B------:R-:W-:Y:S01]  /*8480*/  IMAD.U32 R6, RZ, RZ, UR6 ;  /* 0x00000006ff067e24 */ /* 0x000fe2000f8e00ff */
[----:B--2---:R-:W-:Y:S01]  /*8490*/  MOV R11, UR5 ;  /* 0x00000005000b7c02 */ /* 0x004fe20008000f00 */
[----:B------:R-:W-:Y:S02]  /*84a0*/  IMAD.U32 R10, RZ, RZ, UR4 ;  /* 0x00000004ff0a7e24 */ /* 0x000fe4000f8e00ff */
[----:B------:R-:W-:Y:S07]  /*84b0*/  LEPC R20, `(.L_x_145) ;  /* 0x000000001014794e */ /* 0x000fee0000000000 */
[----:B-1-3--:R-:W-:Y:S05]  /*84c0*/  CALL.ABS.NOINC R2 ;  /* 0x0000000002007343 */ /* 0x00afea0003c00000 */
.L_x_145:
[C---:B------:R-:W-:Y:S01]  /*84d0*/  SHF.L.U32 R40, R48.reuse, 0x10, RZ ;  /* 0x0000001030287819 */ /* 0x040fe200000006ff */
[----:B------:R-:W-:Y:S05]  /*84e0*/  WARPSYNC.ALL ;  /* 0x0000000000007948 */ /* 0x000fea0003800000 */
[----:B------:R-:W-:Y:S01]  /*84f0*/  R2UR UR4, R39 ;  /* 0x00000000270472ca */ /* 0x000fe200000e0000 */
[----:B------:R-:W-:Y:S01]  /*8500*/  BSSY.RECONVERGENT B0, `(.L_x_146) ;  /* 0x0000087000007945 */ /* 0x000fe20003800200 */
[----:B------:R-:W-:Y:S02]  /*8510*/  LOP3.LUT R43, R48, 0xffff0000, RZ, 0xc0, !PT ;  /* 0xffff0000302b7812 */ /* 0x000fe400078ec0ff */
[----:B------:R-:W-:Y:S02]  /*8520*/  SHF.L.U32 R42, R49, 0x10, RZ ;  /* 0x00000010312a7819 */ /* 0x000fe400000006ff */
[----:B------:R-:W-:Y:S02]  /*8530*/  SHF.L.U32 R45, R51, 0x10, RZ ;  /* 0x00000010332d7819 */ /* 0x000fe400000006ff */
[----:B------:R-:W-:Y:S02]  /*8540*/  LOP3.LUT R44, R75, 0xffff0000, RZ, 0xc0, !PT ;  /* 0xffff00004b2c7812 */ /* 0x000fe400078ec0ff */
[----:B------:R-:W-:Y:S03]  /*8550*/  ISETP.NE.AND P0, PT, R98, RZ, PT ;  /* 0x000000ff6200720c */ /* 0x000fe60003f05270 */
[----:B------:R-:W2:Y:S02]  /*8560*/  LDTM.x32 R4, tmem[UR4] ;  /* 0x00000004000479ee */ /* 0x000ea400082c0000 */
[C---:B--2---:R-:W-:Y:S01]  /*8570*/  FMUL R0, R38.reuse, R4 ;  /* 0x0000000426007220 */ /* 0x044fe20000400000 */
[C---:B-1----:R-:W-:Y:S01]  /*8580*/  FMUL R2, R38.reuse, R5 ;  /* 0x0000000526027220 */ /* 0x042fe20000400000 */
[C---:B------:R-:W-:Y:S01]  /*8590*/  FMUL R3, R38.reuse, R6 ;  /* 0x0000000626037220 */ /* 0x040fe20000400000 */
[----:B------:R-:W-:Y:S01]  /*85a0*/  FMUL R7, R38, R7 ;  /* 0x0000000726077220 */ /* 0x000fe20000400000 */
[----:B------:R-:W-:Y:S01]  /*85b0*/  FFMA R0, R41, R40, R0 ;  /* 0x0000002829007223 */ /* 0x000fe20000000000 */
[----:B------:R-:W-:Y:S01]  /*85c0*/  LOP3.LUT R40, R49, 0xffff0000, RZ, 0xc0, !PT ;  /* 0xffff000031287812 */ /* 0x000fe200078ec0ff */
[C---:B------:R-:W-:Y:S01]  /*85d0*/  FFMA R2, R41.reuse, R43, R2 ;  /* 0x0000002b29027223 */ /* 0x040fe20000000002 */
[C---:B------:R-:W-:Y:S01]  /*85e0*/  SHF.L.U32 R43, R50.reuse, 0x10, RZ ;  /* 0x00000010322b7819 */ /* 0x040fe200000006ff */
[C---:B------:R-:W-:Y:S01]  /*85f0*/  FFMA R3, R41.reuse, R42, R3 ;  /* 0x0000002a29037223 */ /* 0x040fe20000000003 */
[----:B------:R-:W-:Y:S01]  /*8600*/  LOP3.LUT R42, R50, 0xffff0000, RZ, 0xc0, !PT ;  /* 0xffff0000322a7812 */ /* 0x000fe200078ec0ff */
[----:B------:R-:W-:Y:S01]  /*8610*/  FMUL R4, R38, R8 ;  /* 0x0000000826047220 */ /* 0x000fe20000400000 */
[----:B------:R-:W-:Y:S01]  /*8620*/  F2FP.BF16.F32.PACK_AB R52, R2, R0 ;  /* 0x000000000234723e */ /* 0x000fe200000010ff */
[----:B------:R-:W-:Y:S01]  /*8630*/  FFMA R7, R41, R40, R7 ;  /* 0x0000002829077223 */ /* 0x000fe20000000007 */
[----:B------:R-:W-:Y:S01]  /*8640*/  LOP3.LUT R40, R51, 0xffff0000, RZ, 0xc0, !PT ;  /* 0xffff000033287812 */ /* 0x000fe200078ec0ff */
[C---:B------:R-:W-:Y:S01]  /*8650*/  FMUL R5, R38.reuse, R9 ;  /* 0x0000000926057220 */ /* 0x040fe20000400000 */
[C---:B------:R-:W-:Y:S01]  /*8660*/  FMUL R6, R38.reuse, R10 ;  /* 0x0000000a26067220 */ /* 0x040fe20000400000 */
[----:B------:R-:W-:Y:S01]  /*8670*/  FMUL R11, R38, R11 ;  /* 0x0000000b260b7220 */ /* 0x000fe20000400000 */
[----:B------:R-:W-:Y:S01]  /*8680*/  F2FP.BF16.F32.PACK_AB R53, R7, R3 ;  /* 0x000000030735723e */ /* 0x000fe200000010ff */
[C---:B------:R-:W-:Y:S01]  /*8690*/  FFMA R4, R41.reuse, R43, R4 ;  /* 0x0000002b29047223 */ /* 0x040fe20000000004 */
[C---:B------:R-:W-:Y:S01]  /*86a0*/  SHF.L.U32 R43, R56.reuse, 0x10, RZ ;  /* 0x00000010382b7819 */ /* 0x040fe200000006ff */
[----:B------:R-:W-:Y:S01]  /*86b0*/  FFMA R5, R41, R42, R5 ;  /* 0x0000002a29057223 */ /* 0x000fe20000000005 */
[----:B------:R-:W-:Y:S01]  /*86c0*/  LOP3.LUT R42, R57, 0xffff0000, RZ, 0xc0, !PT ;  /* 0xffff0000392a7812 */ /* 0x000fe200078ec0ff */
[----:B------:R-:W-:Y:S01]  /*86d0*/  FFMA R6, R41, R45, R6 ;  /* 0x0000002d29067223 */ /* 0x000fe20000000006 */
[----:B------:R-:W-:Y:S01]  /*86e0*/  SHF.L.U32 R45, R57, 0x10, RZ ;  /* 0x00000010392d7819 */ /* 0x000fe200000006ff */
[----:B------:R-:W-:Y:S01]  /*86f0*/  FFMA R11, R41, R40, R11 ;  /* 0x00000028290b7223 */ /* 0x000fe2000000000b */
[----:B------:R-:W-:Y:S01]  /*8700*/  LOP3.LUT R40, R56, 0xffff0000, RZ, 0xc0, !PT ;  /* 0xffff000038287812 */ /* 0x000fe200078ec0ff */
[C---:B------:R-:W-:Y:S01]  /*8710*/  FMUL R8, R38.reuse, R12 ;  /* 0x0000000c26087220 */ /* 0x040fe20000400000 */
[----:B------:R-:W-:Y:S01]  /*8720*/  F2FP.BF16.F32.PACK_AB R54, R5, R4 ;  /* 0x000000040536723e */ /* 0x000fe200000010ff */
[C---:B------:R-:W-:Y:S01]  /*8730*/  FMUL R9, R38.reuse, R13 ;  /* 0x0000000d26097220 */ /* 0x040fe20000400000 */
[----:B------:R-:W-:Y:S01]  /*8740*/  F2FP.BF16.F32.PACK_AB R55, R11, R6 ;  /* 0x000000060b37723e */ /* 0x000fe200000010ff */
[C---:B------:R-:W-:Y:S01]  /*8750*/  FMUL R10, R38.reuse, R14 ;  /* 0x0000000e260a7220 */ /* 0x040fe20000400000 */
[----:B------:R-:W-:Y:S01]  /*8760*/  FMUL R15, R38, R15 ;  /* 0x0000000f260f7220 */ /* 0x000fe20000400000 */
[----:B------:R-:W-:Y:S01]  /*8770*/  FFMA R8, R41, R43, R8 ;  /* 0x0000002b29087223 */ /* 0x000fe20000000008 */
[----:B------:R-:W-:Y:S01]  /*8780*/  SHF.L.U32 R43, R59, 0x10, RZ ;  /* 0x000000103b2b7819 */ /* 0x000fe200000006ff */
[C---:B------:R-:W-:Y:S01]  /*8790*/  FFMA R9, R41.reuse, R40, R9 ;  /* 0x0000002829097223 */ /* 0x040fe20000000009 */
[C---:B------:R-:W-:Y:S01]  /*87a0*/  SHF.L.U32 R40, R58.reuse, 0x10, RZ ;  /* 0x000000103a287819 */ /* 0x040fe200000006ff */
        /* <DEDUP_REMOVED lines=8> */
[----:B------:R-:W-:Y:S01]  /*8830*/  FMUL R14, R38, R18 ;  /* 0x00000012260e7220 */ /* 0x000fe20000400000 */
[----:B------:R-:W-:Y:S01]  /*8840*/  FFMA R12, R41, R40, R12 ;  /* 0x00000028290c7223 */ /* 0x000fe2000000000c */
[----:B------:R-:W-:Y:S01]  /*8850*/  LOP3.LUT R40, R59, 0xffff0000, RZ, 0xc0, !PT ;  /* 0xffff00003b287812 */ /* 0x000fe200078ec0ff */
[C---:B------:R-:W-:Y:S01]  /*8860*/  FFMA R13, R41.reuse, R42, R13 ;  /* 0x0000002a290d7223 */ /* 0x040fe2000000000d */
[----:B------:R-:W-:Y:S01]  /*8870*/  LOP3.LUT R42, R64, 0xffff0000, RZ, 0xc0, !PT ;  /* 0xffff0000402a7812 */ /* 0x000fe200078ec0ff */
[----:B------:R-:W-:Y:S01]  /*8880*/  FMUL R19, R38, R19 ;  /* 0x0000001326137220 */ /* 0x000fe20000400000 */
[----:B------:R-:W-:Y:S01]  /*8890*/  FFMA R14, R41, R43, R14 ;  /* 0x0000002b290e7223 */ /* 0x000fe2000000000e */
[----:B------:R-:W-:Y:S01]  /*88a0*/  SHF.L.U32 R43, R64, 0x10, RZ ;  /* 0x00000010402b7819 */ /* 0x000fe200000006ff */
[----:B------:R1:W-:Y:S01]  /*88b0*/  STS.128 [R82], R52 ;  /* 0x0000003452007388 */ /* 0x0003e20000000c00 */
[----:B------:R-:W-:Y:S01]  /*88c0*/  F2FP.BF16.F32.PACK_AB R62, R13, R12 ;  /* 0x0000000c0d3e723e */ /* 0x000fe200000010ff */
[C---:B------:R-:W-:Y:S01]  /*88d0*/  FMUL R16, R38.reuse, R20 ;  /* 0x0000001426107220 */ /* 0x040fe20000400000 */
        /* <DEDUP_REMOVED lines=8> */
[C---:B------:R-:W-:Y:S01]  /*8960*/  FFMA R17, R41.reuse, R42, R17 ;  /* 0x0000002a29117223 */ /* 0x040fe20000000011 */
[----:B------:R-:W-:Y:S01]  /*8970*/  FFMA R18, R41, R45, R18 ;  /* 0x0000002d29127223 */ /* 0x000fe20000000012 */
[----:B------:R1:W-:Y:S01]  /*8980*/  STS.128 [R83+0x10], R60 ;  /* 0x0000103c53007388 */ /* 0x0003e20000000c00 */
[----:B------:R-:W-:Y:S01]  /*8990*/  SHF.L.U32 R45, R67, 0x10, RZ ;  /* 0x00000010432d7819 */ /* 0x000fe200000006ff */
[----:B------:R-:W-:Y:S01]  /*89a0*/  FFMA R23, R41, R40, R23 ;  /* 0x0000002829177223 */ /* 0x000fe20000000017 */
[----:B------:R-:W-:Y:S01]  /*89b0*/  LOP3.LUT R40, R66, 0xffff0000, RZ, 0xc0, !PT ;  /* 0xffff000042287812 */ /* 0x000fe200078ec0ff */
[C---:B------:R-:W-:Y:S01]  /*89c0*/  FMUL R20, R38.reuse, R24 ;  /* 0x0000001826147220 */ /* 0x040fe20000400000 */
[----:B------:R-:W-:Y:S01]  /*89d0*/  LOP3.LUT R42, R67, 0xffff0000, RZ, 0xc0, !PT ;  /* 0xffff0000432a7812 */ /* 0x000fe200078ec0ff */
[C---:B------:R-:W-:Y:S01]  /*89e0*/  FMUL R21, R38.reuse, R25 ;  /* 0x0000001926157220 */ /* 0x040fe20000400000 */
[----:B------:R-:W-:Y:S01]  /*89f0*/  F2FP.BF16.F32.PACK_AB R68, R17, R16 ;  /* 0x000000101144723e */ /* 0x000fe200000010ff */
[C---:B------:R-:W-:Y:S01]  /*8a00*/  FMUL R22, R38.reuse, R26 ;  /* 0x0000001a26167220 */ /* 0x040fe20000400000 */
[----:B------:R-:W-:Y:S01]  /*8a10*/  FMUL R27, R38, R27 ;  /* 0x0000001b261b7220 */ /* 0x000fe20000400000 */
[C---:B------:R-:W-:Y:S01]  /*8a20*/  FFMA R20, R41.reuse, R43, R20 ;  /* 0x0000002b29147223 */ /* 0x040fe20000000014 */
[C---:B------:R-:W-:Y:S01]  /*8a30*/  FFMA R21, R41.reuse, R40, R21 ;  /* 0x0000002829157223 */ /* 0x040fe20000000015 */
[C---:B------:R-:W-:Y:S01]  /*8a40*/  FFMA R22, R41.reuse, R45, R22 ;  /* 0x0000002d29167223 */ /* 0x040fe20000000016 */
[----:B------:R-:W-:Y:S01]  /*8a50*/  FFMA R27, R41, R42, R27 ;  /* 0x0000002a291b7223 */ /* 0x000fe2000000001b */
[----:B------:R-:W-:Y:S01]  /*8a60*/  SHF.L.U32 R40, R72, 0x10, RZ ;  /* 0x0000001048287819 */ /* 0x000fe200000006ff */
[----:B------:R-:W-:Y:S01]  /*8a70*/  FMUL R24, R38, R28 ;  /* 0x0000001c26187220 */ /* 0x000fe20000400000 */
[----:B------:R-:W-:Y:S01]  /*8a80*/  LOP3.LUT R42, R72, 0xffff0000, RZ, 0xc0, !PT ;  /* 0xffff0000482a7812 */ /* 0x000fe200078ec0ff */
[C---:B------:R-:W-:Y:S01]  /*8a90*/  FMUL R25, R38.reuse, R29 ;  /* 0x0000001d26197220 */ /* 0x040fe20000400000 */
[----:B------:R-:W-:Y:S01]  /*8aa0*/  SHF.L.U32 R43, R73, 0x10, RZ ;  /* 0x00000010492b7819 */ /* 0x000fe200000006ff */
[C---:B------:R-:W-:Y:S01]  /*8ab0*/  FMUL R26, R38.reuse, R30 ;  /* 0x0000001e261a7220 */ /* 0x040fe20000400000 */
[C---:B------:R-:W-:Y:S01]  /*8ac0*/  FFMA R24, R41.reuse, R40, R24 ;  /* 0x0000002829187223 */ /* 0x040fe20000000018 */
[----:B------:R-:W-:Y:S01]  /*8ad0*/  FFMA R25, R41, R42, R25 ;  /* 0x0000002a29197223 */ /* 0x000fe20000000019 */
[----:B------:R-:W-:Y:S01]  /*8ae0*/  LOP3.LUT R40, R73, 0xffff0000, RZ, 0xc0, !PT ;  /* 0xffff000049287812 */ /* 0x000fe200078ec0ff */
[----:B------:R-:W-:Y:S01]  /*8af0*/  FFMA R26, R41, R43, R26 ;  /* 0x0000002b291a7223 */ /* 0x000fe2000000001a */
[----:B------:R-:W-:Y:S01]  /*8b00*/  FMUL R31, R38, R31 ;  /* 0x0000001f261f7220 */ /* 0x000fe20000400000 */
[----:B------:R-:W-:Y:S01]  /*8b10*/  SHF.L.U32 R43, R74, 0x10, RZ ;  /* 0x000000104a2b7819 */ /* 0x000fe200000006ff */
[----:B------:R-:W-:Y:S01]  /*8b20*/  FMUL R28, R38, R32 ;  /* 0x00000020261c7220 */ /* 0x000fe20000400000 */
[----:B------:R-:W-:Y:S01]  /*8b30*/  LOP3.LUT R42, R74, 0xffff0000, RZ, 0xc0, !PT ;  /* 0xffff00004a2a7812 */ /* 0x000fe200078ec0ff */
[C---:B------:R-:W-:Y:S01]  /*8b40*/  FMUL R29, R38.reuse, R33 ;  /* 0x00000021261d7220 */ /* 0x040fe20000400000 */
[----:B------:R-:W-:Y:S01]  /*8b50*/  SHF.L.U32 R45, R75, 0x10, RZ ;  /* 0x000000104b2d7819 */ /* 0x000fe200000006ff */
[C---:B------:R-:W-:Y:S01]  /*8b60*/  FMUL R30, R38.reuse, R34 ;  /* 0x00000022261e7220 */ /* 0x040fe20000400000 */
[----:B------:R-:W-:Y:S01]  /*8b70*/  FFMA R31, R41, R40, R31 ;  /* 0x00000028291f7223 */ /* 0x000fe2000000001f */
[----:B------:R-:W-:Y:S01]  /*8b80*/  FMUL R35, R38, R35 ;  /* 0x0000002326237220 */ /* 0x000fe20000400000 */
[----:B------:R-:W-:Y:S01]  /*8b90*/  F2FP.BF16.F32.PACK_AB R69, R23, R18 ;  /* 0x000000121745723e */ /* 0x000fe200000010ff */
[----:B------:R-:W-:Y:S01]  /*8ba0*/  FFMA R28, R41, R43, R28 ;  /* 0x0000002b291c7223 */ /* 0x000fe2000000001c */
[----:B------:R-:W-:Y:S01]  /*8bb0*/  F2FP.BF16.F32.PACK_AB R70, R21, R20 ;  /* 0x000000141546723e */ /* 0x000fe200000010ff */
[----:B------:R-:W-:Y:S01]  /*8bc0*/  FFMA R29, R41, R42, R29 ;  /* 0x0000002a291d7223 */ /* 0x000fe2000000001d */
[----:B------:R-:W-:Y:S01]  /*8bd0*/  F2FP.BF16.F32.PACK_AB R71, R27, R22 ;  /* 0x000000161b47723e */ /* 0x000fe200000010ff */
[C---:B------:R-:W-:Y:S01]  /*8be0*/  FFMA R30, R41.reuse, R45, R30 ;  /* 0x0000002d291e7223 */ /* 0x040fe2000000001e */
[----:B------:R-:W-:Y:S01]  /*8bf0*/  FFMA R35, R41, R44, R35 ;  /* 0x0000002c29237223 */ /* 0x000fe20000000023 */
[----:B------:R-:W-:Y:S02]  /*8c00*/  F2FP.BF16.F32.PACK_AB R104, R25, R24 ;  /* 0x000000181968723e */ /* 0x000fe400000010ff */
[----:B------:R1:W-:Y:S01]  /*8c10*/  STS.128 [R47+0x20], R68 ;  /* 0x000020442f007388 */ /* 0x0003e20000000c00 */
[----:B------:R-:W-:Y:S02]  /*8c20*/  F2FP.BF16.F32.PACK_AB R105, R31, R26 ;  /* 0x0000001a1f69723e */ /* 0x000fe400000010ff */
[----:B------:R-:W-:Y:S02]  /*8c30*/  F2FP.BF16.F32.PACK_AB R106, R29, R28 ;  /* 0x0000001c1d6a723e */ /* 0x000fe400000010ff */
[----:B------:R-:W-:Y:S05]  /*8c40*/  F2FP.BF16.F32.PACK_AB R107, R35, R30 ;  /* 0x0000001e236b723e */ /* 0x000fea00000010ff */
[----:B------:R1:W-:Y:S01]  /*8c50*/  STS.128 [R46+0x10], R104 ;  /* 0x000010682e007388 */ /* 0x0003e20000000c00 */
[----:B------:R-:W-:Y:S01]  /*8c60*/  @!PT LDS RZ, [RZ] ;  /* 0x00000000fffff984 */ /* 0x000fe20000000800 */
[----:B------:R-:W-:Y:S01]  /*8c70*/  @!PT LDS RZ, [RZ] ;  /* 0x00000000fffff984 */ /* 0x000fe20000000800 */
[----:B------:R-:W-:Y:S01]  /*8c80*/  @!PT LDS RZ, [RZ] ;  /* 0x00000000fffff984 */ /* 0x000fe20000000800 */
[----:B------:R-:W-:Y:S01]  /*8c90*/  @!PT LDS RZ, [RZ] ;  /* 0x00000000fffff984 */ /* 0x000fe20000000800 */
[----:B------:R2:W-:Y:S07]  /*8ca0*/  MEMBAR.ALL.CTA ;  /* 0x0000000000007992 */ /* 0x0005ee0000008000 */
[----:B--2---:R-:W2:Y:S02]  /*8cb0*/  FENCE.VIEW.ASYNC.S ;  /* 0x00000000000073c6 */ /* 0x004ea40000000000 */
[----:B--2---:R-:W-:Y:S06]  /*8cc0*/  BAR.SYNC.DEFER_BLOCKING 0x1, 0x80 ;  /* 0x0042000000007b1d */ /* 0x004fec0000010000 */
[----:B------:R-:W-:Y:S05]  /*8cd0*/  @P0 BRA `(.L_x_147) ;  /* 0x0000000000240947 */ /* 0x000fea0003800000 */
[----:B------:R-:W2:Y:S01]  /*8ce0*/  LDCU.64 UR6, c[0x0][0x348] ;  /* 0x00006900ff0677ac */ /* 0x000ea20008000a00 */
[----:B------:R-:W-:Y:S01]  /*8cf0*/  R2UR UR5, R110 ;  /* 0x000000006e0572ca */ /* 0x000fe200000e0000 */
[----:B------:R-:W-:Y:S11]  /*8d00*/  UMOV UR51, UR44 ;  /* 0x0000002c00337c82 */ /* 0x000ff60008000000 */
[----:B------:R-:W-:Y:S01]  /*8d10*/  @!UPT UIADD3 URZ, UPT, UPT, URZ, URZ, URZ ;  /* 0x000000fffffff290 */ /* 0x000fe2000fffe0ff */
[----:B------:R-:W-:Y:S02]  /*8d20*/  UIADD3 UR48, UPT, UPT, UR47, 0x400, UR5 ;  /* 0x000004002f307890 */ /* 0x000fe4000fffe005 */
[----:B--2---:R-:W-:Y:S04]  /*8d30*/  UIADD3 UR4, UP0, UPT, UR6, 0xa80, URZ ;  /* 0x00000a8006047890 */ /* 0x004fe8000ff1e0ff */
[----:B------:R-:W-:Y:S09]  /*8d40*/  UIADD3.X UR5, UPT, UPT, URZ, UR7, URZ, UP0, !UPT ;  /* 0x00000007ff057290 */ /* 0x000ff200087fe4ff */
[----:B------:R2:W-:Y:S02]  /*8d50*/  UTMASTG.3D [UR48], [UR4] ;  /* 0x00000030040073b5 */ /* 0x0005e40008010000 */
[----:B--2---:R0:W-:Y:S02]  /*8d60*/  UTMACMDFLUSH ;  /* 0x00000000000079b7 */ /* 0x0041e40000000000 */
.L_x_147:
[----:B------:R-:W-:Y:S05]  /*8d70*/  BSYNC.RECONVERGENT B0 ;  /* 0x0000000000007941 */ /* 0x000fea0003800200 */
.L_x_146:
[----:B------:R-:W-:Y:S01]  /*8d80*/  UIADD3 UR43, UPT, UPT, UR46, 0x1, URZ ;  /* 0x000000012e2b7890 */ /* 0x000fe2000fffe0ff */
[----:B------:R-:W-:Y:S03]  /*8d90*/  BSSY.RECONVERGENT B0, `(.L_x_148) ;  /* 0x0000005000007945 */ /* 0x000fe60003800200 */
[----:B------:R-:W-:Y:S04]  /*8da0*/  UISETP.NE.AND UP0, UPT, UR43, 0x3, UPT ;  /* 0x000000032b00788c */ /* 0x000fe8000bf05270 */
[----:B------:R-:W-:Y:S01]  /*8db0*/  USEL UR45, UR43, URZ, UP0 ;  /* 0x000000ff2b2d7287 */ /* 0x000fe20008000000 */
[----:B------:R-:W-:Y:S11]  /*8dc0*/  @P0 BRA `(.L_x_149) ;  /* 0x0000000000040947 */ /* 0x000ff60003800000 */
[----:B------:R-:W-:Y:S04]  /*8dd0*/  DEPBAR.LE SB0, 0x1 ;  /* 0x000080400000791a */ /* 0x000fe80000000000 */
.L_x_149:
[----:B------:R-:W-:Y:S05]  /*8de0*/  BSYNC.RECONVERGENT B0 ;  /* 0x0000000000007941 */ /* 0x000fea0003800200 */
.L_x_148:
[----:B------:R-:W-:Y:S01]  /*8df0*/  BAR.SYNC.DEFER_BLOCKING 0x1, 0x80 ;  /* 0x0042000000007b1d */ /* 0x000fe20000010000 */
[----:B------:R-:W-:Y:S01]  /*8e00*/  ISETP.NE.AND P1, PT, R108, RZ, PT ;  /* 0x000000ff6c00720c */ /* 0x000fe20003f25270 */
[----:B------:R-:W-:Y:S01]  /*8e10*/  UISETP.NE.AND UP0, UPT, UR53, URZ, UPT ;  /* 0x000000ff3500728c */ /* 0x000fe2000bf05270 */
[----:B------:R-:W-:Y:S11]  /*8e20*/  LEA R2, R112, UR47, 0x3 ;  /* 0x0000002f70027c11 */ /* 0x000ff6000f8e18ff */
[----:B------:R-:W-:Y:S01]  /*8e30*/  @P1 SHF.L.U32 R3, R111, 0x1f, RZ ;  /* 0x0000001f6f031819 */ /* 0x000fe200000006ff */
[----:B------:R-:W-:Y:S06]  /*8e40*/  BRA.U !UP0, `(.L_x_150) ;  /* 0x0000000108247547 */ /* 0x000fec000b800000 */
[----:B------:R-:W-:Y:S01]  /*8e50*/  IMAD.U32 R5, RZ, RZ, UR52 ;  /* 0x00000034ff057e24 */ /* 0x000fe2000f8e00ff */
[----:B------:R-:W-:Y:S01]  /*8e60*/  MOV R0, UR55 ;  /* 0x0000003700007c02 */ /* 0x000fe20008000f00 */
[----:B------:R-:W-:Y:S03]  /*8e70*/  UIADD3 UR4, UPT, UPT, UR52, 0x1, URZ ;  /* 0x0000000134047890 */ /* 0x000fe6000fffe0ff */
[----:B------:R-:W-:Y:S01]  /*8e80*/  @P1 LEA R5, R5, UR47, 0x3 ;  /* 0x0000002f05051c11 */ /* 0x000fe2000f8e18ff */
[----:B------:R-:W-:Y:S04]  /*8e90*/  UISETP.NE.AND UP0, UPT, UR4, 0x3, UPT ;  /* 0x000000030400788c */ /* 0x000fe8000bf05270 */
[----:B------:R-:W-:Y:S01]  /*8ea0*/  @P1 VIADD R5, R5, 0x228 ;  /* 0x0000022805051836 */ /* 0x000fe20000000000 */
[----:B------:R-:W-:Y:S04]  /*8eb0*/  USEL UR52, UR4, URZ, UP0 ;  /* 0x000000ff04347287 */ /* 0x000fe80008000000 */
[----:B------:R-:W-:Y:S04]  /*8ec0*/  @P1 PRMT R0, R0, 0x654, R5 ;  /* 0x0000065400001816 */ /* 0x000fe80000000005 */
[----:B------:R2:W-:Y:S04]  /*8ed0*/  @P1 SYNCS.ARRIVE.TRANS64.RED.A1T0 RZ, [R0+URZ], RZ ;  /* 0x000000ff00ff19a7 */ /* 0x0005e800081004ff */
.L_x_150:
[----:B------:R-:W4:Y:S01]  /*8ee0*/  @P1 SYNCS.PHASECHK.TRANS64.TRYWAIT P0, [R2+URZ+0x210], R3 ;  /* 0x00021003020015a7 */ /* 0x000f2200080011ff */
[----:B------:R-:W-:Y:S01]  /*8ef0*/  BSSY B1, `(.L_x_151) ;  /* 0x0000015000017945 */ /* 0x000fe20003800000 */
[----:B----4-:R-:W-:Y:S03]  /*8f00*/  @P1 SEL R109, RZ, 0x1, !P0 ;  /* 0x00000001ff6d1807 */ /* 0x010fe60004000000 */
[----:B------:R-:W-:Y:S05]  /*8f10*/  @!P1 BRA `(.L_x_152) ;  /* 0x0000000000489947 */ /* 0x000fea0003800000 */
[----:B------:R-:W-:Y:S01]  /*8f20*/  ISETP.NE.AND P1, PT, R113, RZ, PT ;  /* 0x000000ff7100720c */ /* 0x000fe20003f25270 */
[----:B------:R-:W-:Y:S01]  /*8f30*/  BSSY B0, `(.L_x_153) ;  /* 0x000000a000007945 */ /* 0x000fe20003800000 */
[----:B------:R-:W-:Y:S11]  /*8f40*/  ISETP.NE.AND P0, PT, R109, RZ, PT ;  /* 0x000000ff6d00720c */ /* 0x000ff60003f05270 */
[----:B------:R-:W-:Y:S04]  /*8f50*/  @P1 IMAD R112, R112, 0x2000, R97 ;  /* 0x0000200070701824 */ /* 0x000fe800078e0261 */
[----:B------:R-:W-:Y:S01]  /*8f60*/  @P1 IMAD.IADD R5, R81, 0x1, R112 ;  /* 0x0000000151051824 */ /* 0x000fe200078e0270 */
[----:B------:R-:W-:Y:S03]  /*8f70*/  @P1 IADD3 R3, PT, PT, R80, R112, RZ ;  /* 0x0000007050031210 */ /* 0x000fe60007ffe0ff */
[----:B--2---:R-:W-:Y:S01]  /*8f80*/  @P1 IMAD.IADD R0, R96, 0x1, R5 ;  /* 0x0000000160001824 */ /* 0x004fe200078e0205 */
[----:B------:R-:W-:Y:S06]  /*8f90*/  @P0 BRA `(.L_x_154) ;  /* 0x00000000000c0947 */ /* 0x000fec0003800000 */
[----:B------:R-:W-:Y:S04]  /*8fa0*/  SHF.L.U32 R111, R111, 0x1f, RZ ;  /* 0x0000001f6f6f7819 */ /* 0x000fe800000006ff */
[----:B------:R-:W2:Y:S02]  /*8fb0*/  SYNCS.PHASECHK.TRANS64.TRYWAIT P0, [R2+URZ+0x210], R111 ;  /* 0x0002106f020075a7 */ /* 0x000ea400080011ff */
[----:B--2---:R-:W-:Y:S05]  /*8fc0*/  @!P0 BRA `(.L_x_155) ;  /* 0x0000002400148947 */ /* 0x004fea0003800000 */
.L_x_154:
[----:B------:R-:W-:Y:S05]  /*8fd0*/  BSYNC B0 ;  /* 0x0000000000007941 */ /* 0x000fea0003800000 */
.L_x_153:
[----:B------:R-:W-:Y:S11]  /*8fe0*/  ISETP.NE.AND P0, PT, R113, RZ, PT ;  /* 0x000000ff7100720c */ /* 0x000ff60003f05270 */
[----:B------:R-:W-:Y:S02]  /*8ff0*/  @!UPT UIADD3 URZ, UPT, UPT, URZ, URZ, URZ ;  /* 0x000000fffffff290 */ /* 0x000fe4000fffe0ff */
[----:B------:R4:W1:Y:S04]  /*9000*/  @P0 LDS.128 R48, [R112] ;  /* 0x0000000070300984 */ /* 0x0008680000000c00 */
[----:B------:R4:W1:Y:S04]  /*9010*/  @P0 LDS.128 R64, [R3+0x20] ;  /* 0x0000200003400984 */ /* 0x0008680000000c00 */
[----:B------:R4:W1:Y:S04]  /*9020*/  @P0 LDS.128 R56, [R5+0x10] ;  /* 0x0000100005380984 */ /* 0x0008680000000c00 */
[----:B------:R4:W1:Y:S02]  /*9030*/  @P0 LDS.128 R72, [R0+0x10] ;  /* 0x0000100000480984 */ /* 0x0008640000000c00 */
.L_x_152:
[----:B------:R-:W-:Y:S05]  /*9040*/  BSYNC B1 ;  /* 0x0000000000017941 */ /* 0x000fea0003800000 */
.L_x_151:
[----:B--2-4-:R-:W-:Y:S05]  /*9050*/  VIADD R0, R39, 0x20 ;  /* 0x0000002027007836 */ /* 0x014fea0000000000 */
[----:B------:R-:W-:Y:S04]  /*9060*/  SHF.R.U32.HI R0, RZ, 0x15, R0 ;  /* 0x00000015ff007819 */ /* 0x000fe80000011600 */
[----:B------:R-:W-:Y:S11]  /*9070*/  LOP3.LUT P0, RZ, R0, 0x3, R85, 0x48, !PT ;  /* 0x0000000300ff7812 */ /* 0x000ff60007804855 */
[----:B------:R-:W-:Y:S02]  /*9080*/  @!UPT UIADD3 URZ, UPT, UPT, URZ, URZ, URZ ;  /* 0x000000fffffff290 */ /* 0x000fe4000fffe0ff */
[----:B------:R-:W-:Y:S05]  /*9090*/  @!P0 BRA `(.L_x_156) ;  /* 0x0000000000408947 */ /* 0x000fea0003800000 */
[----:B------:R-:W2:Y:S01]  /*90a0*/  LDCU.64 UR8, c[0x4][0x70] ;  /* 0x01000e00ff0877ac */ /* 0x000ea20008000a00 */
[----:B------:R-:W-:Y:S01]  /*90b0*/  MOV R3, 0x0 ;  /* 0x0000000000037802 */ /* 0x000fe20000000f00 */
[----:B------:R-:W-:Y:S02]  /*90c0*/  HFMA2 R12, -RZ, RZ, 0, 5.9604644775390625e-08 ;  /* 0x00000001ff0c7431 */ /* 0x000fe400000001ff */
[----:B------:R-:W-:Y:S02]  /*90d0*/  IMAD.MOV.U32 R8, RZ, RZ, 0x192 ;  /* 0x00000192ff087424 */ /* 0x000fe400078e00ff */
[----:B------:R-:W-:Y:S01]  /*90e0*/  IMAD.MOV.U32 R13, RZ, RZ, RZ ;  /* 0x000000ffff0d7224 */ /* 0x000fe200078e00ff */
[----:B------:R-:W4:Y:S01]  /*90f0*/  LDCU.64 UR6, c[0x4][0x78] ;  /* 0x01000f00ff0677ac */ /* 0x000f220008000a00 */
[----:B------:R-:W1:Y:S01]  /*9100*/  LDC.64 R2, c[0x4][R3] ;  /* 0x0100000003027b82 */ /* 0x000e620000000a00 */
[----:B------:R-:W5:Y:S01]  /*9110*/  LDCU.64 UR4, c[0x4][0x10] ;  /* 0x01000200ff0477ac */ /* 0x000f620008000a00 */
[----:B--2---:R-:W-:Y:S01]  /*9120*/  MOV R5, UR9 ;  /* 0x0000000900057c02 */ /* 0x004fe20008000f00 */
[----:B------:R-:W-:Y:S01]  /*9130*/  IMAD.U32 R4, RZ, RZ, UR8 ;  /* 0x00000008ff047e24 */ /* 0x000fe2000f8e00ff */
[----:B----4-:R-:W-:Y:S01]  /*9140*/  MOV R7, UR7 ;  /* 0x0000000700077c02 */ /* 0x010fe20008000f00 */
[----:B------:R-:W-:Y:S01]  /*9150*/  IMAD.U32 R6, RZ, RZ, UR6 ;  /* 0x00000006ff067e24 */ /* 0x000fe2000f8e00ff */
[----:B-----5:R-:W-:Y:S01]  /*9160*/  MOV R11, UR5 ;  /* 0x00000005000b7c02 */ /* 0x020fe20008000f00 */
[----:B------:R-:W-:Y:S02]  /*9170*/  IMAD.U32 R10, RZ, RZ, UR4 ;  /* 0x00000004ff0a7e24 */ /* 0x000fe4000f8e00ff */
[----:B------:R-:W-:Y:S07]  /*9180*/  LEPC R20, `(.L_x_156) ;  /* 0x000000001014794e */ /* 0x000fee0000000000 */
[----:B-1-3--:R-:W-:Y:S05]  /*9190*/  CALL.ABS.NOINC R2 ;  /* 0x0000000002007343 */ /* 0x00afea0003c00000 */
.L_x_156:
[----:B------:R-:W-:Y:S01]  /*91a0*/  ISETP.NE.AND P0, PT, R98, RZ, PT ;  /* 0x000000ff6200720c */ /* 0x000fe20003f05270 */
[----:B------:R-:W-:Y:S05]  /*91b0*/  WARPSYNC.ALL ;  /* 0x0000000000007948 */ /* 0x000fea0003800000 */
[----:B------:R-:W-:Y:S01]  /*91c0*/  R2UR UR4, R39 ;  /* 0x00000000270472ca */ /* 0x000fe200000e0000 */
[----:B------:R-:W-:Y:S01]  /*91d0*/  BSSY.RECONVERGENT B0, `(.L_x_157) ;  /* 0x0000090000007945 */ /* 0x000fe20003800200 */
[C---:B-1----:R-:W-:Y:S02]  /*91e0*/  SHF.L.U32 R40, R48.reuse, 0x10, RZ ;  /* 0x0000001030287819 */ /* 0x042fe400000006ff */
[----:B------:R-:W-:Y:S02]  /*91f0*/  LOP3.LUT R42, R48, 0xffff0000, RZ, 0xc0, !PT ;  /* 0xffff0000302a7812 */ /* 0x000fe400078ec0ff */
[C---:B------:R-:W-:Y:S02]  /*9200*/  SHF.L.U32 R43, R49.reuse, 0x10, RZ ;  /* 0x00000010312b7819 */ /* 0x040fe400000006ff */
[----:B------:R-:W-:Y:S02]  /*9210*/  LOP3.LUT R44, R49, 0xffff0000, RZ, 0xc0, !PT ;  /* 0xffff0000312c7812 */ /* 0x000fe400078ec0ff */
[C---:B------:R-:W-:Y:S02]  /*9220*/  SHF.L.U32 R45, R50.reuse, 0x10, RZ ;  /* 0x00000010322d7819 */ /* 0x040fe400000006ff */
[----:B---3--:R-:W-:Y:S01]  /*9230*/  LOP3.LUT R46, R50, 0xffff0000, RZ, 0xc0, !PT ;  /* 0xffff0000322e7812 */ /* 0x008fe200078ec0ff */
[----:B------:R-:W1:Y:S01]  /*9240*/  LDTM.x32 R4, tmem[UR4+0x20] ;  /* 0x00002004000479ee */ /* 0x000e6200082c0000 */
[C---:B------:R-:W-:Y:S01]  /*9250*/  SHF.L.U32 R47, R51.reuse, 0x10, RZ ;  /* 0x00000010332f7819 */ /* 0x040fe200000006ff */
[----:B------:R-:W-:Y:S01]  /*9260*/  USHF.L.U32 UR4, UR45, 0xd, URZ ;  /* 0x0000000d2d047899 */ /* 0x000fe200080006ff */
[----:B------:R-:W-:Y:S01]  /*9270*/  LOP3.LUT R48, R51, 0xffff0000, RZ, 0xc0, !PT ;  /* 0xffff000033307812 */ /* 0x000fe200078ec0ff */
[----:B------:R-:W-:Y:S01]  /*9280*/  NOP ;  /* 0x0000000000007918 */ /* 0x000fe20000000000 */
[C---:B------:R-:W-:Y:S02]  /*9290*/  SHF.L.U32 R49, R56.reuse, 0x10, RZ ;  /* 0x0000001038317819 */ /* 0x040fe400000006ff */
[----:B------:R-:W-:Y:S02]  /*92a0*/  LOP3.LUT R51, R56, 0xffff0000, RZ, 0xc0, !PT ;  /* 0xffff000038337812 */ /* 0x000fe400078ec0ff */
[C---:B------:R-:W-:Y:S02]  /*92b0*/  SHF.L.U32 R50, R57.reuse, 0x10, RZ ;  /* 0x0000001039327819 */ /* 0x040fe400000006ff */
[----:B------:R-:W-:Y:S02]  /*92c0*/  LOP3.LUT R52, R57, 0xffff0000, RZ, 0xc0, !PT ;  /* 0xffff000039347812 */ /* 0x000fe400078ec0ff */
[----:B------:R-:W-:Y:S02]  /*92d0*/  IADD3 R110, PT, PT, R97, UR4, RZ ;  /* 0x00000004616e7c10 */ /* 0x000fe4000fffe0ff */
[C---:B------:R-:W-:Y:S02]  /*92e0*/  SHF.L.U32 R53, R58.reuse, 0x10, RZ ;  /* 0x000000103a357819 */ /* 0x040fe400000006ff */
[----:B------:R-:W-:Y:S02]  /*92f0*/  LOP3.LUT R54, R58, 0xffff0000, RZ, 0xc0, !PT ;  /* 0xffff00003a367812 */ /* 0x000fe400078ec0ff */
[----:B------:R-:W-:Y:S02]  /*9300*/  SHF.L.U32 R55, R59, 0x10, RZ ;  /* 0x000000103b377819 */ /* 0x000fe400000006ff */
[----:B------:R-:W-:Y:S02]  /*9310*/  IADD3 R89, PT, PT, R89, 0x280, RZ ;  /* 0x0000028059597810 */ /* 0x000fe40007ffe0ff */
[----:B------:R-:W-:Y:S01]  /*9320*/  LOP3.LUT R56, R59, 0xffff0000, RZ, 0xc0, !PT ;  /* 0xffff00003b387812 */ /* 0x000fe200078ec0ff */
[C---:B-1----:R-:W-:Y:S01]  /*9330*/  FMUL R4, R38.reuse, R4 ;  /* 0x0000000426047220 */ /* 0x042fe20000400000 */
[----:B------:R-:W-:Y:S01]  /*9340*/  IADD3 R109, PT, PT, R81, R110, RZ ;  /* 0x0000006e516d7210 */ /* 0x000fe20007ffe0ff */
[----:B------:R-:W-:Y:S01]  /*9350*/  FMUL R5, R38, R5 ;  /* 0x0000000526057220 */ /* 0x000fe20000400000 */
[----:B------:R-:W-:Y:S01]  /*9360*/  SHF.L.U32 R57, R64, 0x10, RZ ;  /* 0x0000001040397819 */ /* 0x000fe200000006ff */
[----:B------:R-:W-:Y:S01]  /*9370*/  FMUL R6, R38, R6 ;  /* 0x0000000626067220 */ /* 0x000fe20000400000 */
[----:B------:R-:W-:Y:S01]  /*9380*/  IADD3 R110, PT, PT, R80, R110, RZ ;  /* 0x0000006e506e7210 */ /* 0x000fe20007ffe0ff */
[----:B------:R-:W-:Y:S01]  /*9390*/  FMUL R7, R38, R7 ;  /* 0x0000000726077220 */ /* 0x000fe20000400000 */
[----:B------:R-:W-:Y:S01]  /*93a0*/  LOP3.LUT R58, R64, 0xffff0000, RZ, 0xc0, !PT ;  /* 0xffff0000403a7812 */ /* 0x000fe200078ec0ff */
[----:B------:R-:W-:Y:S01]  /*93b0*/  FFMA R4, R41, R40, R4 ;  /* 0x0000002829047223 */ /* 0x000fe20000000004 */
[----:B------:R-:W-:Y:S01]  /*93c0*/  SHF.L.U32 R59, R65, 0x10, RZ ;  /* 0x00000010413b7819 */ /* 0x000fe200000006ff */
[C---:B------:R-:W-:Y:S01]  /*93d0*/  FMUL R8, R38.reuse, R8 ;  /* 0x0000000826087220 */ /* 0x040fe20000400000 */
[----:B------:R-:W-:Y:S01]  /*93e0*/  LOP3.LUT R89, R89, 0xfefffff8, RZ, 0xc0, !PT ;  /* 0xfefffff859597812 */ /* 0x000fe200078ec0ff */
[----:B------:R-:W-:Y:S01]  /*93f0*/  FFMA R5, R41, R42, R5 ;  /* 0x0000002a29057223 */ /* 0x000fe20000000005 */
[----:B------:R-:W-:Y:S01]  /*9400*/  LOP3.LUT R60, R65, 0xffff0000, RZ, 0xc0, !PT ;  /* 0xffff0000413c7812 */ /* 0x000fe200078ec0ff */
[----:B------:R-:W-:Y:S01]  /*9410*/  FMUL R9, R38, R9 ;  /* 0x0000000926097220 */ /* 0x000fe20000400000 */
[----:B------:R-:W-:Y:S01]  /*9420*/  SHF.L.U32 R61, R66, 0x10, RZ ;  /* 0x00000010423d7819 */ /* 0x000fe200000006ff */
[----:B------:R1:W-:Y:S01]  /*9430*/  SYNCS.ARRIVE.TRANS64.RED.A1T0 RZ, [R89+URZ], RZ ;  /* 0x000000ff59ff79a7 */ /* 0x0003e200081004ff */
[----:B------:R-:W-:Y:S01]  /*9440*/  F2FP.BF16.F32.PACK_AB R80, R5, R4 ;  /* 0x000000040550723e */ /* 0x000fe200000010ff */
[C---:B------:R-:W-:Y:S01]  /*9450*/  FFMA R6, R41.reuse, R43, R6 ;  /* 0x0000002b29067223 */ /* 0x040fe20000000006 */
[----:B------:R-:W-:Y:S01]  /*9460*/  IADD3 R111, PT, PT, R96, R109, RZ ;  /* 0x0000006d606f7210 */ /* 0x000fe20007ffe0ff */
[C---:B------:R-:W-:Y:S01]  /*9470*/  FFMA R7, R41.reuse, R44, R7 ;  /* 0x0000002c29077223 */ /* 0x040fe20000000007 */
[C---:B------:R-:W-:Y:S01]  /*9480*/  FFMA R8, R41.reuse, R45, R8 ;  /* 0x0000002d29087223 */ /* 0x040fe20000000008 */
[----:B------:R-:W-:Y:S01]  /*9490*/  FFMA R9, R41, R46, R9 ;  /* 0x0000002e29097223 */ /* 0x000fe20000000009 */
[----:B------:R-:W-:Y:S01]  /*94a0*/  FMUL R10, R38, R10 ;  /* 0x0000000a260a7220 */ /* 0x000fe20000400000 */
[----:B------:R-:W-:Y:S01]  /*94b0*/  LOP3.LUT R62, R66, 0xffff0000, RZ, 0xc0, !PT ;  /* 0xffff0000423e7812 */ /* 0x000fe200078ec0ff */
[C---:B------:R-:W-:Y:S01]  /*94c0*/  FMUL R11, R38.reuse, R11 ;  /* 0x0000000b260b7220 */ /* 0x040fe20000400000 */
[----:B------:R-:W-:Y:S01]  /*94d0*/  F2FP.BF16.F32.PACK_AB R81, R7, R6 ;  /* 0x000000060751723e */ /* 0x000fe200000010ff */
[----:B------:R-:W-:Y:S01]  /*94e0*/  FFMA R10, R41, R47, R10 ;  /* 0x0000002f290a7223 */ /* 0x000fe2000000000a */
[----:B------:R-:W-:Y:S01]  /*94f0*/  F2FP.BF16.F32.PACK_AB R82, R9, R8 ;  /* 0x000000080952723e */ /* 0x000fe200000010ff */
[----:B------:R-:W-:Y:S01]  /*9500*/  FFMA R11, R41, R48, R11 ;  /* 0x00000030290b7223 */ /* 0x000fe2000000000b */
[C---:B------:R-:W-:Y:S01]  /*9510*/  FMUL R0, R38.reuse, R12 ;  /* 0x0000000c26007220 */ /* 0x040fe20000400000 */
[C---:B------:R-:W-:Y:S01]  /*9520*/  FMUL R2, R38.reuse, R13 ;  /* 0x0000000d26027220 */ /* 0x040fe20000400000 */
[C---:B------:R-:W-:Y:S01]  /*9530*/  FMUL R3, R38.reuse, R14 ;  /* 0x0000000e26037220 */ /* 0x040fe20000400000 */
[----:B------:R-:W-:Y:S01]  /*9540*/  SHF.L.U32 R63, R67, 0x10, RZ ;  /* 0x00000010433f7819 */ /* 0x000fe200000006ff */
[----:B------:R-:W-:Y:S01]  /*9550*/  FFMA R0, R41, R49, R0 ;  /* 0x0000003129007223 */ /* 0x000fe20000000000 */
[----:B------:R-:W-:Y:S01]  /*9560*/  F2FP.BF16.F32.PACK_AB R83, R11, R10 ;  /* 0x0000000a0b53723e */ /* 0x000fe200000010ff */
[----:B------:R-:W-:Y:S01]  /*9570*/  FFMA R2, R41, R51, R2 ;  /* 0x0000003329027223 */ /* 0x000fe20000000002 */
[C---:B------:R-:W-:Y:S01]  /*9580*/  FMUL R15, R38.reuse, R15 ;  /* 0x0000000f260f7220 */ /* 0x040fe20000400000 */
[C---:B------:R-:W-:Y:S01]  /*9590*/  FMUL R12, R38.reuse, R16 ;  /* 0x00000010260c7220 */ /* 0x040fe20000400000 */
[----:B------:R-:W-:Y:S01]  /*95a0*/  FMUL R13, R38, R17 ;  /* 0x00000011260d7220 */ /* 0x000fe20000400000 */
[----:B------:R1:W-:Y:S01]  /*95b0*/  STS.128 [R97+UR4], R80 ;  /* 0x0000005061007988 */ /* 0x0003e20008000c04 */
[----:B------:R-:W-:Y:S01]  /*95c0*/  LOP3.LUT R64, R67, 0xffff0000, RZ, 0xc0, !PT ;  /* 0xffff000043407812 */ /* 0x000fe200078ec0ff */
[C---:B------:R-:W-:Y:S01]  /*95d0*/  FFMA R3, R41.reuse, R50, R3 ;  /* 0x0000003229037223 */ /* 0x040fe20000000003 */
[----:B------:R-:W-:Y:S01]  /*95e0*/  SHF.L.U32 R65, R72, 0x10, RZ ;  /* 0x0000001048417819 */ /* 0x000fe200000006ff */
[C---:B------:R-:W-:Y:S01]  /*95f0*/  FFMA R15, R41.reuse, R52, R15 ;  /* 0x00000034290f7223 */ /* 0x040fe2000000000f */
[----:B------:R-:W-:Y:S01]  /*9600*/  F2FP.BF16.F32.PACK_AB R104, R2, R0 ;  /* 0x000000000268723e */ /* 0x000fe200000010ff */
[C---:B------:R-:W-:Y:S01]  /*9610*/  FFMA R12, R41.reuse, R53, R12 ;  /* 0x00000035290c7223 */ /* 0x040fe2000000000c */
[C---:B------:R-:W-:Y:S01]  /*9620*/  FFMA R13, R41.reuse, R54, R13 ;  /* 0x00000036290d7223 */ /* 0x040fe2000000000d */
[C---:B------:R-:W-:Y:S01]  /*9630*/  FMUL R14, R38.reuse, R18 ;  /* 0x00000012260e7220 */ /* 0x040fe20000400000 */
[C---:B------:R-:W-:Y:S01]  /*9640*/  FMUL R19, R38.reuse, R19 ;  /* 0x0000001326137220 */ /* 0x040fe20000400000 */
[C---:B------:R-:W-:Y:S01]  /*9650*/  FMUL R16, R38.reuse, R20 ;  /* 0x0000001426107220 */ /* 0x040fe20000400000 */
[C---:B------:R-:W-:Y:S01]  /*9660*/  FMUL R17, R38.reuse, R21 ;  /* 0x0000001526117220 */ /* 0x040fe20000400000 */
[C---:B------:R-:W-:Y:S01]  /*9670*/  FFMA R14, R41.reuse, R55, R14 ;  /* 0x00000037290e7223 */ /* 0x040fe2000000000e */
        /* <DEDUP_REMOVED lines=9> */
[----:B------:R-:W-:Y:S01]  /*9710*/  FFMA R23, R41, R60, R23 ;  /* 0x0000003c29177223 */ /* 0x000fe20000000017 */
[C---:B------:R-:W-:Y:S01]  /*9720*/  FMUL R27, R38.reuse, R27 ;  /* 0x0000001b261b7220 */ /* 0x040fe20000400000 */
[----:B------:R-:W-:Y:S01]  /*9730*/  F2FP.BF16.F32.PACK_AB R105, R15, R3 ;  /* 0x000000030f69723e */ /* 0x000fe200000010ff */
[----:B------:R-:W-:Y:S01]  /*9740*/  FFMA R20, R41, R61, R20 ;  /* 0x0000003d29147223 */ /* 0x000fe20000000014 */
[----:B------:R-:W-:Y:S01]  /*9750*/  F2FP.BF16.F32.PACK_AB R106, R13, R12 ;  /* 0x0000000c0d6a723e */ /* 0x000fe200000010ff */
[----:B------:R-:W-:Y:S01]  /*9760*/  FMUL R24, R38, R28 ;  /* 0x0000001c26187220 */ /* 0x000fe20000400000 */
[----:B------:R-:W-:Y:S01]  /*9770*/  F2FP.BF16.F32.PACK_AB R107, R19, R14 ;  /* 0x0000000e136b723e */ /* 0x000fe200000010ff */
[----:B------:R-:W-:Y:S01]  /*9780*/  FFMA R21, R41, R62, R21 ;  /* 0x0000003e29157223 */ /* 0x000fe20000000015 */
[----:B------:R-:W-:Y:S01]  /*9790*/  LOP3.LUT R66, R72, 0xffff0000, RZ, 0xc0, !PT ;  /* 0xffff000048427812 */ /* 0x000fe200078ec0ff */
[C---:B------:R-:W-:Y:S01]  /*97a0*/  FMUL R25, R38.reuse, R29 ;  /* 0x0000001d26197220 */ /* 0x040fe20000400000 */
[----:B------:R-:W-:Y:S01]  /*97b0*/  SHF.L.U32 R67, R73, 0x10, RZ ;  /* 0x0000001049437819 */ /* 0x000fe200000006ff */
[----:B------:R1:W-:Y:S01]  /*97c0*/  STS.128 [R109+0x10], R104 ;  /* 0x000010686d007388 */ /* 0x0003e20000000c00 */
[----:B------:R-:W-:Y:S01]  /*97d0*/  FFMA R22, R41, R63, R22 ;  /* 0x0000003f29167223 */ /* 0x000fe20000000016 */
[----:B------:R-:W-:Y:S01]  /*97e0*/  LOP3.LUT R68, R73, 0xffff0000, RZ, 0xc0, !PT ;  /* 0xffff000049447812 */ /* 0x000fe200078ec0ff */
[----:B------:R-:W-:Y:S01]  /*97f0*/  FMUL R26, R38, R30 ;  /* 0x0000001e261a7220 */ /* 0x000fe20000400000 */
[C---:B------:R-:W-:Y:S01]  /*9800*/  FFMA R27, R41.reuse, R64, R27 ;  /* 0x00000040291b7223 */ /* 0x040fe2000000001b */
[----:B------:R-:W-:Y:S01]  /*9810*/  SHF.L.U32 R69, R74, 0x10, RZ ;  /* 0x000000104a457819 */ /* 0x000fe200000006ff */
[----:B------:R-:W-:Y:S01]  /*9820*/  FMUL R31, R38, R31 ;  /* 0x0000001f261f7220 */ /* 0x000fe20000400000 */
[C---:B------:R-:W-:Y:S01]  /*9830*/  FFMA R24, R41.reuse, R65, R24 ;  /* 0x0000004129187223 */ /* 0x040fe20000000018 */
[----:B------:R-:W-:Y:S01]  /*9840*/  LOP3.LUT R70, R74, 0xffff0000, RZ, 0xc0, !PT ;  /* 0xffff00004a467812 */ /* 0x000fe200078ec0ff */
[C---:B------:R-:W-:Y:S01]  /*9850*/  FMUL R28, R38.reuse, R32 ;  /* 0x00000020261c7220 */ /* 0x040fe20000400000 */
[----:B------:R-:W-:Y:S01]  /*9860*/  FFMA R25, R41, R66, R25 ;  /* 0x0000004229197223 */ /* 0x000fe20000000019 */
[----:B------:R-:W-:Y:S01]  /*9870*/  SHF.L.U32 R71, R75, 0x10, RZ ;  /* 0x000000104b477819 */ /* 0x000fe200000006ff */
[C---:B------:R-:W-:Y:S01]  /*9880*/  FMUL R29, R38.reuse, R33 ;  /* 0x00000021261d7220 */ /* 0x040fe20000400000 */
[----:B------:R-:W-:Y:S01]  /*9890*/  FFMA R26, R41, R67, R26 ;  /* 0x00000043291a7223 */ /* 0x000fe2000000001a */
[----:B------:R-:W-:Y:S01]  /*98a0*/  LOP3.LUT R72, R75, 0xffff0000, RZ, 0xc0, !PT ;  /* 0xffff00004b487812 */ /* 0x000fe200078ec0ff */
        /* <DEDUP_REMOVED lines=8> */
[----:B------:R-:W-:Y:S01]  /*9930*/  FFMA R30, R41, R71, R30 ;  /* 0x00000047291e7223 */ /* 0x000fe2000000001e */
[----:B------:R-:W-:Y:S01]  /*9940*/  F2FP.BF16.F32.PACK_AB R115, R27, R22 ;  /* 0x000000161b73723e */ /* 0x000fe200000010ff */
[----:B------:R-:W-:Y:S01]  /*9950*/  FFMA R35, R41, R72, R35 ;  /* 0x0000004829237223 */ /* 0x000fe20000000023 */
[----:B------:R-:W-:Y:S02]  /*9960*/  F2FP.BF16.F32.PACK_AB R116, R25, R24 ;  /* 0x000000181974723e */ /* 0x000fe400000010ff */
[----:B------:R-:W-:Y:S01]  /*9970*/  F2FP.BF16.F32.PACK_AB R117, R31, R26 ;  /* 0x0000001a1f75723e */ /* 0x000fe200000010ff */
[----:B------:R1:W-:Y:S01]  /*9980*/  STS.128 [R110+0x20], R112 ;  /* 0x000020706e007388 */ /* 0x0003e20000000c00 */
        /* <DEDUP_REMOVED lines=12> */
[----:B------:R-:W-:Y:S02]  /*9a50*/  UIADD3 UR9, UPT, UPT, UR49, 0x20, URZ ;  /* 0x0000002031097890 */ /* 0x000fe4000fffe0ff */
[----:B------:R-:W-:Y:S02]  /*9a60*/  UIADD3 UR8, UPT, UPT, UR47, 0x400, UR4 ;  /* 0x000004002f087890 */ /* 0x000fe4000fffe004 */
[----:B--2---:R-:W-:Y:S03]  /*9a70*/  UIADD3 UR6, UP0, UPT, UR10, 0xa80, URZ ;  /* 0x00000a800a067890 */ /* 0x004fe6000ff1e0ff */
[----:B------:R-:W-:Y:S01]  /*9a80*/  UMOV UR10, UR50 ;  /* 0x00000032000a7c82 */ /* 0x000fe20008000000 */
[----:B------:R-:W-:Y:S03]  /*9a90*/  UIADD3.X UR7, UPT, UPT, URZ, UR11, URZ, UP0, !UPT ;  /* 0x0000000bff077290 */ /* 0x000fe600087fe4ff */
[----:B------:R-:W-:Y:S06]  /*9aa0*/  UMOV UR11, UR44 ;  /* 0x0000002c000b7c82 */ /* 0x000fec0008000000 */
[----:B------:R2:W-:Y:S02]  /*9ab0*/  UTMASTG.3D [UR8], [UR6] ;  /* 0x00000008060073b5 */ /* 0x0005e40008010000 */
[----:B--2---:R0:W-:Y:S02]  /*9ac0*/  UTMACMDFLUSH ;  /* 0x00000000000079b7 */ /* 0x0041e40000000000 */
.L_x_158:
[----:B------:R-:W-:Y:S05]  /*9ad0*/  BSYNC.RECONVERGENT B0 ;  /* 0x0000000000007941 */ /* 0x000fea0003800200 */
.L_x_157:
[----:B------:R-:W-:Y:S01]  /*9ae0*/  UIADD3 UR4, UPT, UPT, UR45, 0x1, URZ ;  /* 0x000000012d047890 */ /* 0x000fe2000fffe0ff */
[----:B------:R-:W-:Y:S03]  /*9af0*/  BSSY.RECONVERGENT B0, `(.L_x_159) ;  /* 0x0000008000007945 */ /* 0x000fe60003800200 */
[----:B------:R-:W-:Y:S04]  /*9b00*/  UISETP.NE.AND UP0, UPT, UR4, 0x3, UPT ;  /* 0x000000030400788c */ /* 0x000fe8000bf05270 */
[----:B------:R-:W-:Y:S02]  /*9b10*/  UISETP.EQ.XOR UP1, UPT, UR43, 0x3, !UP0 ;  /* 0x000000032b00788c */ /* 0x000fe4000c722a70 */
[----:B------:R-:W-:Y:S02]  /*9b20*/  USEL UR46, UR4, URZ, UP0 ;  /* 0x000000ff042e7287 */ /* 0x000fe40008000000 */
[----:B------:R-:W-:Y:S04]  /*9b30*/  USEL UR5, URZ, 0x1, !UP1 ;  /* 0x00000001ff057887 */ /* 0x000fe8000c800000 */
[----:B------:R-:W-:Y:S01]  /*9b40*/  ULOP3.LUT UR54, UR54, UR5, URZ, 0x3c, !UPT ;  /* 0x0000000536367292 */ /* 0x000fe2000f8e3cff */
[----:B------:R-:W-:Y:S11]  /*9b50*/  @P0 BRA `(.L_x_160) ;  /* 0x0000000000040947 */ /* 0x000ff60003800000 */
[----:B------:R-:W-:Y:S04]  /*9b60*/  DEPBAR.LE SB0, 0x1 ;  /* 0x000080400000791a */ /* 0x000fe80000000000 */
.L_x_160:
[----:B------:R-:W-:Y:S05]  /*9b70*/  BSYNC.RECONVERGENT B0 ;  /* 0x0000000000007941 */ /* 0x000fea0003800200 */
.L_x_159:
[----:B------:R-:W-:Y:S01]  /*9b80*/  BAR.SYNC.DEFER_BLOCKING 0x1, 0x80 ;  /* 0x0042000000007b1d */ /* 0x000fe20000010000 */
[----:B------:R-:W-:Y:S01]  /*9b90*/  UISETP.NE.AND UP0, UPT, UR53, -0x2, UPT ;  /* 0xfffffffe3500788c */ /* 0x000fe2000bf05270 */
[----:B------:R-:W-:Y:S08]  /*9ba0*/  IADD3 R0, PT, PT, R36, 0x1, RZ ;  /* 0x0000000124007810 */ /* 0x000ff00007ffe0ff */
[----:B------:R-:W-:Y:S05]  /*9bb0*/  BRA.U !UP0, `(.L_x_161) ;  /* 0x0000000108287547 */ /* 0x000fea000b800000 */
[----:B------:R-:W-:Y:S01]  /*9bc0*/  ISETP.NE.AND P0, PT, R108, RZ, PT ;  /* 0x000000ff6c00720c */ /* 0x000fe20003f05270 */
[----:B------:R-:W-:Y:S01]  /*9bd0*/  IMAD.U32 R3, RZ, RZ, UR52 ;  /* 0x00000034ff037e24 */ /* 0x000fe2000f8e00ff */
[----:B------:R-:W-:Y:S01]  /*9be0*/  UIADD3 UR4, UPT, UPT, UR52, 0x1, URZ ;  /* 0x0000000134047890 */ /* 0x000fe2000fffe0ff */
[----:B------:R-:W-:Y:S03]  /*9bf0*/  IMAD.U32 R2, RZ, RZ, UR55 ;  /* 0x00000037ff027e24 */ /* 0x000fe6000f8e00ff */
[----:B------:R-:W-:Y:S04]  /*9c00*/  UISETP.NE.AND UP0, UPT, UR4, 0x3, UPT ;  /* 0x000000030400788c */ /* 0x000fe8000bf05270 */
[----:B------:R-:W-:Y:S03]  /*9c10*/  USEL UR52, UR4, URZ, UP0 ;  /* 0x000000ff04347287 */ /* 0x000fe60008000000 */
[----:B------:R-:W-:Y:S05]  /*9c20*/  @P0 LEA R3, R3, UR47, 0x3 ;  /* 0x0000002f03030c11 */ /* 0x000fea000f8e18ff */
[----:B------:R-:W-:Y:S05]  /*9c30*/  @P0 VIADD R3, R3, 0x228 ;  /* 0x0000022803030836 */ /* 0x000fea0000000000 */
[----:B------:R-:W-:Y:S04]  /*9c40*/  @P0 PRMT R2, R2, 0x654, R3 ;  /* 0x0000065402020816 */ /* 0x000fe80000000003 */
[----:B------:R2:W-:Y:S03]  /*9c50*/  @P0 SYNCS.ARRIVE.TRANS64.RED.A1T0 RZ, [R2+URZ], RZ ;  /* 0x000000ff02ff09a7 */ /* 0x0005e600081004ff */
.L_x_161:
[----:B------:R-:W-:Y:S01]  /*9c60*/  R2UR UR6, R103 ;  /* 0x00000000670672ca */ /* 0x000fe200000e0000 */
[----:B------:R-:W-:Y:S01]  /*9c70*/  UIADD3 UR53, UPT, UPT, UR53, 0x2, URZ ;  /* 0x0000000235357890 */ /* 0x000fe2000fffe0ff */
[----:B------:R-:W-:Y:S02]  /*9c80*/  R2UR UR5, R86 ;  /* 0x00000000560572ca */ /* 0x000fe400000e0000 */
[----:B------:R-:W-:Y:S02]  /*9c90*/  R2UR UR4, R87 ;  /* 0x00000000570472ca */ /* 0x000fe400000e0000 */
[----:B------:R-:W-:Y:S02]  /*9ca0*/  R2UR UR44, R101 ;  /* 0x00000000652c72ca */ /* 0x000fe400000e0000 */
[----:B------:R-:W-:Y:S02]  /*9cb0*/  ISETP.NE.AND P0, PT, R91, 0x2, PT ;  /* 0x000000025b00780c */ /* 0x000fe40003f05270 */
[----:B------:R-:W-:Y:S02]  /*9cc0*/  ISETP.NE.AND P1, PT, R0, 0x2, PT ;  /* 0x000000020000780c */ /* 0x000fe40003f25270 */
[----:B------:R-:W-:Y:S01]  /*9cd0*/  SEL R3, RZ, 0x1, P0 ;  /* 0x00000001ff037807 */ /* 0x000fe20000000000 */
[----:B------:R-:W-:Y:S01]  /*9ce0*/  UISETP.NE.AND UP0, UPT, UR6, URZ, UPT ;  /* 0x000000ff0600728c */ /* 0x000fe2000bf05270 */
[----:B--2---:R-:W-:Y:S01]  /*9cf0*/  SEL R2, RZ, 0x1, P1 ;  /* 0x00000001ff027807 */ /* 0x004fe20000800000 */
[----:B------:R-:W-:Y:S01]  /*9d00*/  UIADD3 UR34, UPT, UPT, UR36, UR5, URZ ;  /* 0x0000000524227290 */ /* 0x000fe2000fffe0ff */
[----:B------:R-:W-:Y:S01]  /*9d10*/  LOP3.LUT R94, R94, R3, RZ, 0x3c, !PT ;  /* 0x000000035e5e7212 */ /* 0x000fe200078e3cff */
[----:B------:R-:W-:Y:S01]  /*9d20*/  UIADD3 UR25, UPT, UPT, UR37, UR4, URZ ;  /* 0x0000000425197290 */ /* 0x000fe2000fffe0ff */
[----:B------:R-:W-:Y:S02]  /*9d30*/  LOP3.LUT R95, R95, R2, RZ, 0x3c, !PT ;  /* 0x000000025f5f7212 */ /* 0x000fe400078e3cff */
[----:B------:R-:W-:Y:S02]  /*9d40*/  SEL R91, R91, RZ, P0 ;  /* 0x000000ff5b5b7207 */ /* 0x000fe40000000000 */
[----:B------:R-:W-:Y:S01]  /*9d50*/  SEL R36, R0, RZ, P1 ;  /* 0x000000ff00247207 */ /* 0x000fe20000800000 */
[----:B------:R-:W-:Y:S06]  /*9d60*/  BRA.U UP0, `(.L_x_162) ;  /* 0xffffffd500807547 */ /* 0x000fec000b83ffff */
[----:B------:R-:W-:-:S13]  /*9d70*/  R2UR UR4, R88 ;  /* 0x00000000580472ca */ /* 0x000fda00000e0000 */
[----:B------:R-:W-:-:S09]  /*9d80*/  UISETP.NE.AND UP0, UPT, UR4, URZ, UPT ;  /* 0x000000ff0400728c */ /* 0x000fd2000bf05270 */
[----:B------:R-:W-:Y:S05]  /*9d90*/  BRA.U !UP0, `(.L_x_163) ;  /* 0x0000000108487547 */ /* 0x000fea000b800000 */
[----:B------:R-:W2:Y:S02]  /*9da0*/  LDCU.64 UR4, c[0x0][0xc90] ;  /* 0x00019200ff0477ac */ /* 0x000ea40008000a00 */
[----:B--2---:R-:W-:-:S04]  /*9db0*/  UISETP.NE.U32.AND UP0, UPT, UR4, URZ, UPT ;  /* 0x000000ff0400728c */ /* 0x004fc8000bf05070 */
[----:B------:R-:W-:-:S09]  /*9dc0*/  UISETP.NE.AND.EX UP0, UPT, UR5, URZ, UPT, UP0 ;  /* 0x000000ff0500728c */ /* 0x000fd2000bf05300 */
[----:B------:R-:W-:Y:S05]  /*9dd0*/  BRA.U UP0, `(.L_x_164) ;  /* 0x00000001000c7547 */ /* 0x000fea000b800000 */
[----:B------:R-:W-:-:S13]  /*9de0*/  FSETP.NEU.AND P0, PT, R41, RZ, PT ;  /* 0x000000ff2900720b */ /* 0x000fda0003f0d000 */
[----:B------:R-:W-:Y:S05]  /*9df0*/  @!P0 EXIT ;  /* 0x000000000000894d */ /* 0x000fea0003800000 */
[----:B------:R-:W-:Y:S05]  /*9e00*/  BRA `(.L_x_163) ;  /* 0x00000000002c7947 */ /* 0x000fea0003800000 */
.L_x_164:
[----:B------:R-:W-:Y:S01]  /*9e10*/  ISETP.NE.AND P0, PT, R90, RZ, PT ;  /* 0x000000ff5a00720c */ /* 0x000fe20003f05270 */
[----:B------:R-:W-:-:S12]  /*9e20*/  BSSY.RECONVERGENT B0, `(.L_x_163) ;  /* 0x0000009000007945 */ /* 0x000fd80003800200 */
[----:B------:R-:W-:Y:S05]  /*9e30*/  @P0 BRA `(.L_x_165) ;  /* 0x0000000000140947 */ /* 0x000fea0003800000 */
[----:B------:R-:W2:Y:S02]  /*9e40*/  LDCU.64 UR4, c[0x0][0xc88] ;  /* 0x00019100ff0477ac */ /* 0x000ea40008000a00 */
[----:B--2---:R-:W-:-:S04]  /*9e50*/  ISETP.NE.U32.AND P0, PT, RZ, UR4, PT ;  /* 0x00000004ff007c0c */ /* 0x004fc8000bf05070 */
[----:B------:R-:W-:-:S13]  /*9e60*/  ISETP.NE.AND.EX P0, PT, RZ, UR5, PT, P0 ;  /* 0x00000005ff007c0c */ /* 0x000fda000bf05300 */
[----:B------:R-:W-:Y:S05]  /*9e70*/  @!P0 EXIT ;  /* 0x000000000000894d */ /* 0x000fea0003800000 */
[----:B------:R-:W-:Y:S05]  /*9e80*/  BRA `(.L_x_166) ;  /* 0x0000000000087947 */ /* 0x000fea0003800000 */
.L_x_165:
[----:B------:R-:W-:-:S13]  /*9e90*/  FSETP.NEU.AND P0, PT, R41, RZ, PT ;  /* 0x000000ff2900720b */ /* 0x000fda0003f0d000 */
[----:B------:R-:W-:Y:S05]  /*9ea0*/  @!P0 EXIT ;  /* 0x000000000000894d */ /* 0x000fea0003800000 */
.L_x_166:
[----:B------:R-:W-:Y:S05]  /*9eb0*/  BSYNC.RECONVERGENT B0 ;  /* 0x0000000000007941 */ /* 0x000fea0003800200 */
.L_x_163:
[----:B------:R-:W-:Y:S01]  /*9ec0*/  ULEA UR4, UR52, UR47, 0x3 ;  /* 0x0000002f34047291 */ /* 0x000fe2000f8e18ff */
[----:B------:R-:W-:-:S04]  /*9ed0*/  DEPBAR.LE SB0, 0x0 ;  /* 0x000080000000791a */ /* 0x000fc80000000000 */
[----:B------:R-:W-:-:S04]  /*9ee0*/  UIADD3 UR4, UPT, UPT, UR4, 0x228, URZ ;  /* 0x0000022804047890 */ /* 0x000fc8000fffe0ff */
[----:B------:R-:W-:-:S09]  /*9ef0*/  UPRMT UR4, UR55, 0x654, UR4 ;  /* 0x0000065437047896 */ /* 0x000fd20008000004 */
[----:B------:R-:W-:Y:S01]  /*9f00*/  SYNCS.ARRIVE.TRANS64.RED.A1T0 RZ, [UR4], RZ ;  /* 0x000000ffffff79a7 */ /* 0x000fe20008100404 */
[----:B------:R-:W-:Y:S05]  /*9f10*/  EXIT ;  /* 0x000000000000794d */ /* 0x000fea0003800000 */
.L_x_25:
[----:B--2---:R2:W3:Y:S02]  /*9f20*/  SYNCS.PHASECHK.TRANS64.TRYWAIT P0, [R3+URZ+0x2a0], R2 ;  /* 0x0002a002030075a7 */ /* 0x0044e400080011ff */
[----:B---3--:R-:W-:Y:S05]  /*9f30*/  @!P0 NANOSLEEP.SYNCS 0x989680 ;  /* 0x009896800000895d */ /* 0x008fea0003900000 */
[----:B------:R-:W3:Y:S02]  /*9f40*/  @!P0 SYNCS.PHASECHK.TRANS64 P0, [R3+URZ+0x2a0], R2 ;  /* 0x0002a002030085a7 */ /* 0x000ee400080010ff */
[----:B---3--:R-:W-:Y:S05]  /*9f50*/  @!P0 BRA `(.L_x_25) ;  /* 0xfffffffc00f08947 */ /* 0x008fea000383ffff */
[----:B------:R-:W-:Y:S05]  /*9f60*/  BRA `(.L_x_167) ;  /* 0xffffff7c00e07947 */ /* 0x000fea000383ffff */
.L_x_28:
[----:B-1----:R-:W-:-:S07]  /*9f70*/  MOV R0, UR6 ;  /* 0x0000000600007c02 */ /* 0x002fce0008000f00 */
.L_x_168:
[----:B-1----:R1:W2:Y:S02]  /*9f80*/  SYNCS.PHASECHK.TRANS64.TRYWAIT P0, [R0+URZ+0x108], R3 ;  /* 0x00010803000075a7 */ /* 0x0022a400080011ff */
[----:B--2---:R-:W-:Y:S05]  /*9f90*/  @!P0 NANOSLEEP.SYNCS 0x989680 ;  /* 0x009896800000895d */ /* 0x004fea0003900000 */
[----:B------:R-:W2:Y:S02]  /*9fa0*/  @!P0 SYNCS.PHASECHK.TRANS64 P0, [R0+URZ+0x108], R3 ;  /* 0x00010803000085a7 */ /* 0x000ea400080010ff */
[----:B--2---:R-:W-:Y:S05]  /*9fb0*/  @!P0 BRA `(.L_x_168) ;  /* 0xfffffffc00f08947 */ /* 0x004fea000383ffff */
[----:B------:R-:W-:Y:S05]  /*9fc0*/  BRA `(.L_x_27) ;  /* 0xffffff8000507947 */ /* 0x000fea000383ffff */
.L_x_37:
[----:B-1----:R-:W-:-:S07]  /*9fd0*/  MOV R0, UR7 ;  /* 0x0000000700007c02 */ /* 0x002fce0008000f00 */
.L_x_169:
[----:B-1----:R1:W2:Y:S02]  /*9fe0*/  SYNCS.PHASECHK.TRANS64.TRYWAIT P0, [R0+URZ+0x108], R3 ;  /* 0x00010803000075a7 */ /* 0x0022a400080011ff */
[----:B--2---:R-:W-:Y:S05]  /*9ff0*/  @!P0 NANOSLEEP.SYNCS 0x989680 ;  /* 0x009896800000895d */ /* 0x004fea0003900000 */
[----:B------:R-:W2:Y:S02]  /*a000*/  @!P0 SYNCS.PHASECHK.TRANS64 P0, [R0+URZ+0x108], R3 ;  /* 0x00010803000085a7 */ /* 0x000ea400080010ff */
[----:B--2---:R-:W-:Y:S05]  /*a010*/  @!P0 BRA `(.L_x_169) ;  /* 0xfffffffc00f08947 */ /* 0x004fea000383ffff */
[----:B------:R-:W-:Y:S05]  /*a020*/  BRA `(.L_x_36) ;  /* 0xffffff84006c7947 */ /* 0x000fea000383ffff */
.L_x_44:
[----:B-1----:R1:W4:Y:S02]  /*a030*/  SYNCS.PHASECHK.TRANS64.TRYWAIT P0, [R3+URZ+0x250], R0 ;  /* 0x00025000030075a7 */ /* 0x00232400080011ff */
[----:B----4-:R-:W-:Y:S05]  /*a040*/  @!P0 NANOSLEEP.SYNCS 0x989680 ;  /* 0x009896800000895d */ /* 0x010fea0003900000 */
[----:B------:R-:W4:Y:S02]  /*a050*/  @!P0 SYNCS.PHASECHK.TRANS64 P0, [R3+URZ+0x250], R0 ;  /* 0x00025000030085a7 */ /* 0x000f2400080010ff */
[----:B----4-:R-:W-:Y:S05]  /*a060*/  @!P0 BRA `(.L_x_44) ;  /* 0xfffffffc00f08947 */ /* 0x010fea000383ffff */
[----:B------:R-:W-:Y:S05]  /*a070*/  BRA `(.L_x_170) ;  /* 0xffffff88006c7947 */ /* 0x000fea000383ffff */
.L_x_48:
[----:B-1----:R-:W-:-:S07]  /*a080*/  MOV R0, UR4 ;  /* 0x0000000400007c02 */ /* 0x002fce0008000f00 */
.L_x_171:
[----:B-1----:R1:W2:Y:S02]  /*a090*/  SYNCS.PHASECHK.TRANS64.TRYWAIT P0, [R0+URZ], R3 ;  /* 0x00000003000075a7 */ /* 0x0022a400080011ff */
[----:B--2---:R-:W-:Y:S05]  /*a0a0*/  @!P0 NANOSLEEP.SYNCS 0x989680 ;  /* 0x009896800000895d */ /* 0x004fea0003900000 */
[----:B------:R-:W2:Y:S02]  /*a0b0*/  @!P0 SYNCS.PHASECHK.TRANS64 P0, [R0+URZ], R3 ;  /* 0x00000003000085a7 */ /* 0x000ea400080010ff */
[----:B--2---:R-:W-:Y:S05]  /*a0c0*/  @!P0 BRA `(.L_x_171) ;  /* 0xfffffffc00f08947 */ /* 0x004fea000383ffff */
[----:B------:R-:W-:Y:S05]  /*a0d0*/  BRA `(.L_x_172) ;  /* 0xffffff9000187947 */ /* 0x000fea000383ffff */
.L_x_49:
[----:B------:R-:W-:-:S07]  /*a0e0*/  MOV R0, UR5 ;  /* 0x0000000500007c02 */ /* 0x000fce0008000f00 */
.L_x_173:
[----:B-1----:R1:W2:Y:S02]  /*a0f0*/  SYNCS.PHASECHK.TRANS64.TRYWAIT P0, [R0+URZ], R3 ;  /* 0x00000003000075a7 */ /* 0x0022a400080011ff */
[----:B--2---:R-:W-:Y:S05]  /*a100*/  @!P0 NANOSLEEP.SYNCS 0x989680 ;  /* 0x009896800000895d */ /* 0x004fea0003900000 */
[----:B------:R-:W2:Y:S02]  /*a110*/  @!P0 SYNCS.PHASECHK.TRANS64 P0, [R0+URZ], R3 ;  /* 0x00000003000085a7 */ /* 0x000ea400080010ff */
[----:B--2---:R-:W-:Y:S05]  /*a120*/  @!P0 BRA `(.L_x_173) ;  /* 0xfffffffc00f08947 */ /* 0x004fea000383ffff */
[----:B------:R-:W-:Y:S05]  /*a130*/  BRA `(.L_x_174) ;  /* 0xffffff9000247947 */ /* 0x000fea000383ffff */
.L_x_50:
[----:B------:R-:W-:-:S07]  /*a140*/  MOV R0, UR5 ;  /* 0x0000000500007c02 */ /* 0x000fce0008000f00 */
.L_x_175:
[----:B-1----:R1:W2:Y:S02]  /*a150*/  SYNCS.PHASECHK.TRANS64.TRYWAIT P0, [R0+URZ], R3 ;  /* 0x00000003000075a7 */ /* 0x0022a400080011ff */
[----:B--2---:R-:W-:Y:S05]  /*a160*/  @!P0 NANOSLEEP.SYNCS 0x989680 ;  /* 0x009896800000895d */ /* 0x004fea0003900000 */
[----:B------:R-:W2:Y:S02]  /*a170*/  @!P0 SYNCS.PHASECHK.TRANS64 P0, [R0+URZ], R3 ;  /* 0x00000003000085a7 */ /* 0x000ea400080010ff */
[----:B--2---:R-:W-:Y:S05]  /*a180*/  @!P0 BRA `(.L_x_175) ;  /* 0xfffffffc00f08947 */ /* 0x004fea000383ffff */
[----:B------:R-:W-:Y:S05]  /*a190*/  BRA `(.L_x_176) ;  /* 0xffffff9000307947 */ /* 0x000fea000383ffff */
.L_x_51:
[----:B------:R-:W-:-:S07]  /*a1a0*/  MOV R0, UR5 ;  /* 0x0000000500007c02 */ /* 0x000fce0008000f00 */
.L_x_177:
[----:B-1----:R1:W2:Y:S02]  /*a1b0*/  SYNCS.PHASECHK.TRANS64.TRYWAIT P0, [R0+URZ], R3 ;  /* 0x00000003000075a7 */ /* 0x0022a400080011ff */
[----:B--2---:R-:W-:Y:S05]  /*a1c0*/  @!P0 NANOSLEEP.SYNCS 0x989680 ;  /* 0x009896800000895d */ /* 0x004fea0003900000 */
[----:B------:R-:W2:Y:S02]  /*a1d0*/  @!P0 SYNCS.PHASECHK.TRANS64 P0, [R0+URZ], R3 ;  /* 0x00000003000085a7 */ /* 0x000ea400080010ff */
[----:B--2---:R-:W-:Y:S05]  /*a1e0*/  @!P0 BRA `(.L_x_177) ;  /* 0xfffffffc00f08947 */ /* 0x004fea000383ffff */
[----:B------:R-:W-:Y:S05]  /*a1f0*/  BRA `(.L_x_178) ;  /* 0xffffff90003c7947 */ /* 0x000fea000383ffff */
.L_x_52:
[----:B------:R-:W-:-:S07]  /*a200*/  MOV R0, UR5 ;  /* 0x0000000500007c02 */ /* 0x000fce0008000f00 */
.L_x_179:
[----:B-1----:R1:W2:Y:S02]  /*a210*/  SYNCS.PHASECHK.TRANS64.TRYWAIT P0, [R0+URZ], R3 ;  /* 0x00000003000075a7 */ /* 0x0022a400080011ff */
[----:B--2---:R-:W-:Y:S05]  /*a220*/  @!P0 NANOSLEEP.SYNCS 0x989680 ;  /* 0x009896800000895d */ /* 0x004fea0003900000 */
[----:B------:R-:W2:Y:S02]  /*a230*/  @!P0 SYNCS.PHASECHK.TRANS64 P0, [R0+URZ], R3 ;  /* 0x00000003000085a7 */ /* 0x000ea400080010ff */
[----:B--2---:R-:W-:Y:S05]  /*a240*/  @!P0 BRA `(.L_x_179) ;  /* 0xfffffffc00f08947 */ /* 0x004fea000383ffff */
[----:B------:R-:W-:Y:S05]  /*a250*/  BRA `(.L_x_180) ;  /* 0xffffff9000487947 */ /* 0x000fea000383ffff */
.L_x_53:
[----:B------:R-:W-:-:S07]  /*a260*/  MOV R0, UR5 ;  /* 0x0000000500007c02 */ /* 0x000fce0008000f00 */
.L_x_181:
[----:B-1----:R1:W2:Y:S02]  /*a270*/  SYNCS.PHASECHK.TRANS64.TRYWAIT P0, [R0+URZ], R3 ;  /* 0x00000003000075a7 */ /* 0x0022a400080011ff */
[----:B--2---:R-:W-:Y:S05]  /*a280*/  @!P0 NANOSLEEP.SYNCS 0x989680 ;  /* 0x009896800000895d */ /* 0x004fea0003900000 */
[----:B------:R-:W2:Y:S02]  /*a290*/  @!P0 SYNCS.PHASECHK.TRANS64 P0, [R0+URZ], R3 ;  /* 0x00000003000085a7 */ /* 0x000ea400080010ff */
[----:B--2---:R-:W-:Y:S05]  /*a2a0*/  @!P0 BRA `(.L_x_181) ;  /* 0xfffffffc00f08947 */ /* 0x004fea000383ffff */
[----:B------:R-:W-:Y:S05]  /*a2b0*/  BRA `(.L_x_182) ;  /* 0xffffff9000547947 */ /* 0x000fea000383ffff */
.L_x_54:
[----:B------:R-:W-:-:S07]  /*a2c0*/  MOV R0, UR5 ;  /* 0x0000000500007c02 */ /* 0x000fce0008000f00 */
.L_x_183:
[----:B-1----:R1:W2:Y:S02]  /*a2d0*/  SYNCS.PHASECHK.TRANS64.TRYWAIT P0, [R0+URZ], R3 ;  /* 0x00000003000075a7 */ /* 0x0022a400080011ff */
[----:B--2---:R-:W-:Y:S05]  /*a2e0*/  @!P0 NANOSLEEP.SYNCS 0x989680 ;  /* 0x009896800000895d */ /* 0x004fea0003900000 */
[----:B------:R-:W2:Y:S02]  /*a2f0*/  @!P0 SYNCS.PHASECHK.TRANS64 P0, [R0+URZ], R3 ;  /* 0x00000003000085a7 */ /* 0x000ea400080010ff */
[----:B--2---:R-:W-:Y:S05]  /*a300*/  @!P0 BRA `(.L_x_183) ;  /* 0xfffffffc00f08947 */ /* 0x004fea000383ffff */
[----:B------:R-:W-:Y:S05]  /*a310*/  BRA `(.L_x_184) ;  /* 0xffffff9000607947 */ /* 0x000fea000383ffff */
.L_x_55:
[----:B------:R-:W-:-:S07]  /*a320*/  MOV R0, UR5 ;  /* 0x0000000500007c02 */ /* 0x000fce0008000f00 */
.L_x_185:
[----:B-1----:R1:W2:Y:S02]  /*a330*/  SYNCS.PHASECHK.TRANS64.TRYWAIT P0, [R0+URZ], R3 ;  /* 0x00000003000075a7 */ /* 0x0022a400080011ff */
[----:B--2---:R-:W-:Y:S05]  /*a340*/  @!P0 NANOSLEEP.SYNCS 0x989680 ;  /* 0x009896800000895d */ /* 0x004fea0003900000 */
[----:B------:R-:W2:Y:S02]  /*a350*/  @!P0 SYNCS.PHASECHK.TRANS64 P0, [R0+URZ], R3 ;  /* 0x00000003000085a7 */ /* 0x000ea400080010ff */
[----:B--2---:R-:W-:Y:S05]  /*a360*/  @!P0 BRA `(.L_x_185) ;  /* 0xfffffffc00f08947 */ /* 0x004fea000383ffff */
[----:B------:R-:W-:Y:S05]  /*a370*/  BRA `(.L_x_186) ;  /* 0xffffff90006c7947 */ /* 0x000fea000383ffff */
.L_x_56:
[----:B------:R-:W-:-:S07]  /*a380*/  MOV R0, UR5 ;  /* 0x0000000500007c02 */ /* 0x000fce0008000f00 */
.L_x_187:
[----:B-1----:R1:W2:Y:S02]  /*a390*/  SYNCS.PHASECHK.TRANS64.TRYWAIT P0, [R0+URZ], R3 ;  /* 0x00000003000075a7 */ /* 0x0022a400080011ff */
[----:B--2---:R-:W-:Y:S05]  /*a3a0*/  @!P0 NANOSLEEP.SYNCS 0x989680 ;  /* 0x009896800000895d */ /* 0x004fea0003900000 */
[----:B------:R-:W2:Y:S02]  /*a3b0*/  @!P0 SYNCS.PHASECHK.TRANS64 P0, [R0+URZ], R3 ;  /* 0x00000003000085a7 */ /* 0x000ea400080010ff */
[----:B--2---:R-:W-:Y:S05]  /*a3c0*/  @!P0 BRA `(.L_x_187) ;  /* 0xfffffffc00f08947 */ /* 0x004fea000383ffff */
[----:B------:R-:W-:Y:S05]  /*a3d0*/  BRA `(.L_x_188) ;  /* 0xffffff9000787947 */ /* 0x000fea000383ffff */
.L_x_57:
[----:B------:R-:W-:-:S07]  /*a3e0*/  MOV R0, UR5 ;  /* 0x0000000500007c02 */ /* 0x000fce0008000f00 */
.L_x_189:
[----:B-1----:R1:W2:Y:S02]  /*a3f0*/  SYNCS.PHASECHK.TRANS64.TRYWAIT P0, [R0+URZ], R3 ;  /* 0x00000003000075a7 */ /* 0x0022a400080011ff */
[----:B--2---:R-:W-:Y:S05]  /*a400*/  @!P0 NANOSLEEP.SYNCS 0x989680 ;  /* 0x009896800000895d */ /* 0x004fea0003900000 */
[----:B------:R-:W2:Y:S02]  /*a410*/  @!P0 SYNCS.PHASECHK.TRANS64 P0, [R0+URZ], R3 ;  /* 0x00000003000085a7 */ /* 0x000ea400080010ff */
[----:B--2---:R-:W-:Y:S05]  /*a420*/  @!P0 BRA `(.L_x_189) ;  /* 0xfffffffc00f08947 */ /* 0x004fea000383ffff */
[----:B------:R-:W-:Y:S05]  /*a430*/  BRA `(.L_x_190) ;  /* 0xffffff9000847947 */ /* 0x000fea000383ffff */
.L_x_58:
[----:B------:R-:W-:-:S07]  /*a440*/  MOV R0, UR5 ;  /* 0x0000000500007c02 */ /* 0x000fce0008000f00 */
.L_x_191:
[----:B-1----:R1:W2:Y:S02]  /*a450*/  SYNCS.PHASECHK.TRANS64.TRYWAIT P0, [R0+URZ], R3 ;  /* 0x00000003000075a7 */ /* 0x0022a400080011ff */
[----:B--2---:R-:W-:Y:S05]  /*a460*/  @!P0 NANOSLEEP.SYNCS 0x989680 ;  /* 0x009896800000895d */ /* 0x004fea0003900000 */
[----:B------:R-:W2:Y:S02]  /*a470*/  @!P0 SYNCS.PHASECHK.TRANS64 P0, [R0+URZ], R3 ;  /* 0x00000003000085a7 */ /* 0x000ea400080010ff */
[----:B--2---:R-:W-:Y:S05]  /*a480*/  @!P0 BRA `(.L_x_191) ;  /* 0xfffffffc00f08947 */ /* 0x004fea000383ffff */
[----:B------:R-:W-:Y:S05]  /*a490*/  BRA `(.L_x_192) ;  /* 0xffffff9000907947 */ /* 0x000fea000383ffff */
.L_x_59:
[----:B------:R-:W-:-:S07]  /*a4a0*/  MOV R0, UR5 ;  /* 0x0000000500007c02 */ /* 0x000fce0008000f00 */
.L_x_193:
[----:B-1----:R1:W2:Y:S02]  /*a4b0*/  SYNCS.PHASECHK.TRANS64.TRYWAIT P0, [R0+URZ], R3 ;  /* 0x00000003000075a7 */ /* 0x0022a400080011ff */
[----:B--2---:R-:W-:Y:S05]  /*a4c0*/  @!P0 NANOSLEEP.SYNCS 0x989680 ;  /* 0x009896800000895d */ /* 0x004fea0003900000 */
[----:B------:R-:W2:Y:S02]  /*a4d0*/  @!P0 SYNCS.PHASECHK.TRANS64 P0, [R0+URZ], R3 ;  /* 0x00000003000085a7 */ /* 0x000ea400080010ff */
[----:B--2---:R-:W-:Y:S05]  /*a4e0*/  @!P0 BRA `(.L_x_193) ;  /* 0xfffffffc00f08947 */ /* 0x004fea000383ffff */
[----:B------:R-:W-:Y:S05]  /*a4f0*/  BRA `(.L_x_194) ;  /* 0xffffff90009c7947 */ /* 0x000fea000383ffff */
.L_x_60:
[----:B------:R-:W-:-:S07]  /*a500*/  MOV R0, UR5 ;  /* 0x0000000500007c02 */ /* 0x000fce0008000f00 */
.L_x_195:
[----:B-1----:R1:W2:Y:S02]  /*a510*/  SYNCS.PHASECHK.TRANS64.TRYWAIT P0, [R0+URZ], R3 ;  /* 0x00000003000075a7 */ /* 0x0022a400080011ff */
[----:B--2---:R-:W-:Y:S05]  /*a520*/  @!P0 NANOSLEEP.SYNCS 0x989680 ;  /* 0x009896800000895d */ /* 0x004fea0003900000 */
[----:B------:R-:W2:Y:S02]  /*a530*/  @!P0 SYNCS.PHASECHK.TRANS64 P0, [R0+URZ], R3 ;  /* 0x00000003000085a7 */ /* 0x000ea400080010ff */
[----:B--2---:R-:W-:Y:S05]  /*a540*/  @!P0 BRA `(.L_x_195) ;  /* 0xfffffffc00f08947 */ /* 0x004fea000383ffff */
[----:B------:R-:W-:Y:S05]  /*a550*/  BRA `(.L_x_196) ;  /* 0xffffff9000a87947 */ /* 0x000fea000383ffff */
.L_x_61:
[----:B------:R-:W-:-:S07]  /*a560*/  MOV R0, UR5 ;  /* 0x0000000500007c02 */ /* 0x000fce0008000f00 */
.L_x_197:
[----:B-1----:R1:W2:Y:S02]  /*a570*/  SYNCS.PHASECHK.TRANS64.TRYWAIT P0, [R0+URZ], R3 ;  /* 0x00000003000075a7 */ /* 0x0022a400080011ff */
[----:B--2---:R-:W-:Y:S05]  /*a580*/  @!P0 NANOSLEEP.SYNCS 0x989680 ;  /* 0x009896800000895d */ /* 0x004fea0003900000 */
[----:B------:R-:W2:Y:S02]  /*a590*/  @!P0 SYNCS.PHASECHK.TRANS64 P0, [R0+URZ], R3 ;  /* 0x00000003000085a7 */ /* 0x000ea400080010ff */
[----:B--2---:R-:W-:Y:S05]  /*a5a0*/  @!P0 BRA `(.L_x_197) ;  /* 0xfffffffc00f08947 */ /* 0x004fea000383ffff */
[----:B------:R-:W-:Y:S05]  /*a5b0*/  BRA `(.L_x_198) ;  /* 0xffffff9000b47947 */ /* 0x000fea000383ffff */
.L_x_62:
[----:B------:R-:W-:-:S07]  /*a5c0*/  MOV R0, UR5 ;  /* 0x0000000500007c02 */ /* 0x000fce0008000f00 */
.L_x_199:
[----:B-1----:R1:W2:Y:S02]  /*a5d0*/  SYNCS.PHASECHK.TRANS64.TRYWAIT P0, [R0+URZ], R3 ;  /* 0x00000003000075a7 */ /* 0x0022a400080011ff */
[----:B--2---:R-:W-:Y:S05]  /*a5e0*/  @!P0 NANOSLEEP.SYNCS 0x989680 ;  /* 0x009896800000895d */ /* 0x004fea0003900000 */
[----:B------:R-:W2:Y:S02]  /*a5f0*/  @!P0 SYNCS.PHASECHK.TRANS64 P0, [R0+URZ], R3 ;  /* 0x00000003000085a7 */ /* 0x000ea400080010ff */
[----:B--2---:R-:W-:Y:S05]  /*a600*/  @!P0 BRA `(.L_x_199) ;  /* 0xfffffffc00f08947 */ /* 0x004fea000383ffff */
[----:B------:R-:W-:Y:S05]  /*a610*/  BRA `(.L_x_200) ;  /* 0xffffff9000c07947 */ /* 0x000fea000383ffff */
.L_x_63:
[----:B------:R-:W-:-:S07]  /*a620*/  MOV R0, UR5 ;  /* 0x0000000500007c02 */ /* 0x000fce0008000f00 */
.L_x_201:
[----:B-1----:R1:W2:Y:S02]  /*a630*/  SYNCS.PHASECHK.TRANS64.TRYWAIT P0, [R0+URZ], R3 ;  /* 0x00000003000075a7 */ /* 0x0022a400080011ff */
[----:B--2---:R-:W-:Y:S05]  /*a640*/  @!P0 NANOSLEEP.SYNCS 0x989680 ;  /* 0x009896800000895d */ /* 0x004fea0003900000 */
[----:B------:R-:W2:Y:S02]  /*a650*/  @!P0 SYNCS.PHASECHK.TRANS64 P0, [R0+URZ], R3 ;  /* 0x00000003000085a7 */ /* 0x000ea400080010ff */
[----:B--2---:R-:W-:Y:S05]  /*a660*/  @!P0 BRA `(.L_x_201) ;  /* 0xfffffffc00f08947 */ /* 0x004fea000383ffff */
[----:B------:R-:W-:Y:S05]  /*a670*/  BRA `(.L_x_202) ;  /* 0xffffff9000cc7947 */ /* 0x000fea000383ffff */
.L_x_64:
[----:B------:R-:W-:-:S07]  /*a680*/  MOV R0, UR5 ;  /* 0x0000000500007c02 */ /* 0x000fce0008000f00 */
.L_x_203:
[----:B-1----:R1:W2:Y:S02]  /*a690*/  SYNCS.PHASECHK.TRANS64.TRYWAIT P0, [R0+URZ], R3 ;  /* 0x00000003000075a7 */ /* 0x0022a400080011ff */
[----:B--2---:R-:W-:Y:S05]  /*a6a0*/  @!P0 NANOSLEEP.SYNCS 0x989680 ;  /* 0x009896800000895d */ /* 0x004fea0003900000 */
[----:B------:R-:W2:Y:S02]  /*a6b0*/  @!P0 SYNCS.PHASECHK.TRANS64 P0, [R0+URZ], R3 ;  /* 0x00000003000085a7 */ /* 0x000ea400080010ff */
[----:B--2---:R-:W-:Y:S05]  /*a6c0*/  @!P0 BRA `(.L_x_203) ;  /* 0xfffffffc00f08947 */ /* 0x004fea000383ffff */
[----:B------:R-:W-:Y:S05]  /*a6d0*/  BRA `(.L_x_204) ;  /* 0xffffff9000d87947 */ /* 0x000fea000383ffff */
.L_x_65:
[----:B------:R-:W-:-:S07]  /*a6e0*/  MOV R0, UR5 ;  /* 0x0000000500007c02 */ /* 0x000fce0008000f00 */
.L_x_205:
[----:B-1----:R1:W2:Y:S02]  /*a6f0*/  SYNCS.PHASECHK.TRANS64.TRYWAIT P0, [R0+URZ], R3 ;  /* 0x00000003000075a7 */ /* 0x0022a400080011ff */
[----:B--2---:R-:W-:Y:S05]  /*a700*/  @!P0 NANOSLEEP.SYNCS 0x989680 ;  /* 0x009896800000895d */ /* 0x004fea0003900000 */
[----:B------:R-:W2:Y:S02]  /*a710*/  @!P0 SYNCS.PHASECHK.TRANS64 P0, [R0+URZ], R3 ;  /* 0x00000003000085a7 */ /* 0x000ea400080010ff */
[----:B--2---:R-:W-:Y:S05]  /*a720*/  @!P0 BRA `(.L_x_205) ;  /* 0xfffffffc00f08947 */ /* 0x004fea000383ffff */
[----:B------:R-:W-:Y:S05]  /*a730*/  BRA `(.L_x_206) ;  /* 0xffffff9000e47947 */ /* 0x000fea000383ffff */
.L_x_66:
[----:B------:R-:W-:-:S07]  /*a740*/  MOV R0, UR5 ;  /* 0x0000000500007c02 */ /* 0x000fce0008000f00 */
.L_x_207:
[----:B-1----:R1:W2:Y:S02]  /*a750*/  SYNCS.PHASECHK.TRANS64.TRYWAIT P0, [R0+URZ], R3 ;  /* 0x00000003000075a7 */ /* 0x0022a400080011ff */
[----:B--2---:R-:W-:Y:S05]  /*a760*/  @!P0 NANOSLEEP.SYNCS 0x989680 ;  /* 0x009896800000895d */ /* 0x004fea0003900000 */
[----:B------:R-:W2:Y:S02]  /*a770*/  @!P0 SYNCS.PHASECHK.TRANS64 P0, [R0+URZ], R3 ;  /* 0x00000003000085a7 */ /* 0x000ea400080010ff */
[----:B--2---:R-:W-:Y:S05]  /*a780*/  @!P0 BRA `(.L_x_207) ;  /* 0xfffffffc00f08947 */ /* 0x004fea000383ffff */
[----:B------:R-:W-:Y:S05]  /*a790*/  BRA `(.L_x_208) ;  /* 0xffffff9000f07947 */ /* 0x000fea000383ffff */
.L_x_67:
[----:B------:R-:W-:-:S07]  /*a7a0*/  MOV R0, UR5 ;  /* 0x0000000500007c02 */ /* 0x000fce0008000f00 */
.L_x_209:
[----:B-1----:R1:W2:Y:S02]  /*a7b0*/  SYNCS.PHASECHK.TRANS64.TRYWAIT P0, [R0+URZ], R3 ;  /* 0x00000003000075a7 */ /* 0x0022a400080011ff */
[----:B--2---:R-:W-:Y:S05]  /*a7c0*/  @!P0 NANOSLEEP.SYNCS 0x989680 ;  /* 0x009896800000895d */ /* 0x004fea0003900000 */
[----:B------:R-:W2:Y:S02]  /*a7d0*/  @!P0 SYNCS.PHASECHK.TRANS64 P0, [R0+URZ], R3 ;  /* 0x00000003000085a7 */ /* 0x000ea400080010ff */
[----:B--2---:R-:W-:Y:S05]  /*a7e0*/  @!P0 BRA `(.L_x_209) ;  /* 0xfffffffc00f08947 */ /* 0x004fea000383ffff */
[----:B------:R-:W-:Y:S05]  /*a7f0*/  BRA `(.L_x_210) ;  /* 0xffffff9000fc7947 */ /* 0x000fea000383ffff */
.L_x_68:
[----:B------:R-:W-:-:S07]  /*a800*/  MOV R0, UR5 ;  /* 0x0000000500007c02 */ /* 0x000fce0008000f00 */
.L_x_211:
[----:B-1----:R1:W2:Y:S02]  /*a810*/  SYNCS.PHASECHK.TRANS64.TRYWAIT P0, [R0+URZ], R3 ;  /* 0x00000003000075a7 */ /* 0x0022a400080011ff */
[----:B--2---:R-:W-:Y:S05]  /*a820*/  @!P0 NANOSLEEP.SYNCS 0x989680 ;  /* 0x009896800000895d */ /* 0x004fea0003900000 */
[----:B------:R-:W2:Y:S02]  /*a830*/  @!P0 SYNCS.PHASECHK.TRANS64 P0, [R0+URZ], R3 ;  /* 0x00000003000085a7 */ /* 0x000ea400080010ff */
[----:B--2---:R-:W-:Y:S05]  /*a840*/  @!P0 BRA `(.L_x_211) ;  /* 0xfffffffc00f08947 */ /* 0x004fea000383ffff */
[----:B------:R-:W-:Y:S05]  /*a850*/  BRA `(.L_x_212) ;  /* 0xffffff9400087947 */ /* 0x000fea000383ffff */
.L_x_69:
[----:B------:R-:W-:-:S07]  /*a860*/  MOV R0, UR5 ;  /* 0x0000000500007c02 */ /* 0x000fce0008000f00 */
.L_x_213:
[----:B-1----:R1:W2:Y:S02]  /*a870*/  SYNCS.PHASECHK.TRANS64.TRYWAIT P0, [R0+URZ], R3 ;  /* 0x00000003000075a7 */ /* 0x0022a400080011ff */
[----:B--2---:R-:W-:Y:S05]  /*a880*/  @!P0 NANOSLEEP.SYNCS 0x989680 ;  /* 0x009896800000895d */ /* 0x004fea0003900000 */
[----:B------:R-:W2:Y:S02]  /*a890*/  @!P0 SYNCS.PHASECHK.TRANS64 P0, [R0+URZ], R3 ;  /* 0x00000003000085a7 */ /* 0x000ea400080010ff */
[----:B--2---:R-:W-:Y:S05]  /*a8a0*/  @!P0 BRA `(.L_x_213) ;  /* 0xfffffffc00f08947 */ /* 0x004fea000383ffff */
[----:B------:R-:W-:Y:S05]  /*a8b0*/  BRA `(.L_x_214) ;  /* 0xffffff9400147947 */ /* 0x000fea000383ffff */
.L_x_70:
[----:B------:R-:W-:-:S07]  /*a8c0*/  MOV R0, UR5 ;  /* 0x0000000500007c02 */ /* 0x000fce0008000f00 */
.L_x_215:
[----:B-1----:R1:W2:Y:S02]  /*a8d0*/  SYNCS.PHASECHK.TRANS64.TRYWAIT P0, [R0+URZ], R3 ;  /* 0x00000003000075a7 */ /* 0x0022a400080011ff */
[----:B--2---:R-:W-:Y:S05]  /*a8e0*/  @!P0 NANOSLEEP.SYNCS 0x989680 ;  /* 0x009896800000895d */ /* 0x004fea0003900000 */
[----:B------:R-:W2:Y:S02]  /*a8f0*/  @!P0 SYNCS.PHASECHK.TRANS64 P0, [R0+URZ], R3 ;  /* 0x00000003000085a7 */ /* 0x000ea400080010ff */
[----:B--2---:R-:W-:Y:S05]  /*a900*/  @!P0 BRA `(.L_x_215) ;  /* 0xfffffffc00f08947 */ /* 0x004fea000383ffff */
[----:B------:R-:W-:Y:S05]  /*a910*/  BRA `(.L_x_216) ;  /* 0xffffff9400207947 */ /* 0x000fea000383ffff */
.L_x_71:
[----:B------:R-:W-:-:S07]  /*a920*/  MOV R0, UR5 ;  /* 0x0000000500007c02 */ /* 0x000fce0008000f00 */
.L_x_217:
[----:B-1----:R1:W2:Y:S02]  /*a930*/  SYNCS.PHASECHK.TRANS64.TRYWAIT P0, [R0+URZ], R3 ;  /* 0x00000003000075a7 */ /* 0x0022a400080011ff */
[----:B--2---:R-:W-:Y:S05]  /*a940*/  @!P0 NANOSLEEP.SYNCS 0x989680 ;  /* 0x009896800000895d */ /* 0x004fea0003900000 */
[----:B------:R-:W2:Y:S02]  /*a950*/  @!P0 SYNCS.PHASECHK.TRANS64 P0, [R0+URZ], R3 ;  /* 0x00000003000085a7 */ /* 0x000ea400080010ff */
[----:B--2---:R-:W-:Y:S05]  /*a960*/  @!P0 BRA `(.L_x_217) ;  /* 0xfffffffc00f08947 */ /* 0x004fea000383ffff */
[----:B------:R-:W-:Y:S05]  /*a970*/  BRA `(.L_x_218) ;  /* 0xffffff94002c7947 */ /* 0x000fea000383ffff */
.L_x_72:
[----:B------:R-:W-:-:S07]  /*a980*/  MOV R0, UR5 ;  /* 0x0000000500007c02 */ /* 0x000fce0008000f00 */
.L_x_219:
[----:B-1----:R1:W2:Y:S02]  /*a990*/  SYNCS.PHASECHK.TRANS64.TRYWAIT P0, [R0+URZ], R3 ;  /* 0x00000003000075a7 */ /* 0x0022a400080011ff */
[----:B--2---:R-:W-:Y:S05]  /*a9a0*/  @!P0 NANOSLEEP.SYNCS 0x989680 ;  /* 0x009896800000895d */ /* 0x004fea0003900000 */
[----:B------:R-:W2:Y:S02]  /*a9b0*/  @!P0 SYNCS.PHASECHK.TRANS64 P0, [R0+URZ], R3 ;  /* 0x00000003000085a7 */ /* 0x000ea400080010ff */
[----:B--2---:R-:W-:Y:S05]  /*a9c0*/  @!P0 BRA `(.L_x_219) ;  /* 0xfffffffc00f08947 */ /* 0x004fea000383ffff */
[----:B------:R-:W-:Y:S05]  /*a9d0*/  BRA `(.L_x_220) ;  /* 0xffffff9400387947 */ /* 0x000fea000383ffff */
.L_x_73:
[----:B------:R-:W-:-:S07]  /*a9e0*/  MOV R0, UR5 ;  /* 0x0000000500007c02 */ /* 0x000fce0008000f00 */
.L_x_221:
[----:B-1----:R1:W2:Y:S02]  /*a9f0*/  SYNCS.PHASECHK.TRANS64.TRYWAIT P0, [R0+URZ], R3 ;  /* 0x00000003000075a7 */ /* 0x0022a400080011ff */
[----:B--2---:R-:W-:Y:S05]  /*aa00*/  @!P0 NANOSLEEP.SYNCS 0x989680 ;  /* 0x009896800000895d */ /* 0x004fea0003900000 */
[----:B------:R-:W2:Y:S02]  /*aa10*/  @!P0 SYNCS.PHASECHK.TRANS64 P0, [R0+URZ], R3 ;  /* 0x00000003000085a7 */ /* 0x000ea400080010ff */
[----:B--2---:R-:W-:Y:S05]  /*aa20*/  @!P0 BRA `(.L_x_221) ;  /* 0xfffffffc00f08947 */ /* 0x004fea000383ffff */
[----:B------:R-:W-:Y:S05]  /*aa30*/  BRA `(.L_x_222) ;  /* 0xffffff9400447947 */ /* 0x000fea000383ffff */
.L_x_74:
[----:B------:R-:W-:-:S07]  /*aa40*/  MOV R0, UR5 ;  /* 0x0000000500007c02 */ /* 0x000fce0008000f00 */
.L_x_223:
[----:B-1----:R1:W2:Y:S02]  /*aa50*/  SYNCS.PHASECHK.TRANS64.TRYWAIT P0, [R0+URZ], R3 ;  /* 0x00000003000075a7 */ /* 0x0022a400080011ff */
[----:B--2---:R-:W-:Y:S05]  /*aa60*/  @!P0 NANOSLEEP.SYNCS 0x989680 ;  /* 0x009896800000895d */ /* 0x004fea0003900000 */
[----:B------:R-:W2:Y:S02]  /*aa70*/  @!P0 SYNCS.PHASECHK.TRANS64 P0, [R0+URZ], R3 ;  /* 0x00000003000085a7 */ /* 0x000ea400080010ff */
[----:B--2---:R-:W-:Y:S05]  /*aa80*/  @!P0 BRA `(.L_x_223) ;  /* 0xfffffffc00f08947 */ /* 0x004fea000383ffff */
[----:B------:R-:W-:Y:S05]  /*aa90*/  BRA `(.L_x_224) ;  /* 0xffffff9400507947 */ /* 0x000fea000383ffff */
.L_x_75:
[----:B------:R-:W-:-:S07]  /*aaa0*/  MOV R0, UR5 ;  /* 0x0000000500007c02 */ /* 0x000fce0008000f00 */
.L_x_225:
[----:B-1----:R1:W2:Y:S02]  /*aab0*/  SYNCS.PHASECHK.TRANS64.TRYWAIT P0, [R0+URZ], R3 ;  /* 0x00000003000075a7 */ /* 0x0022a400080011ff */
[----:B--2---:R-:W-:Y:S05]  /*aac0*/  @!P0 NANOSLEEP.SYNCS 0x989680 ;  /* 0x009896800000895d */ /* 0x004fea0003900000 */
[----:B------:R-:W2:Y:S02]  /*aad0*/  @!P0 SYNCS.PHASECHK.TRANS64 P0, [R0+URZ], R3 ;  /* 0x00000003000085a7 */ /* 0x000ea400080010ff */
[----:B--2---:R-:W-:Y:S05]  /*aae0*/  @!P0 BRA `(.L_x_225) ;  /* 0xfffffffc00f08947 */ /* 0x004fea000383ffff */
[----:B------:R-:W-:Y:S05]  /*aaf0*/  BRA `(.L_x_226) ;  /* 0xffffff94005c7947 */ /* 0x000fea000383ffff */
.L_x_76:
[----:B------:R-:W-:-:S07]  /*ab00*/  MOV R0, UR5 ;  /* 0x0000000500007c02 */ /* 0x000fce0008000f00 */
.L_x_227:
[----:B-1----:R1:W2:Y:S02]  /*ab10*/  SYNCS.PHASECHK.TRANS64.TRYWAIT P0, [R0+URZ], R3 ;  /* 0x00000003000075a7 */ /* 0x0022a400080011ff */
[----:B--2---:R-:W-:Y:S05]  /*ab20*/  @!P0 NANOSLEEP.SYNCS 0x989680 ;  /* 0x009896800000895d */ /* 0x004fea0003900000 */
[----:B------:R-:W2:Y:S02]  /*ab30*/  @!P0 SYNCS.PHASECHK.TRANS64 P0, [R0+URZ], R3 ;  /* 0x00000003000085a7 */ /* 0x000ea400080010ff */
[----:B--2---:R-:W-:Y:S05]  /*ab40*/  @!P0 BRA `(.L_x_227) ;  /* 0xfffffffc00f08947 */ /* 0x004fea000383ffff */
[----:B------:R-:W-:Y:S05]  /*ab50*/  BRA `(.L_x_228) ;  /* 0xffffff9400687947 */ /* 0x000fea000383ffff */
.L_x_77:
[----:B------:R-:W-:-:S07]  /*ab60*/  MOV R0, UR5 ;  /* 0x0000000500007c02 */ /* 0x000fce0008000f00 */
.L_x_229:
[----:B-1----:R1:W2:Y:S02]  /*ab70*/  SYNCS.PHASECHK.TRANS64.TRYWAIT P0, [R0+URZ], R3 ;  /* 0x00000003000075a7 */ /* 0x0022a400080011ff */
[----:B--2---:R-:W-:Y:S05]  /*ab80*/  @!P0 NANOSLEEP.SYNCS 0x989680 ;  /* 0x009896800000895d */ /* 0x004fea0003900000 */
[----:B------:R-:W2:Y:S02]  /*ab90*/  @!P0 SYNCS.PHASECHK.TRANS64 P0, [R0+URZ], R3 ;  /* 0x00000003000085a7 */ /* 0x000ea400080010ff */
[----:B--2---:R-:W-:Y:S05]  /*aba0*/  @!P0 BRA `(.L_x_229) ;  /* 0xfffffffc00f08947 */ /* 0x004fea000383ffff */
[----:B------:R-:W-:Y:S05]  /*abb0*/  BRA `(.L_x_230) ;  /* 0xffffff9400747947 */ /* 0x000fea000383ffff */
.L_x_78:
[----:B------:R-:W-:-:S07]  /*abc0*/  MOV R0, UR5 ;  /* 0x0000000500007c02 */ /* 0x000fce0008000f00 */
.L_x_231:
[----:B-1----:R1:W2:Y:S02]  /*abd0*/  SYNCS.PHASECHK.TRANS64.TRYWAIT P0, [R0+URZ], R3 ;  /* 0x00000003000075a7 */ /* 0x0022a400080011ff */
[----:B--2---:R-:W-:Y:S05]  /*abe0*/  @!P0 NANOSLEEP.SYNCS 0x989680 ;  /* 0x009896800000895d */ /* 0x004fea0003900000 */
[----:B------:R-:W2:Y:S02]  /*abf0*/  @!P0 SYNCS.PHASECHK.TRANS64 P0, [R0+URZ], R3 ;  /* 0x00000003000085a7 */ /* 0x000ea400080010ff */
[----:B--2---:R-:W-:Y:S05]  /*ac00*/  @!P0 BRA `(.L_x_231) ;  /* 0xfffffffc00f08947 */ /* 0x004fea000383ffff */
[----:B------:R-:W-:Y:S05]  /*ac10*/  BRA `(.L_x_232) ;  /* 0xffffff9400807947 */ /* 0x000fea000383ffff */
.L_x_79:
[----:B------:R-:W-:-:S07]  /*ac20*/  MOV R0, UR5 ;  /* 0x0000000500007c02 */ /* 0x000fce0008000f00 */
.L_x_233:
[----:B-1----:R1:W2:Y:S02]  /*ac30*/  SYNCS.PHASECHK.TRANS64.TRYWAIT P0, [R0+URZ], R3 ;  /* 0x00000003000075a7 */ /* 0x0022a400080011ff */
[----:B--2---:R-:W-:Y:S05]  /*ac40*/  @!P0 NANOSLEEP.SYNCS 0x989680 ;  /* 0x009896800000895d */ /* 0x004fea0003900000 */
[----:B------:R-:W2:Y:S02]  /*ac50*/  @!P0 SYNCS.PHASECHK.TRANS64 P0, [R0+URZ], R3 ;  /* 0x00000003000085a7 */ /* 0x000ea400080010ff */
[----:B--2---:R-:W-:Y:S05]  /*ac60*/  @!P0 BRA `(.L_x_233) ;  /* 0xfffffffc00f08947 */ /* 0x004fea000383ffff */
[----:B------:R-:W-:Y:S05]  /*ac70*/  BRA `(.L_x_234) ;  /* 0xffffff94008c7947 */ /* 0x000fea000383ffff */
.L_x_82:
[----:B-1----:R1:W2:Y:S02]  /*ac80*/  SYNCS.PHASECHK.TRANS64.TRYWAIT P0, [R0+URZ+0x290], R5 ;  /* 0x00029005000075a7 */ /* 0x0022a400080011ff */
[----:B--2---:R-:W-:Y:S05]  /*ac90*/  @!P0 NANOSLEEP.SYNCS 0x989680 ;  /* 0x009896800000895d */ /* 0x004fea0003900000 */
[----:B------:R-:W2:Y:S02]  /*aca0*/  @!P0 SYNCS.PHASECHK.TRANS64 P0, [R0+URZ+0x290], R5 ;  /* 0x00029005000085a7 */ /* 0x000ea400080010ff */
[----:B--2---:R-:W-:Y:S05]  /*acb0*/  @!P0 BRA `(.L_x_82) ;  /* 0xfffffffc00f08947 */ /* 0x004fea000383ffff */
[----:B------:R-:W-:Y:S05]  /*acc0*/  BRA `(.L_x_235) ;  /* 0xffffff9400e87947 */ /* 0x000fea000383ffff */
.L_x_83:
[----:B------:R-:W-:-:S07]  /*acd0*/  MOV R0, UR4 ;  /* 0x0000000400007c02 */ /* 0x000fce0008000f00 */
.L_x_236:
[----:B-1----:R1:W2:Y:S02]  /*ace0*/  SYNCS.PHASECHK.TRANS64.TRYWAIT P0, [R0+URZ+0x260], R7 ;  /* 0x00026007000075a7 */ /* 0x0022a400080011ff */
[----:B--2---:R-:W-:Y:S05]  /*acf0*/  @!P0 NANOSLEEP.SYNCS 0x989680 ;  /* 0x009896800000895d */ /* 0x004fea0003900000 */
[----:B------:R-:W2:Y:S02]  /*ad00*/  @!P0 SYNCS.PHASECHK.TRANS64 P0, [R0+URZ+0x260], R7 ;  /* 0x00026007000085a7 */ /* 0x000ea400080010ff */
[----:B--2---:R-:W-:Y:S05]  /*ad10*/  @!P0 BRA `(.L_x_236) ;  /* 0xfffffffc00f08947 */ /* 0x004fea000383ffff */
[----:B------:R-:W-:Y:S05]  /*ad20*/  BRA `(.L_x_237) ;  /* 0xffffff9400f87947 */ /* 0x000fea000383ffff */
.L_x_84:
[----:B-1----:R1:W2:Y:S02]  /*ad30*/  SYNCS.PHASECHK.TRANS64.TRYWAIT P1, [R0+URZ+0x250], R5 ;  /* 0x00025005000075a7 */ /* 0x0022a400080211ff */
[----:B--2---:R-:W-:Y:S05]  /*ad40*/  @!P1 NANOSLEEP.SYNCS 0x989680 ;  /* 0x009896800000995d */ /* 0x004fea0003900000 */
[----:B------:R-:W2:Y:S02]  /*ad50*/  @!P1 SYNCS.PHASECHK.TRANS64 P1, [R0+URZ+0x250], R5 ;  /* 0x00025005000095a7 */ /* 0x000ea400080210ff */
[----:B--2---:R-:W-:Y:S05]  /*ad60*/  @!P1 BRA `(.L_x_84) ;  /* 0xfffffffc00f09947 */ /* 0x004fea000383ffff */
[----:B------:R-:W-:Y:S05]  /*ad70*/  BRA `(.L_x_238) ;  /* 0xffffff9800287947 */ /* 0x000fea000383ffff */
.L_x_87:
[----:B------:R-:W-:-:S07]  /*ad80*/  MOV R0, UR4 ;  /* 0x0000000400007c02 */ /* 0x000fce0008000f00 */
.L_x_239:
[----:B-1----:R1:W2:Y:S02]  /*ad90*/  SYNCS.PHASECHK.TRANS64.TRYWAIT P0, [R0+URZ+0x260], R3 ;  /* 0x00026003000075a7 */ /* 0x0022a400080011ff */
[----:B--2---:R-:W-:Y:S05]  /*ada0*/  @!P0 NANOSLEEP.SYNCS 0x989680 ;  /* 0x009896800000895d */ /* 0x004fea0003900000 */
[----:B------:R-:W2:Y:S02]  /*adb0*/  @!P0 SYNCS.PHASECHK.TRANS64 P0, [R0+URZ+0x260], R3 ;  /* 0x00026003000085a7 */ /* 0x000ea400080010ff */
[----:B--2---:R-:W-:Y:S05]  /*adc0*/  @!P0 BRA `(.L_x_239) ;  /* 0xfffffffc00f08947 */ /* 0x004fea000383ffff */
[----:B------:R-:W-:Y:S05]  /*add0*/  BRA `(.L_x_86) ;  /* 0xffffff98007c7947 */ /* 0x000fea000383ffff */
.L_x_96:
[----:B-1----:R-:W-:-:S04]  /*ade0*/  MOV R5, UR5 ;  /* 0x0000000500057c02 */ /* 0x002fc80008000f00 */
[----:B------:R1:W2:Y:S03]  /*adf0*/  SYNCS.PHASECHK.TRANS64.TRYWAIT P0, [R5+URZ+0x8], R6 ;  /* 0x00000806050075a7 */ /* 0x0002a600080011ff */
[----:B--2---:R-:W-:Y:S05]  /*ae00*/  @!P0 NANOSLEEP.SYNCS 0x989680 ;  /* 0x009896800000895d */ /* 0x004fea0003900000 */
[----:B------:R-:W2:Y:S02]  /*ae10*/  @!P0 SYNCS.PHASECHK.TRANS64 P0, [R5+URZ+0x8], R6 ;  /* 0x00000806050085a7 */ /* 0x000ea400080010ff */
[----:B--2---:R-:W-:Y:S05]  /*ae20*/  @!P0 BRA `(.L_x_96) ;  /* 0xfffffffc00ec8947 */ /* 0x004fea000383ffff */
[----:B------:R-:W-:Y:S05]  /*ae30*/  BRA `(.L_x_95) ;  /* 0xffffff9c00307947 */ /* 0x000fea000383ffff */
.L_x_98:
[----:B------:R-:W-:Y:S01]  /*ae40*/  BSSY B0, `(.L_x_240) ;  /* 0x0000006000007945 */ /* 0x000fe20003800000 */
[----:B------:R-:W-:-:S07]  /*ae50*/  MOV R15, 0xffffffff ;  /* 0xffffffff000f7802 */ /* 0x000fce0000000f00 */
[----:B-1---5:R-:W-:Y:S05]  /*ae60*/  WARPSYNC.COLLECTIVE R15, `(.L_x_241) ;  /* 0x000000000f0c7348 */ /* 0x022fea0003c00000 */
[----:B------:R-:W-:Y:S02]  /*ae70*/  ELECT P6, UR79, PT ;  /* 0x00000000004f782f */ /* 0x000fe400038c0000 */
[----:B------:R-:W-:Y:S01]  /*ae80*/  MOV R14, UR79 ;  /* 0x0000004f000e7c02 */ /* 0x000fe20008000f00 */
[----:B-1---5:R-:W-:Y:S10]  /*ae90*/  ENDCOLLECTIVE ;  /* 0x000000000000791b */ /* 0x022ff40003800000 */
.L_x_241:
[----:B------:R-:W-:Y:S05]  /*aea0*/  BSYNC B0 ;  /* 0x0000000000007941 */ /* 0x000fea0003800000 */
.L_x_240:
[----:B------:R-:W-:Y:S01]  /*aeb0*/  PLOP3.LUT P0, PT, P6, PT, PT, 0x80, 0x8 ;  /* 0x000000000008781c */ /* 0x000fe2000370f070 */
[----:B------:R-:W-:-:S12]  /*aec0*/  BRA `(.L_x_242) ;  /* 0xffffff9c005c7947 */ /* 0x000fd8000383ffff */
.L_x_100:
[----:B-1----:R-:W-:-:S04]  /*aed0*/  MOV R3, UR5 ;  /* 0x0000000500037c02 */ /* 0x002fc80008000f00 */
[----:B------:R1:W2:Y:S03]  /*aee0*/  SYNCS.PHASECHK.TRANS64.TRYWAIT P0, [R3+URZ+0x8], R4 ;  /* 0x00000804030075a7 */ /* 0x0002a600080011ff */
[----:B--2---:R-:W-:Y:S05]  /*aef0*/  @!P0 NANOSLEEP.SYNCS 0x989680 ;  /* 0x009896800000895d */ /* 0x004fea0003900000 */
[----:B------:R-:W2:Y:S02]  /*af00*/  @!P0 SYNCS.PHASECHK.TRANS64 P0, [R3+URZ+0x8], R4 ;  /* 0x00000804030085a7 */ /* 0x000ea400080010ff */
[----:B--2---:R-:W-:Y:S05]  /*af10*/  @!P0 BRA `(.L_x_100) ;  /* 0xfffffffc00ec8947 */ /* 0x004fea000383ffff */
[----:B------:R-:W-:Y:S05]  /*af20*/  BRA `(.L_x_99) ;  /* 0xffffff9c00607947 */ /* 0x000fea000383ffff */
.L_x_101:
[----:B-1----:R1:W2:Y:S02]  /*af30*/  SYNCS.PHASECHK.TRANS64.TRYWAIT P0, [R2+URZ+0x250], R5 ;  /* 0x00025005020075a7 */ /* 0x0022a400080011ff */
[----:B--2---:R-:W-:Y:S05]  /*af40*/  @!P0 NANOSLEEP.SYNCS 0x989680 ;  /* 0x009896800000895d */ /* 0x004fea0003900000 */
[----:B------:R-:W2:Y:S02]  /*af50*/  @!P0 SYNCS.PHASECHK.TRANS64 P0, [R2+URZ+0x250], R5 ;  /* 0x00025005020085a7 */ /* 0x000ea400080010ff */
[----:B--2---:R-:W-:Y:S05]  /*af60*/  @!P0 BRA `(.L_x_101) ;  /* 0xfffffffc00f08947 */ /* 0x004fea000383ffff */
[----:B------:R-:W-:Y:S05]  /*af70*/  BRA `(.L_x_243) ;  /* 0xffffffa000707947 */ /* 0x000fea000383ffff */
.L_x_105:
[----:B------:R-:W-:-:S07]  /*af80*/  MOV R0, UR32 ;  /* 0x0000002000007c02 */ /* 0x000fce0008000f00 */
.L_x_244:
[----:B-1----:R1:W2:Y:S02]  /*af90*/  SYNCS.PHASECHK.TRANS64.TRYWAIT P0, [R0+URZ+0x280], R5 ;  /* 0x00028005000075a7 */ /* 0x0022a400080011ff */
[----:B--2---:R-:W-:Y:S05]  /*afa0*/  @!P0 NANOSLEEP.SYNCS 0x989680 ;  /* 0x009896800000895d */ /* 0x004fea0003900000 */
[----:B------:R-:W2:Y:S02]  /*afb0*/  @!P0 SYNCS.PHASECHK.TRANS64 P0, [R0+URZ+0x280], R5 ;  /* 0x00028005000085a7 */ /* 0x000ea400080010ff */
[----:B--2---:R-:W-:Y:S05]  /*afc0*/  @!P0 BRA `(.L_x_244) ;  /* 0xfffffffc00f08947 */ /* 0x004fea000383ffff */
[----:B------:R-:W-:Y:S05]  /*afd0*/  BRA `(.L_x_245) ;  /* 0xffffffa800047947 */ /* 0x000fea000383ffff */
.L_x_108:
[----:B------:R-:W-:Y:S07]  /*afe0*/  MOV R0, UR7 ;  /* 0x0000000700007c02 */ /* 0x000fee0008000f00 */
.L_x_246:
[----:B-1----:R1:W2:Y:S02]  /*aff0*/  SYNCS.PHASECHK.TRANS64.TRYWAIT P0, [R0+URZ], R5 ;  /* 0x00000005000075a7 */ /* 0x0022a400080011ff */
[----:B--2---:R-:W-:Y:S05]  /*b000*/  @!P0 NANOSLEEP.SYNCS 0x989680 ;  /* 0x009896800000895d */ /* 0x004fea0003900000 */
[----:B------:R-:W2:Y:S02]  /*b010*/  @!P0 SYNCS.PHASECHK.TRANS64 P0, [R0+URZ], R5 ;  /* 0x00000005000085a7 */ /* 0x000ea400080010ff */
[----:B--2---:R-:W-:Y:S05]  /*b020*/  @!P0 BRA `(.L_x_246) ;  /* 0xfffffffc00f08947 */ /* 0x004fea000383ffff */
[----:B------:R-:W-:Y:S05]  /*b030*/  BRA `(.L_x_107) ;  /* 0xffffffa800307947 */ /* 0x000fea000383ffff */
.L_x_112:
[----:B-1----:R-:W-:-:S07]  /*b040*/  MOV R0, UR4 ;  /* 0x0000000400007c02 */ /* 0x002fce0008000f00 */
.L_x_247:
[----:B-1----:R1:W2:Y:S02]  /*b050*/  SYNCS.PHASECHK.TRANS64.TRYWAIT P0, [R0+URZ], R3 ;  /* 0x00000003000075a7 */ /* 0x0022a400080011ff */
[----:B--2---:R-:W-:Y:S05]  /*b060*/  @!P0 NANOSLEEP.SYNCS 0x989680 ;  /* 0x009896800000895d */ /* 0x004fea0003900000 */
[----:B------:R-:W2:Y:S02]  /*b070*/  @!P0 SYNCS.PHASECHK.TRANS64 P0, [R0+URZ], R3 ;  /* 0x00000003000085a7 */ /* 0x000ea400080010ff */
[----:B--2---:R-:W-:Y:S05]  /*b080*/  @!P0 BRA `(.L_x_247) ;  /* 0xfffffffc00f08947 */ /* 0x004fea000383ffff */
[----:B------:R-:W-:Y:S05]  /*b090*/  BRA `(.L_x_248) ;  /* 0xffffffac000c7947 */ /* 0x000fea000383ffff */
.L_x_115:
[----:B------:R-:W-:-:S07]  /*b0a0*/  MOV R0, UR18 ;  /* 0x0000001200007c02 */ /* 0x000fce0008000f00 */
.L_x_249:
[----:B-1----:R1:W2:Y:S02]  /*b0b0*/  SYNCS.PHASECHK.TRANS64.TRYWAIT P1, [R0+URZ+0x2b0], R3 ;  /* 0x0002b003000075a7 */ /* 0x0022a400080211ff */
[----:B--2---:R-:W-:Y:S05]  /*b0c0*/  @!P1 NANOSLEEP.SYNCS 0x989680 ;  /* 0x009896800000995d */ /* 0x004fea0003900000 */
[----:B------:R-:W2:Y:S02]  /*b0d0*/  @!P1 SYNCS.PHASECHK.TRANS64 P1, [R0+URZ+0x2b0], R3 ;  /* 0x0002b003000095a7 */ /* 0x000ea400080210ff */
[----:B--2---:R-:W-:Y:S05]  /*b0e0*/  @!P1 BRA `(.L_x_249) ;  /* 0xfffffffc00f09947 */ /* 0x004fea000383ffff */
[----:B------:R-:W-:Y:S05]  /*b0f0*/  BRA `(.L_x_250) ;  /* 0xffffffac00587947 */ /* 0x000fea000383ffff */
.L_x_120:
[----:B---3--:R3:W1:Y:S02]  /*b100*/  SYNCS.PHASECHK.TRANS64.TRYWAIT P0, [R12+URZ+0x250], R9 ;  /* 0x000250090c0075a7 */ /* 0x00866400080011ff */
[----:B-1----:R-:W-:Y:S05]  /*b110*/  @!P0 NANOSLEEP.SYNCS 0x989680 ;  /* 0x009896800000895d */ /* 0x002fea0003900000 */
[----:B------:R-:W1:Y:S02]  /*b120*/  @!P0 SYNCS.PHASECHK.TRANS64 P0, [R12+URZ+0x250], R9 ;  /* 0x000250090c0085a7 */ /* 0x000e6400080010ff */
[----:B-1----:R-:W-:Y:S05]  /*b130*/  @!P0 BRA `(.L_x_120) ;  /* 0xfffffffc00f08947 */ /* 0x002fea000383ffff */
[----:B------:R-:W-:Y:S05]  /*b140*/  BRA `(.L_x_251) ;  /* 0xffffffb000707947 */ /* 0x000fea000383ffff */
.L_x_123:
[----:B------:R-:W-:Y:S07]  /*b150*/  MOV R0, UR24 ;  /* 0x0000001800007c02 */ /* 0x000fee0008000f00 */
.L_x_252:
[----:B-1----:R1:W2:Y:S02]  /*b160*/  SYNCS.PHASECHK.TRANS64.TRYWAIT P2, [R0+URZ+0x248], R9 ;  /* 0x00024809000075a7 */ /* 0x0022a400080411ff */
[----:B--2---:R-:W-:Y:S05]  /*b170*/  @!P2 NANOSLEEP.SYNCS 0x989680 ;  /* 0x009896800000a95d */ /* 0x004fea0003900000 */
[----:B------:R-:W2:Y:S02]  /*b180*/  @!P2 SYNCS.PHASECHK.TRANS64 P2, [R0+URZ+0x248], R9 ;  /* 0x000248090000a5a7 */ /* 0x000ea400080410ff */
[----:B--2---:R-:W-:Y:S05]  /*b190*/  @!P2 BRA `(.L_x_252) ;  /* 0xfffffffc00f0a947 */ /* 0x004fea000383ffff */
[----:B------:R-:W-:Y:S05]  /*b1a0*/  BRA `(.L_x_122) ;  /* 0xffffffb400d47947 */ /* 0x000fea000383ffff */
.L_x_126:
[----:B------:R-:W-:Y:S07]  /*b1b0*/  MOV R0, UR4 ;  /* 0x0000000400007c02 */ /* 0x000fee0008000f00 */
.L_x_253:
[----:B-1----:R1:W2:Y:S02]  /*b1c0*/  SYNCS.PHASECHK.TRANS64.TRYWAIT P0, [R0+URZ+0x228], R9 ;  /* 0x00022809000075a7 */ /* 0x0022a400080011ff */
[----:B--2---:R-:W-:Y:S05]  /*b1d0*/  @!P0 NANOSLEEP.SYNCS 0x989680 ;  /* 0x009896800000895d */ /* 0x004fea0003900000 */
[----:B------:R-:W2:Y:S02]  /*b1e0*/  @!P0 SYNCS.PHASECHK.TRANS64 P0, [R0+URZ+0x228], R9 ;  /* 0x00022809000085a7 */ /* 0x000ea400080010ff */
[----:B--2---:R-:W-:Y:S05]  /*b1f0*/  @!P0 BRA `(.L_x_253) ;  /* 0xfffffffc00f08947 */ /* 0x004fea000383ffff */
[----:B------:R-:W-:Y:S05]  /*b200*/  BRA `(.L_x_254) ;  /* 0xffffffb800347947 */ /* 0x000fea000383ffff */
.L_x_127:
[----:B------:R-:W-:Y:S07]  /*b210*/  MOV R9, UR5 ;  /* 0x0000000500097c02 */ /* 0x000fee0008000f00 */
.L_x_255:
[----:B-1----:R1:W2:Y:S02]  /*b220*/  SYNCS.PHASECHK.TRANS64.TRYWAIT P0, [R9+URZ+0x228], R0 ;  /* 0x00022800090075a7 */ /* 0x0022a400080011ff */
[----:B--2---:R-:W-:Y:S05]  /*b230*/  @!P0 NANOSLEEP.SYNCS 0x989680 ;  /* 0x009896800000895d */ /* 0x004fea0003900000 */
[----:B------:R-:W2:Y:S02]  /*b240*/  @!P0 SYNCS.PHASECHK.TRANS64 P0, [R9+URZ+0x228], R0 ;  /* 0x00022800090085a7 */ /* 0x000ea400080010ff */
[----:B--2---:R-:W-:Y:S05]  /*b250*/  @!P0 BRA `(.L_x_255) ;  /* 0xfffffffc00f08947 */ /* 0x004fea000383ffff */
[----:B------:R-:W-:Y:S05]  /*b260*/  BRA `(.L_x_256) ;  /* 0xffffffb800907947 */ /* 0x000fea000383ffff */
.L_x_129:
[----:B------:R-:W-:-:S07]  /*b270*/  MOV R0, UR4 ;  /* 0x0000000400007c02 */ /* 0x000fce0008000f00 */
.L_x_257:
[----:B-1----:R1:W2:Y:S02]  /*b280*/  SYNCS.PHASECHK.TRANS64.TRYWAIT P0, [R0+URZ], R3 ;  /* 0x00000003000075a7 */ /* 0x0022a400080011ff */
[----:B--2---:R-:W-:Y:S05]  /*b290*/  @!P0 NANOSLEEP.SYNCS 0x989680 ;  /* 0x009896800000895d */ /* 0x004fea0003900000 */
[----:B------:R-:W2:Y:S02]  /*b2a0*/  @!P0 SYNCS.PHASECHK.TRANS64 P0, [R0+URZ], R3 ;  /* 0x00000003000085a7 */ /* 0x000ea400080010ff */
[----:B--2---:R-:W-:Y:S05]  /*b2b0*/  @!P0 BRA `(.L_x_257) ;  /* 0xfffffffc00f08947 */ /* 0x004fea000383ffff */
[----:B------:R-:W-:Y:S05]  /*b2c0*/  BRA `(.L_x_258) ;  /* 0xffffffbc00207947 */ /* 0x000fea000383ffff */
.L_x_130:
[----:B------:R-:W-:-:S07]  /*b2d0*/  MOV R0, UR5 ;  /* 0x0000000500007c02 */ /* 0x000fce0008000f00 */
.L_x_259:
[----:B-1----:R1:W2:Y:S02]  /*b2e0*/  SYNCS.PHASECHK.TRANS64.TRYWAIT P0, [R0+URZ], R3 ;  /* 0x00000003000075a7 */ /* 0x0022a400080011ff */
[----:B--2---:R-:W-:Y:S05]  /*b2f0*/  @!P0 NANOSLEEP.SYNCS 0x989680 ;  /* 0x009896800000895d */ /* 0x004fea0003900000 */
[----:B------:R-:W2:Y:S02]  /*b300*/  @!P0 SYNCS.PHASECHK.TRANS64 P0, [R0+URZ], R3 ;  /* 0x00000003000085a7 */ /* 0x000ea400080010ff */
[----:B--2---:R-:W-:Y:S05]  /*b310*/  @!P0 BRA `(.L_x_259) ;  /* 0xfffffffc00f08947 */ /* 0x004fea000383ffff */
[----:B------:R-:W-:Y:S05]  /*b320*/  BRA `(.L_x_260) ;  /* 0xffffffbc002c7947 */ /* 0x000fea000383ffff */
.L_x_132:
[----:B-1----:R1:W2:Y:S02]  /*b330*/  SYNCS.PHASECHK.TRANS64.TRYWAIT P0, [R0+URZ+0x250], R3 ;  /* 0x00025003000075a7 */ /* 0x0022a400080011ff */
[----:B--2---:R-:W-:Y:S05]  /*b340*/  @!P0 NANOSLEEP.SYNCS 0x989680 ;  /* 0x009896800000895d */ /* 0x004fea0003900000 */
[----:B------:R-:W2:Y:S02]  /*b350*/  @!P0 SYNCS.PHASECHK.TRANS64 P0, [R0+URZ+0x250], R3 ;  /* 0x00025003000085a7 */ /* 0x000ea400080010ff */
[----:B--2---:R-:W-:Y:S05]  /*b360*/  @!P0 BRA `(.L_x_132) ;  /* 0xfffffffc00f08947 */ /* 0x004fea000383ffff */
[----:B------:R-:W-:Y:S05]  /*b370*/  BRA `(.L_x_261) ;  /* 0xffffffc000107947 */ /* 0x000fea000383ffff */
.L_x_142:
[----:B-1----:R1:W3:Y:S02]  /*b380*/  SYNCS.PHASECHK.TRANS64.TRYWAIT P1, [R0+URZ+0x210], R3 ;  /* 0x00021003000075a7 */ /* 0x0022e400080211ff */
[----:B---3--:R-:W-:Y:S05]  /*b390*/  @!P1 NANOSLEEP.SYNCS 0x989680 ;  /* 0x009896800000995d */ /* 0x008fea0003900000 */
[----:B------:R-:W3:Y:S02]  /*b3a0*/  @!P1 SYNCS.PHASECHK.TRANS64 P1, [R0+URZ+0x210], R3 ;  /* 0x00021003000095a7 */ /* 0x000ee400080210ff */
[----:B---3--:R-:W-:Y:S05]  /*b3b0*/  @!P1 BRA `(.L_x_142) ;  /* 0xfffffffc00f09947 */ /* 0x008fea000383ffff */
[----:B------:R-:W-:Y:S05]  /*b3c0*/  BRA `(.L_x_141) ;  /* 0xffffffcc00b07947 */ /* 0x000fea000383ffff */
.L_x_144:
[----:B-1----:R1:W4:Y:S02]  /*b3d0*/  SYNCS.PHASECHK.TRANS64.TRYWAIT P0, [R89+URZ+0x270], R2 ;  /* 0x00027002590075a7 */ /* 0x00232400080011ff */
[----:B----4-:R-:W-:Y:S05]  /*b3e0*/  @!P0 NANOSLEEP.SYNCS 0x989680 ;  /* 0x009896800000895d */ /* 0x010fea0003900000 */
[----:B------:R-:W4:Y:S02]  /*b3f0*/  @!P0 SYNCS.PHASECHK.TRANS64 P0, [R89+URZ+0x270], R2 ;  /* 0x00027002590085a7 */ /* 0x000f2400080010ff */
[----:B----4-:R-:W-:Y:S05]  /*b400*/  @!P0 BRA `(.L_x_144) ;  /* 0xfffffffc00f08947 */ /* 0x010fea000383ffff */
[----:B------:R-:W-:Y:S05]  /*b410*/  BRA `(.L_x_143) ;  /* 0xffffffcc00e87947 */ /* 0x000fea000383ffff */
.L_x_155:
[----:B--2---:R2:W4:Y:S02]  /*b420*/  SYNCS.PHASECHK.TRANS64.TRYWAIT P0, [R2+URZ+0x210], R111 ;  /* 0x0002106f020075a7 */ /* 0x00452400080011ff */
[----:B----4-:R-:W-:Y:S05]  /*b430*/  @!P0 NANOSLEEP.SYNCS 0x989680 ;  /* 0x009896800000895d */ /* 0x010fea0003900000 */
[----:B------:R-:W4:Y:S02]  /*b440*/  @!P0 SYNCS.PHASECHK.TRANS64 P0, [R2+URZ+0x210], R111 ;  /* 0x0002106f020085a7 */ /* 0x000f2400080010ff */
[----:B----4-:R-:W-:Y:S05]  /*b450*/  @!P0 BRA `(.L_x_155) ;  /* 0xfffffffc00f08947 */ /* 0x010fea000383ffff */
[----:B------:R-:W-:Y:S05]  /*b460*/  BRA `(.L_x_154) ;  /* 0xffffffd800d87947 */ /* 0x000fea000383ffff */
        .weak           $__internal_0_$__cuda_sm10x_tcgen05_guardrail_trap_col_being_dealloced_not_returned_by_alloc
        .type           $__internal_0_$__cuda_sm10x_tcgen05_guardrail_trap_col_being_dealloced_not_returned_by_alloc,@function
        .size           $__internal_0_$__cuda_sm10x_tcgen05_guardrail_trap_col_being_dealloced_not_returned_by_alloc,($__internal_1_$__cuda_sm10x_tcgen05_guardrail_trap_phase_invalid_during_alloc - $__internal_0_$__cuda_sm10x_tcgen05_guardrail_trap_col_being_dealloced_not_returned_by_alloc)
$__internal_0_$__cuda_sm10x_tcgen05_guardrail_trap_col_being_dealloced_not_returned_by_alloc:
[----:B------:R-:W-:Y:S05]  /*b470*/  BPT.TRAP 0x1 ;  /* 0x000000040000795c */ /* 0x000fea0000300000 */
[----:B------:R-:W-:-:S04]  /*b480*/  HFMA2 R3, -RZ, RZ, 0, 0 ;  /* 0x00000000ff037431 */ /* 0x000fc800000001ff */
[----:B------:R-:W-:Y:S05]  /*b490*/  RET.REL.NODEC R2 `(_ZN7cutlass13device_kernelINS_4gemm6kernel13GemmUniversalIN4cute5tupleIJiiiiEEENS1_10collective13CollectiveMmaINS1_46MainloopSm100TmaUmmaWarpSpecializedBlockScaledILi33ELi2ELi2ENS5_IJNS4_1CILi2EEESB_NSA_ILi1EEEEEEEENS5_IJNSA_ILi256EEENSA_ILi64EEESG_EEENS5_IJNS_12float_e2m1_tENS_13float_ue4m3_tEEEENS5_IJNS5_IJlSC_lEEENS4_6LayoutINS5_IJNS5_IJNS5_IJNSA_ILi32EEENSA_ILi4EEEEEEiEEENS5_IJNS5_IJNSA_ILi16EEESO_EEEiEEENS5_IJSC_iEEEEEENS5_IJST_NS5_IJNS5_IJNSA_ILi0EEESC_EEENSA_ILi512EEEEEENS5_IJSW_iEEEEEEEEEEESK_S13_NS4_8TiledMMAINS4_8MMA_AtomIJNS4_23SM100_MMA_MXF4_2x1SM_SSISI_SI_fSJ_Li256ELi64ELi16ELNS4_4UMMA5MajorE0ELS18_0ELNS17_7ScaleInE0ELS19_0EEEEEENSM_INS5_IJSC_SC_SC_EEENS5_IJSW_SW_SW_EEEEENS5_IJNS4_10UnderscoreES1F_S1F_EEEEENS5_IJNS4_28SM100_TMA_2SM_LOAD_MULTICASTES1I_EEENS5_IJNS4_14ComposedLayoutINS4_7SwizzleILi1ELi4ELi3EEENS4_18smem_ptr_flag_bitsILi4EEENSM_INS5_IJNSA_ILi8EEESG_EEENS5_IJSG_SC_EEEEEEENSM_INS5_IJNS5_IJNS5_IJSP_SC_EEESS_EEESC_NS5_IJSC_SC_EEEEEENS5_IJNS5_IJNS5_IJSS_SY_EEESX_EEESW_NS5_IJSO_SY_EEEEEEEEEEEvNS4_8identityENS5_IJNS4_18SM100_TMA_2SM_LOADES1I_EEES23_vS24_EENS_8epilogue10collective18CollectiveEpilogueINS28_23Sm100TmaWarpSpecializedILi3ELi2ELi32ELb1ELb0EEEJNS5_IJNSA_ILi128EEESG_SG_EEENS5_IJNSM_IS2D_SC_EENSM_ISN_SC_EEEEENS_10bfloat16_tESL_S2I_SL_NS28_6fusion15FusionCallbacksIS2C_NS2J_17LinearCombinationIS2I_fS2I_fLNS_15FloatRoundStyleE2EEES2E_S2H_JEEENS4_5SM1004TMEM4LOAD26SM100_TMEM_LOAD_32dp32b32xENS4_13SM90_TMA_LOADENS1K_INS1L_ILi2ELi4ELi3EEENS1N_ILi16EEENSM_INS5_IJS1P_SN_EEENS5_IJSN_SC_EEEEEEENS4_39AutoVectorizingCopyWithAssumedAlignmentILi128EEENS4_14SM90_TMA_STOREES2Z_S31_S31_EEEvvEEEEvNT_6ParamsE) ;  /* 0xffffff4802d87950 */ /* 0x000fea0003c3ffff */
        .weak           $__internal_1_$__cuda_sm10x_tcgen05_guardrail_trap_phase_invalid_during_alloc
        .type           $__internal_1_$__cuda_sm10x_tcgen05_guardrail_trap_phase_invalid_during_alloc,@function
        .size           $__internal_1_$__cuda_sm10x_tcgen05_guardrail_trap_phase_invalid_during_alloc,($__internal_2_$__cuda_sm10x_tcgen05_guardrail_trap_unallocated_columns_being_dealloced - $__internal_1_$__cuda_sm10x_tcgen05_guardrail_trap_phase_invalid_during_alloc)
$__internal_1_$__cuda_sm10x_tcgen05_guardrail_trap_phase_invalid_during_alloc:
[----:B------:R-:W-:Y:S05]  /*b4a0*/  BPT.TRAP 0x1 ;  /* 0x000000040000795c */ /* 0x000fea0000300000 */
[----:B------:R-:W-:-:S04]  /*b4b0*/  MOV R5, 0x0 ;  /* 0x0000000000057802 */ /* 0x000fc80000000f00 */
[----:B------:R-:W-:Y:S05]  /*b4c0*/  RET.REL.NODEC R4 `(_ZN7cutlass13device_kernelINS_4gemm6kernel13GemmUniversalIN4cute5tupleIJiiiiEEENS1_10collective13CollectiveMmaINS1_46MainloopSm100TmaUmmaWarpSpecializedBlockScaledILi33ELi2ELi2ENS5_IJNS4_1CILi2EEESB_NSA_ILi1EEEEEEEENS5_IJNSA_ILi256EEENSA_ILi64EEESG_EEENS5_IJNS_12float_e2m1_tENS_13float_ue4m3_tEEEENS5_IJNS5_IJlSC_lEEENS4_6LayoutINS5_IJNS5_IJNS5_IJNSA_ILi32EEENSA_ILi4EEEEEEiEEENS5_IJNS5_IJNSA_ILi16EEESO_EEEiEEENS5_IJSC_iEEEEEENS5_IJST_NS5_IJNS5_IJNSA_ILi0EEESC_EEENSA_ILi512EEEEEENS5_IJSW_iEEEEEEEEEEESK_S13_NS4_8TiledMMAINS4_8MMA_AtomIJNS4_23SM100_MMA_MXF4_2x1SM_SSISI_SI_fSJ_Li256ELi64ELi16ELNS4_4UMMA5MajorE0ELS18_0ELNS17_7ScaleInE0ELS19_0EEEEEENSM_INS5_IJSC_SC_SC_EEENS5_IJSW_SW_SW_EEEEENS5_IJNS4_10UnderscoreES1F_S1F_EEEEENS5_IJNS4_28SM100_TMA_2SM_LOAD_MULTICASTES1I_EEENS5_IJNS4_14ComposedLayoutINS4_7SwizzleILi1ELi4ELi3EEENS4_18smem_ptr_flag_bitsILi4EEENSM_INS5_IJNSA_ILi8EEESG_EEENS5_IJSG_SC_EEEEEEENSM_INS5_IJNS5_IJNS5_IJSP_SC_EEESS_EEESC_NS5_IJSC_SC_EEEEEENS5_IJNS5_IJNS5_IJSS_SY_EEESX_EEESW_NS5_IJSO_SY_EEEEEEEEEEEvNS4_8identityENS5_IJNS4_18SM100_TMA_2SM_LOADES1I_EEES23_vS24_EENS_8epilogue10collective18CollectiveEpilogueINS28_23Sm100TmaWarpSpecializedILi3ELi2ELi32ELb1ELb0EEEJNS5_IJNSA_ILi128EEESG_SG_EEENS5_IJNSM_IS2D_SC_EENSM_ISN_SC_EEEEENS_10bfloat16_tESL_S2I_SL_NS28_6fusion15FusionCallbacksIS2C_NS2J_17LinearCombinationIS2I_fS2I_fLNS_15FloatRoundStyleE2EEES2E_S2H_JEEENS4_5SM1004TMEM4LOAD26SM100_TMEM_LOAD_32dp32b32xENS4_13SM90_TMA_LOADENS1K_INS1L_ILi2ELi4ELi3EEENS1N_ILi16EEENSM_INS5_IJS1P_SN_EEENS5_IJSN_SC_EEEEEEENS4_39AutoVectorizingCopyWithAssumedAlignmentILi128EEENS4_14SM90_TMA_STOREES2Z_S31_S31_EEEvvEEEEvNT_6ParamsE) ;  /* 0xffffff4804cc7950 */ /* 0x000fea0003c3ffff */
        .weak           $__internal_2_$__cuda_sm10x_tcgen05_guardrail_trap_unallocated_columns_being_dealloced
        .type           $__internal_2_$__cuda_sm10x_tcgen05_guardrail_trap_unallocated_columns_being_dealloced,@function
        .size           $__internal_2_$__cuda_sm10x_tcgen05_guardrail_trap_unallocated_columns_being_dealloced,(.L_x_263 - $__internal_2_$__cuda_sm10x_tcgen05_guardrail_trap_unallocated_columns_being_dealloced)
$__internal_2_$__cuda_sm10x_tcgen05_guardrail_trap_unallocated_columns_being_dealloced:
[----:B------:R-:W-:Y:S05]  /*b4d0*/  BPT.TRAP 0x1 ;  /* 0x000000040000795c */ /* 0x000fea0000300000 */
[----:B------:R-:W-:-:S04]  /*b4e0*/  HFMA2 R3, -RZ, RZ, 0, 0 ;  /* 0x00000000ff037431 */ /* 0x000fc800000001ff */
[----:B------:R-:W-:Y:S05]  /*b4f0*/  RET.REL.NODEC R2 `(_ZN7cutlass13device_kernelINS_4gemm6kernel13GemmUniversalIN4cute5tupleIJiiiiEEENS1_10collective13CollectiveMmaINS1_46MainloopSm100TmaUmmaWarpSpecializedBlockScaledILi33ELi2ELi2ENS5_IJNS4_1CILi2EEESB_NSA_ILi1EEEEEEEENS5_IJNSA_ILi256EEENSA_ILi64EEESG_EEENS5_IJNS_12float_e2m1_tENS_13float_ue4m3_tEEEENS5_IJNS5_IJlSC_lEEENS4_6LayoutINS5_IJNS5_IJNS5_IJNSA_ILi32EEENSA_ILi4EEEEEEiEEENS5_IJNS5_IJNSA_ILi16EEESO_EEEiEEENS5_IJSC_iEEEEEENS5_IJST_NS5_IJNS5_IJNSA_ILi0EEESC_EEENSA_ILi512EEEEEENS5_IJSW_iEEEEEEEEEEESK_S13_NS4_8TiledMMAINS4_8MMA_AtomIJNS4_23SM100_MMA_MXF4_2x1SM_SSISI_SI_fSJ_Li256ELi64ELi16ELNS4_4UMMA5MajorE0ELS18_0ELNS17_7ScaleInE0ELS19_0EEEEEENSM_INS5_IJSC_SC_SC_EEENS5_IJSW_SW_SW_EEEEENS5_IJNS4_10UnderscoreES1F_S1F_EEEEENS5_IJNS4_28SM100_TMA_2SM_LOAD_MULTICASTES1I_EEENS5_IJNS4_14ComposedLayoutINS4_7SwizzleILi1ELi4ELi3EEENS4_18smem_ptr_flag_bitsILi4EEENSM_INS5_IJNSA_ILi8EEESG_EEENS5_IJSG_SC_EEEEEEENSM_INS5_IJNS5_IJNS5_IJSP_SC_EEESS_EEESC_NS5_IJSC_SC_EEEEEENS5_IJNS5_IJNS5_IJSS_SY_EEESX_EEESW_NS5_IJSO_SY_EEEEEEEEEEEvNS4_8identityENS5_IJNS4_18SM100_TMA_2SM_LOADES1I_EEES23_vS24_EENS_8epilogue10collective18CollectiveEpilogueINS28_23Sm100TmaWarpSpecializedILi3ELi2ELi32ELb1ELb0EEEJNS5_IJNSA_ILi128EEESG_SG_EEENS5_IJNSM_IS2D_SC_EENSM_ISN_SC_EEEEENS_10bfloat16_tESL_S2I_SL_NS28_6fusion15FusionCallbacksIS2C_NS2J_17LinearCombinationIS2I_fS2I_fLNS_15FloatRoundStyleE2EEES2E_S2H_JEEENS4_5SM1004TMEM4LOAD26SM100_TMEM_LOAD_32dp32b32xENS4_13SM90_TMA_LOADENS1K_INS1L_ILi2ELi4ELi3EEENS1N_ILi16EEENSM_INS5_IJS1P_SN_EEENS5_IJSN_SC_EEEEEEENS4_39AutoVectorizingCopyWithAssumedAlignmentILi128EEENS4_14SM90_TMA_STOREES2Z_S31_S31_EEEvvEEEEvNT_6ParamsE) ;  /* 0xffffff4802c07950 */ /* 0x000fea0003c3ffff */
.L_x_262:
[----:B------:R-:W-:-:S00]  /*b500*/  BRA `(.L_x_262) ;  /* 0xfffffffc00fc7947 */ /* 0x000fc0000383ffff */
[----:B------:R-:W-:-:S00]  /*b510*/  NOP ;  /* 0x0000000000007918 */ /* 0x000fc00000000000 */
        /* <DEDUP_REMOVED lines=14> */
.L_x_263:


//--------------------- .nv.global.init           --------------------------
	.section	.nv.global.init,"aw",@progbits
.nv.global.init:
	.type		$str$29,@object
	.size		$str$29,($str$30 - $str$29)
$str$29:
        /*0000*/ 	.byte	0x28, 0x61, 0x64, 0x64, 0x72, 0x65, 0x73, 0x73, 0x20, 0x26, 0x20, 0x6d, 0x61, 0x73, 0x6b, 0x29
        /*0010*/ 	.byte	0x20, 0x3d, 0x3d, 0x20, 0x30, 0x00
	.type		$str$30,@object
	.size		$str$30,($str$26 - $str$30)
$str$30:
        /*0016*/ 	.byte	0x2f, 0x74, 0x6d, 0x70, 0x2f, 0x63, 0x75, 0x74, 0x6c, 0x61, 0x73, 0x73, 0x5f, 0x73, 0x77, 0x65
        /*0026*/ 	.byte	0x65, 0x70, 0x5f, 0x73, 0x72, 0x63, 0x2f, 0x69, 0x6e, 0x63, 0x6c, 0x75, 0x64, 0x65, 0x2f, 0x63
        /*0036*/ 	.byte	0x75, 0x74, 0x65, 0x2f, 0x70, 0x6f, 0x69, 0x6e, 0x74, 0x65, 0x72, 0x5f, 0x66, 0x6c, 0x61, 0x67
        /*0046*/ 	.byte	0x67, 0x65, 0x64, 0x2e, 0x68, 0x70, 0x70, 0x00
	.type		$str$26,@object
	.size		$str$26,($str$25 - $str$26)
$str$26:
        /*004e*/ 	.byte	0x2f, 0x74, 0x6d, 0x70, 0x2f, 0x63, 0x75, 0x74, 0x6c, 0x61, 0x73, 0x73, 0x5f, 0x73, 0x77, 0x65
        /*005e*/ 	.byte	0x65, 0x70, 0x5f, 0x73, 0x72, 0x63, 0x2f, 0x69, 0x6e, 0x63, 0x6c, 0x75, 0x64, 0x65, 0x2f, 0x63
        /*006e*/ 	.byte	0x75, 0x74, 0x65, 0x2f, 0x61, 0x74, 0x6f, 0x6d, 0x2f, 0x63, 0x6f, 0x70, 0x79, 0x5f, 0x74, 0x72
        /*007e*/ 	.byte	0x61, 0x69, 0x74, 0x73, 0x5f, 0x73, 0x6d, 0x31, 0x30, 0x30, 0x2e, 0x68, 0x70, 0x70, 0x00
	.type		$str$25,@object
	.size		$str$25,(__unnamed_1 - $str$25)
$str$25:
        /*008d*/ 	.byte	0x28, 0x28, 0x75, 0x69, 0x6e, 0x74, 0x33, 0x32, 0x5f, 0x74, 0x28, 0x74, 0x68, 0x72, 0x65, 0x61
        /*009d*/ 	.byte	0x64, 0x49, 0x64, 0x78, 0x2e, 0x78, 0x29, 0x20, 0x2f, 0x20, 0x33, 0x32, 0x29, 0x20, 0x25, 0x20
        /*00ad*/ 	.byte	0x34, 0x29, 0x20, 0x3d, 0x3d, 0x20, 0x28, 0x28, 0x28, 0x74, 0x6d, 0x65, 0x6d, 0x5f, 0x61, 0x64
        /*00bd*/ 	.byte	0x64, 0x72, 0x20, 0x3e, 0x3e, 0x20, 0x31, 0x36, 0x29, 0x20, 0x2f, 0x20, 0x33, 0x32, 0x29, 0x20
        /*00cd*/ 	.byte	0x25, 0x20, 0x34, 0x29, 0x00
	.type		__unnamed_1,@object
	.size		__unnamed_1,(__unnamed_2 - __unnamed_1)
__unnamed_1:
        /*00d2*/ 	.byte	0x61, 0x75, 0x74, 0x6f, 0x20, 0x63, 0x75, 0x74, 0x65, 0x3a, 0x3a, 0x61, 0x73, 0x5f, 0x70, 0x6f
        /* <DEDUP_REMOVED lines=24> */
        /*0262*/ 	.byte	0x34, 0x30, 0x39, 0x36, 0x3e, 0x3e, 0x3e, 0x3e, 0x5d, 0x00
	.type		__unnamed_2,@object
	.size		__unnamed_2,(.L_2 - __unnamed_2)
__unnamed_2:
        /* <DEDUP_REMOVED lines=42> */
        /*050c*/ 	.byte	0x3e, 0x3e, 0x5d, 0x00
.L_2:


//--------------------- .nv.shared._ZN7cutlass13device_kernelINS_4gemm6kernel13GemmUniversalIN4cute5tupleIJiiiiEEENS1_10collective13CollectiveMmaINS1_46MainloopSm100TmaUmmaWarpSpecializedBlockScaledILi33ELi2ELi2ENS5_IJNS4_1CILi2EEESB_NSA_ILi1EEEEEEEENS5_IJNSA_ILi256EEENSA_ILi64EEESG_EEENS5_IJNS_12float_e2m1_tENS_13float_ue4m3_tEEEENS5_IJNS5_IJlSC_lEEENS4_6LayoutINS5_IJNS5_IJNS5_IJNSA_ILi32EEENSA_ILi4EEEEEEiEEENS5_IJNS5_IJNSA_ILi16EEESO_EEEiEEENS5_IJSC_iEEEEEENS5_IJST_NS5_IJNS5_IJNSA_ILi0EEESC_EEENSA_ILi512EEEEEENS5_IJSW_iEEEEEEEEEEESK_S13_NS4_8TiledMMAINS4_8MMA_AtomIJNS4_23SM100_MMA_MXF4_2x1SM_SSISI_SI_fSJ_Li256ELi64ELi16ELNS4_4UMMA5MajorE0ELS18_0ELNS17_7ScaleInE0ELS19_0EEEEEENSM_INS5_IJSC_SC_SC_EEENS5_IJSW_SW_SW_EEEEENS5_IJNS4_10UnderscoreES1F_S1F_EEEEENS5_IJNS4_28SM100_TMA_2SM_LOAD_MULTICASTES1I_EEENS5_IJNS4_14ComposedLayoutINS4_7SwizzleILi1ELi4ELi3EEENS4_18smem_ptr_flag_bitsILi4EEENSM_INS5_IJNSA_ILi8EEESG_EEENS5_IJSG_SC_EEEEEEENSM_INS5_IJNS5_IJNS5_IJSP_SC_EEESS_EEESC_NS5_IJSC_SC_EEEEEENS5_IJNS5_IJNS5_IJSS_SY_EEESX_EEESW_NS5_IJSO_SY_EEEEEEEEEEEvNS4_8identityENS5_IJNS4_18SM100_TMA_2SM_LOADES1I_EEES23_vS24_EENS_8epilogue10collective18CollectiveEpilogueINS28_23Sm100TmaWarpSpecializedILi3ELi2ELi32ELb1ELb0EEEJNS5_IJNSA_ILi128EEESG_SG_EEENS5_IJNSM_IS2D_SC_EENSM_ISN_SC_EEEEENS_10bfloat16_tESL_S2I_SL_NS28_6fusion15FusionCallbacksIS2C_NS2J_17LinearCombinationIS2I_fS2I_fLNS_15FloatRoundStyleE2EEES2E_S2H_JEEENS4_5SM1004TMEM4LOAD26SM100_TMEM_LOAD_32dp32b32xENS4_13SM90_TMA_LOADENS1K_INS1L_ILi2ELi4ELi3EEENS1N_ILi16EEENSM_INS5_IJS1P_SN_EEENS5_IJSN_SC_EEEEEEENS4_39AutoVectorizingCopyWithAssumedAlignmentILi128EEENS4_14SM90_TMA_STOREES2Z_S31_S31_EEEvvEEEEvNT_6ParamsE --------------------------
	.section	.nv.shared._ZN7cutlass13device_kernelINS_4gemm6kernel13GemmUniversalIN4cute5tupleIJiiiiEEENS1_10collective13CollectiveMmaINS1_46MainloopSm100TmaUmmaWarpSpecializedBlockScaledILi33ELi2ELi2ENS5_IJNS4_1CILi2EEESB_NSA_ILi1EEEEEEEENS5_IJNSA_ILi256EEENSA_ILi64EEESG_EEENS5_IJNS_12float_e2m1_tENS_13float_ue4m3_tEEEENS5_IJNS5_IJlSC_lEEENS4_6LayoutINS5_IJNS5_IJNS5_IJNSA_ILi32EEENSA_ILi4EEEEEEiEEENS5_IJNS5_IJNSA_ILi16EEESO_EEEiEEENS5_IJSC_iEEEEEENS5_IJST_NS5_IJNS5_IJNSA_ILi0EEESC_EEENSA_ILi512EEEEEENS5_IJSW_iEEEEEEEEEEESK_S13_NS4_8TiledMMAINS4_8MMA_AtomIJNS4_23SM100_MMA_MXF4_2x1SM_SSISI_SI_fSJ_Li256ELi64ELi16ELNS4_4UMMA5MajorE0ELS18_0ELNS17_7ScaleInE0ELS19_0EEEEEENSM_INS5_IJSC_SC_SC_EEENS5_IJSW_SW_SW_EEEEENS5_IJNS4_10UnderscoreES1F_S1F_EEEEENS5_IJNS4_28SM100_TMA_2SM_LOAD_MULTICASTES1I_EEENS5_IJNS4_14ComposedLayoutINS4_7SwizzleILi1ELi4ELi3EEENS4_18smem_ptr_flag_bitsILi4EEENSM_INS5_IJNSA_ILi8EEESG_EEENS5_IJSG_SC_EEEEEEENSM_INS5_IJNS5_IJNS5_IJSP_SC_EEESS_EEESC_NS5_IJSC_SC_EEEEEENS5_IJNS5_IJNS5_IJSS_SY_EEESX_EEESW_NS5_IJSO_SY_EEEEEEEEEEEvNS4_8identityENS5_IJNS4_18SM100_TMA_2SM_LOADES1I_EEES23_vS24_EENS_8epilogue10collective18CollectiveEpilogueINS28_23Sm100TmaWarpSpecializedILi3ELi2ELi32ELb1ELb0EEEJNS5_IJNSA_ILi128EEESG_SG_EEENS5_IJNSM_IS2D_SC_EENSM_ISN_SC_EEEEENS_10bfloat16_tESL_S2I_SL_NS28_6fusion15FusionCallbacksIS2C_NS2J_17LinearCombinationIS2I_fS2I_fLNS_15FloatRoundStyleE2EEES2E_S2H_JEEENS4_5SM1004TMEM4LOAD26SM100_TMEM_LOAD_32dp32b32xENS4_13SM90_TMA_LOADENS1K_INS1L_ILi2ELi4ELi3EEENS1N_ILi16EEENSM_INS5_IJS1P_SN_EEENS5_IJSN_SC_EEEEEEENS4_39AutoVectorizingCopyWithAssumedAlignmentILi128EEENS4_14SM90_TMA_STOREES2Z_S31_S31_EEEvvEEEEvNT_6ParamsE,"aw",@nobits
	.sectionflags	@""
	.align	16
	.zero		1024


//--------------------- .nv.shared.reserved.0     --------------------------
	.section	.nv.shared.reserved.0,"aw",@nobits
	.weak		__nv_reservedSMEM_offset_0_alias
	.size		__nv_reservedSMEM_offset_0_alias, 0, 64
	.other		__nv_reservedSMEM_offset_0_alias,@"STO_CUDA_RESERVED_SHARED STV_DEFAULT"
__nv_reservedSMEM_offset_0_alias:
	.zero		0
.nv.shared.reserved.0:
	.zero		64
	.weak		__nv_reservedSMEM_tcgen05_partition
	.type		__nv_reservedSMEM_tcgen05_partition,@object
	.size		__nv_reservedSMEM_tcgen05_partition,(.L_0 - __nv_reservedSMEM_tcgen05_partition)
__nv_reservedSMEM_tcgen05_partition:
	.zero		32
.L_0:


//--------------------- .nv.global                --------------------------
	.section	.nv.global,"aw",@nobits
.nv.global:
	.type		_ZN40_INTERNAL_21a74e88_4_k_cu_9fff5558_230624cute1_E,@object
	.size		_ZN40_INTERNAL_21a74e88_4_k_cu_9fff5558_230624cute1_E,(_ZN40_INTERNAL_21a74e88_4_k_cu_9fff5558_230624cuda3std3__45__cpo6cbeginE - _ZN40_INTERNAL_21a74e88_4_k_cu_9fff5558_230624cute1_E)
_ZN40_INTERNAL_21a74e88_4_k_cu_9fff5558_230624cute1_E:
	.zero		1
	.type		_ZN40_INTERNAL_21a74e88_4_k_cu_9fff5558_230624cuda3std3__45__cpo6cbeginE,@object
	.size		_ZN40_INTERNAL_21a74e88_4_k_cu_9fff5558_230624cuda3std3__45__cpo6cbeginE,(_ZN40_INTERNAL_21a74e88_4_k_cu_9fff5558_230624cuda3std3__48in_placeE - _ZN40_INTERNAL_21a74e88_4_k_cu_9fff5558_230624cuda3std3__45__cpo6cbeginE)
_ZN40_INTERNAL_21a74e88_4_k_cu_9fff5558_230624cuda3std3__45__cpo6cbeginE:
	.zero		1
	.type		_ZN40_INTERNAL_21a74e88_4_k_cu_9fff5558_230624cuda3std3__48in_placeE,@object
	.size		_ZN40_INTERNAL_21a74e88_4_k_cu_9fff5558_230624cuda3std3__48in_placeE,(_ZN40_INTERNAL_21a74e88_4_k_cu_9fff5558_230624cuda3std6ranges3__45__cpo9iter_moveE - _ZN40_INTERNAL_21a74e88_4_k_cu_9fff5558_230624cuda3std3__48in_placeE)
_ZN40_INTERNAL_21a74e88_4_k_cu_9fff5558_230624cuda3std3__48in_placeE:
	.zero		1
	.type		_ZN40_INTERNAL_21a74e88_4_k_cu_9fff5558_230624cuda3std6ranges3__45__cpo9iter_moveE,@object
	.size		_ZN40_INTERNAL_21a74e88_4_k_cu_9fff5558_230624cuda3std6ranges3__45__cpo9iter_moveE,(_ZN40_INTERNAL_21a74e88_4_k_cu_9fff5558_230624cuda3std3__45__cpo5beginE - _ZN40_INTERNAL_21a74e88_4_k_cu_9fff5558_230624cuda3std6ranges3__45__cpo9iter_moveE)
_ZN40_INTERNAL_21a74e88_4_k_cu_9fff5558_230624cuda3std6ranges3__45__cpo9iter_moveE:
	.zero		1
	.type		_ZN40_INTERNAL_21a74e88_4_k_cu_9fff5558_230624cuda3std3__45__cpo5beginE,@object
	.size		_ZN40_INTERNAL_21a74e88_4_k_cu_9fff5558_230624cuda3std3__45__cpo5beginE,(_ZN40_INTERNAL_21a74e88_4_k_cu_9fff5558_230624cuda3std3__442_GLOBAL__N__21a74e88_4_k_cu_9fff5558_230626ignoreE - _ZN40_INTERNAL_21a74e88_4_k_cu_9fff5558_230624cuda3std3__45__cpo5beginE)
_ZN40_INTERNAL_21a74e88_4_k_cu_9fff5558_230624cuda3std3__45__cpo5beginE:
	.zero		1
	.type		_ZN40_INTERNAL_21a74e88_4_k_cu_9fff5558_230624cuda3std3__442_GLOBAL__N__21a74e88_4_k_cu_9fff5558_230626ignoreE,@object
	.size		_ZN40_INTERNAL_21a74e88_4_k_cu_9fff5558_230624cuda3std3__442_GLOBAL__N__21a74e88_4_k_cu_9fff5558_230626ignoreE,(_ZN40_INTERNAL_21a74e88_4_k_cu_9fff5558_230624cute7productE - _ZN40_INTERNAL_21a74e88_4_k_cu_9fff5558_230624cuda3std3__442_GLOBAL__N__21a74e88_4_k_cu_9fff5558_230626ignoreE)
_ZN40_INTERNAL_21a74e88_4_k_cu_9fff5558_230624cuda3std3__442_GLOBAL__N__21a74e88_4_k_cu_9fff5558_230626ignoreE:
	.zero		1
	.type		_ZN40_INTERNAL_21a74e88_4_k_cu_9fff5558_230624cute7productE,@object
	.size		_ZN40_INTERNAL_21a74e88_4_k_cu_9fff5558_230624cute7productE,(_ZN40_INTERNAL_21a74e88_4_k_cu_9fff5558_230624cuda3std3__45__cpo3endE - _ZN40_INTERNAL_21a74e88_4_k_cu_9fff5558_230624cute7productE)
_ZN40_INTERNAL_21a74e88_4_k_cu_9fff5558_230624cute7productE:
	.zero		1
	.type		_ZN40_INTERNAL_21a74e88_4_k_cu_9fff5558_230624cuda3std3__45__cpo3endE,@object
	.size		_ZN40_INTERNAL_21a74e88_4_k_cu_9fff5558_230624cuda3std3__45__cpo3endE,(_ZN40_INTERNAL_21a74e88_4_k_cu_9fff5558_230624cuda3std3__419piecewise_constructE - _ZN40_INTERNAL_21a74e88_4_k_cu_9fff5558_230624cuda3std3__45__cpo3endE)
_ZN40_INTERNAL_21a74e88_4_k_cu_9fff5558_230624cuda3std3__45__cpo3endE:
	.zero		1
	.type		_ZN40_INTERNAL_21a74e88_4_k_cu_9fff5558_230624cuda3std3__419piecewise_constructE,@object
	.size		_ZN40_INTERNAL_21a74e88_4_k_cu_9fff5558_230624cuda3std3__419piecewise_constructE,(_ZN40_INTERNAL_21a74e88_4_k_cu_9fff5558_230624cuda3std3__45__cpo4cendE - _ZN40_INTERNAL_21a74e88_4_k_cu_9fff5558_230624cuda3std3__419piecewise_constructE)
_ZN40_INTERNAL_21a74e88_4_k_cu_9fff5558_230624cuda3std3__419piecewise_constructE:
	.zero		1
	.type		_ZN40_INTERNAL_21a74e88_4_k_cu_9fff5558_230624cuda3std3__45__cpo4cendE,@object
	.size		_ZN40_INTERNAL_21a74e88_4_k_cu_9fff5558_230624cuda3std3__45__cpo4cendE,(_ZN40_INTERNAL_21a74e88_4_k_cu_9fff5558_230624cuda3std6ranges3__45__cpo4swapE - _ZN40_INTERNAL_21a74e88_4_k_cu_9fff5558_230624cuda3std3__45__cpo4cendE)
_ZN40_INTERNAL_21a74e88_4_k_cu_9fff5558_230624cuda3std3__45__cpo4cendE:
	.zero		1
	.type		_ZN40_INTERNAL_21a74e88_4_k_cu_9fff5558_230624cuda3std6ranges3__45__cpo4swapE,@object
	.size		_ZN40_INTERNAL_21a74e88_4_k_cu_9fff5558_230624cuda3std6ranges3__45__cpo4swapE,(.L_10 - _ZN40_INTERNAL_21a74e88_4_k_cu_9fff5558_230624cuda3std6ranges3__45__cpo4swapE)
_ZN40_INTERNAL_21a74e88_4_k_cu_9fff5558_230624cuda3std6ranges3__45__cpo4swapE:
	.zero		1
.L_10:


//--------------------- .nv.constant0._ZN7cutlass13device_kernelINS_4gemm6kernel13GemmUniversalIN4cute5tupleIJiiiiEEENS1_10collective13CollectiveMmaINS1_46MainloopSm100TmaUmmaWarpSpecializedBlockScaledILi33ELi2ELi2ENS5_IJNS4_1CILi2EEESB_NSA_ILi1EEEEEEEENS5_IJNSA_ILi256EEENSA_ILi64EEESG_EEENS5_IJNS_12float_e2m1_tENS_13float_ue4m3_tEEEENS5_IJNS5_IJlSC_lEEENS4_6LayoutINS5_IJNS5_IJNS5_IJNSA_ILi32EEENSA_ILi4EEEEEEiEEENS5_IJNS5_IJNSA_ILi16EEESO_EEEiEEENS5_IJSC_iEEEEEENS5_IJST_NS5_IJNS5_IJNSA_ILi0EEESC_EEENSA_ILi512EEEEEENS5_IJSW_iEEEEEEEEEEESK_S13_NS4_8TiledMMAINS4_8MMA_AtomIJNS4_23SM100_MMA_MXF4_2x1SM_SSISI_SI_fSJ_Li256ELi64ELi16ELNS4_4UMMA5MajorE0ELS18_0ELNS17_7ScaleInE0ELS19_0EEEEEENSM_INS5_IJSC_SC_SC_EEENS5_IJSW_SW_SW_EEEEENS5_IJNS4_10UnderscoreES1F_S1F_EEEEENS5_IJNS4_28SM100_TMA_2SM_LOAD_MULTICASTES1I_EEENS5_IJNS4_14ComposedLayoutINS4_7SwizzleILi1ELi4ELi3EEENS4_18smem_ptr_flag_bitsILi4EEENSM_INS5_IJNSA_ILi8EEESG_EEENS5_IJSG_SC_EEEEEEENSM_INS5_IJNS5_IJNS5_IJSP_SC_EEESS_EEESC_NS5_IJSC_SC_EEEEEENS5_IJNS5_IJNS5_IJSS_SY_EEESX_EEESW_NS5_IJSO_SY_EEEEEEEEEEEvNS4_8identityENS5_IJNS4_18SM100_TMA_2SM_LOADES1I_EEES23_vS24_EENS_8epilogue10collective18CollectiveEpilogueINS28_23Sm100TmaWarpSpecializedILi3ELi2ELi32ELb1ELb0EEEJNS5_IJNSA_ILi128EEESG_SG_EEENS5_IJNSM_IS2D_SC_EENSM_ISN_SC_EEEEENS_10bfloat16_tESL_S2I_SL_NS28_6fusion15FusionCallbacksIS2C_NS2J_17LinearCombinationIS2I_fS2I_fLNS_15FloatRoundStyleE2EEES2E_S2H_JEEENS4_5SM1004TMEM4LOAD26SM100_TMEM_LOAD_32dp32b32xENS4_13SM90_TMA_LOADENS1K_INS1L_ILi2ELi4ELi3EEENS1N_ILi16EEENSM_INS5_IJS1P_SN_EEENS5_IJSN_SC_EEEEEEENS4_39AutoVectorizingCopyWithAssumedAlignmentILi128EEENS4_14SM90_TMA_STOREES2Z_S31_S31_EEEvvEEEEvNT_6ParamsE --------------------------
	.section	.nv.constant0._ZN7cutlass13device_kernelINS_4gemm6kernel13GemmUniversalIN4cute5tupleIJiiiiEEENS1_10collective13CollectiveMmaINS1_46MainloopSm100TmaUmmaWarpSpecializedBlockScaledILi33ELi2ELi2ENS5_IJNS4_1CILi2EEESB_NSA_ILi1EEEEEEEENS5_IJNSA_ILi256EEENSA_ILi64EEESG_EEENS5_IJNS_12float_e2m1_tENS_13float_ue4m3_tEEEENS5_IJNS5_IJlSC_lEEENS4_6LayoutINS5_IJNS5_IJNS5_IJNSA_ILi32EEENSA_ILi4EEEEEEiEEENS5_IJNS5_IJNSA_ILi16EEESO_EEEiEEENS5_IJSC_iEEEEEENS5_IJST_NS5_IJNS5_IJNSA_ILi0EEESC_EEENSA_ILi512EEEEEENS5_IJSW_iEEEEEEEEEEESK_S13_NS4_8TiledMMAINS4_8MMA_AtomIJNS4_23SM100_MMA_MXF4_2x1SM_SSISI_SI_fSJ_Li256ELi64ELi16ELNS4_4UMMA5MajorE0ELS18_0ELNS17_7ScaleInE0ELS19_0EEEEEENSM_INS5_IJSC_SC_SC_EEENS5_IJSW_SW_SW_EEEEENS5_IJNS4_10UnderscoreES1F_S1F_EEEEENS5_IJNS4_28SM100_TMA_2SM_LOAD_MULTICASTES1I_EEENS5_IJNS4_14ComposedLayoutINS4_7SwizzleILi1ELi4ELi3EEENS4_18smem_ptr_flag_bitsILi4EEENSM_INS5_IJNSA_ILi8EEESG_EEENS5_IJSG_SC_EEEEEEENSM_INS5_IJNS5_IJNS5_IJSP_SC_EEESS_EEESC_NS5_IJSC_SC_EEEEEENS5_IJNS5_IJNS5_IJSS_SY_EEESX_EEESW_NS5_IJSO_SY_EEEEEEEEEEEvNS4_8identityENS5_IJNS4_18SM100_TMA_2SM_LOADES1I_EEES23_vS24_EENS_8epilogue10collective18CollectiveEpilogueINS28_23Sm100TmaWarpSpecializedILi3ELi2ELi32ELb1ELb0EEEJNS5_IJNSA_ILi128EEESG_SG_EEENS5_IJNSM_IS2D_SC_EENSM_ISN_SC_EEEEENS_10bfloat16_tESL_S2I_SL_NS28_6fusion15FusionCallbacksIS2C_NS2J_17LinearCombinationIS2I_fS2I_fLNS_15FloatRoundStyleE2EEES2E_S2H_JEEENS4_5SM1004TMEM4LOAD26SM100_TMEM_LOAD_32dp32b32xENS4_13SM90_TMA_LOADENS1K_INS1L_ILi2ELi4ELi3EEENS1N_ILi16EEENSM_INS5_IJS1P_SN_EEENS5_IJSN_SC_EEEEEEENS4_39AutoVectorizingCopyWithAssumedAlignmentILi128EEENS4_14SM90_TMA_STOREES2Z_S31_S31_EEEvvEEEEvNT_6ParamsE,"a",@progbits
	.sectionflags	@""
	.align	4
.nv.constant0._ZN7cutlass13device_kernelINS_4gemm6kernel13GemmUniversalIN4cute5tupleIJiiiiEEENS1_10collective13CollectiveMmaINS1_46MainloopSm100TmaUmmaWarpSpecializedBlockScaledILi33ELi2ELi2ENS5_IJNS4_1CILi2EEESB_NSA_ILi1EEEEEEEENS5_IJNSA_ILi256EEENSA_ILi64EEESG_EEENS5_IJNS_12float_e2m1_tENS_13float_ue4m3_tEEEENS5_IJNS5_IJlSC_lEEENS4_6LayoutINS5_IJNS5_IJNS5_IJNSA_ILi32EEENSA_ILi4EEEEEEiEEENS5_IJNS5_IJNSA_ILi16EEESO_EEEiEEENS5_IJSC_iEEEEEENS5_IJST_NS5_IJNS5_IJNSA_ILi0EEESC_EEENSA_ILi512EEEEEENS5_IJSW_iEEEEEEEEEEESK_S13_NS4_8TiledMMAINS4_8MMA_AtomIJNS4_23SM100_MMA_MXF4_2x1SM_SSISI_SI_fSJ_Li256ELi64ELi16ELNS4_4UMMA5MajorE0ELS18_0ELNS17_7ScaleInE0ELS19_0EEEEEENSM_INS5_IJSC_SC_SC_EEENS5_IJSW_SW_SW_EEEEENS5_IJNS4_10UnderscoreES1F_S1F_EEEEENS5_IJNS4_28SM100_TMA_2SM_LOAD_MULTICASTES1I_EEENS5_IJNS4_14ComposedLayoutINS4_7SwizzleILi1ELi4ELi3EEENS4_18smem_ptr_flag_bitsILi4EEENSM_INS5_IJNSA_ILi8EEESG_EEENS5_IJSG_SC_EEEEEEENSM_INS5_IJNS5_IJNS5_IJSP_SC_EEESS_EEESC_NS5_IJSC_SC_EEEEEENS5_IJNS5_IJNS5_IJSS_SY_EEESX_EEESW_NS5_IJSO_SY_EEEEEEEEEEEvNS4_8identityENS5_IJNS4_18SM100_TMA_2SM_LOADES1I_EEES23_vS24_EENS_8epilogue10collective18CollectiveEpilogueINS28_23Sm100TmaWarpSpecializedILi3ELi2ELi32ELb1ELb0EEEJNS5_IJNSA_ILi128EEESG_SG_EEENS5_IJNSM_IS2D_SC_EENSM_ISN_SC_EEEEENS_10bfloat16_tESL_S2I_SL_NS28_6fusion15FusionCallbacksIS2C_NS2J_17LinearCombinationIS2I_fS2I_fLNS_15FloatRoundStyleE2EEES2E_S2H_JEEENS4_5SM1004TMEM4LOAD26SM100_TMEM_LOAD_32dp32b32xENS4_13SM90_TMA_LOADENS1K_INS1L_ILi2ELi4ELi3EEENS1N_ILi16EEENSM_INS5_IJS1P_SN_EEENS5_IJSN_SC_EEEEEEENS4_39AutoVectorizingCopyWithAssumedAlignmentILi128EEENS4_14SM90_TMA_STOREES2Z_S31_S31_EEEvvEEEEvNT_6ParamsE:
	.zero		3968


//--------------------- SYMBOLS --------------------------

	.type		.nv.reservedSmem.offset0,@object
	.size		.nv.reservedSmem.offset0,0x4
	.type		.nv.reservedSmem.cap,@object
	.size		.nv.reservedSmem.cap,0x4
	.type		__assertfail,@function
